//
// Generated by NVIDIA NVVM Compiler
//
// Compiler Build ID: CL-36424714
// Cuda compilation tools, release 13.0, V13.0.88
// Based on NVVM 20.0.0
//

.version 9.0
.target sm_100
.address_size 64

	// .globl	calcEnergy
.func  (.param .align 16 .b8 func_retval0[16]) __internal_trig_reduction_slowpathd
(
	.param .b64 __internal_trig_reduction_slowpathd_param_0
)
;
.extern .shared .align 16 .b8 shared[];
.global .align 8 .b8 __cudart_i2opi_d[144] = {8, 93, 141, 31, 177, 95, 251, 107, 234, 146, 82, 138, 247, 57, 7, 61, 123, 241, 229, 235, 199, 186, 39, 117, 45, 234, 95, 158, 102, 63, 70, 79, 183, 9, 203, 39, 207, 126, 54, 109, 31, 109, 10, 90, 139, 17, 47, 239, 15, 152, 5, 222, 255, 151, 248, 31, 59, 40, 249, 189, 139, 95, 132, 156, 244, 57, 83, 131, 57, 214, 145, 57, 65, 126, 95, 180, 38, 112, 156, 233, 132, 68, 187, 46, 245, 53, 130, 232, 62, 167, 41, 177, 28, 235, 29, 254, 28, 146, 209, 9, 234, 46, 73, 6, 224, 210, 77, 66, 58, 110, 36, 183, 97, 197, 187, 222, 171, 99, 81, 254, 65, 144, 67, 60, 153, 149, 98, 219, 192, 221, 52, 245, 209, 87, 39, 252, 41, 21, 68, 78, 110, 131, 249, 162};

.visible .entry calcEnergy(
	.param .u64 .ptr .align 1 calcEnergy_param_0,
	.param .u64 .ptr .align 1 calcEnergy_param_1,
	.param .u64 .ptr .align 1 calcEnergy_param_2,
	.param .u64 .ptr .align 1 calcEnergy_param_3,
	.param .u64 .ptr .align 1 calcEnergy_param_4
)
{
	.reg .pred 	%p<21>;
	.reg .b16 	%rs<4>;
	.reg .b32 	%r<75>;
	.reg .b32 	%f<5>;
	.reg .b64 	%rd<25>;
	.reg .b64 	%fd<120>;

	ld.param.u64 	%rd7, [calcEnergy_param_3];
	cvta.to.global.u64 	%rd1, %rd7;
	ld.global.u32 	%r24, [%rd1];
	mov.u32 	%r1, %tid.x;
	mov.u32 	%r2, %ntid.x;
	mov.u32 	%r3, %ctaid.x;
	mov.u32 	%r25, %nctaid.x;
	add.s32 	%r26, %r25, %r24;
	add.s32 	%r27, %r26, -1;
	div.s32 	%r28, %r27, %r25;
	mul.lo.s32 	%r29, %r28, %r3;
	add.s32 	%r30, %r29, %r28;
	min.s32 	%r4, %r24, %r30;
	add.s32 	%r73, %r29, %r1;
	setp.ge.s32 	%p2, %r73, %r4;
	mov.f64 	%fd119, 0d0000000000000000;
	@%p2 bra 	$L__BB0_19;
	ld.global.u32 	%r6, [%rd1+4];
	mul.lo.s32 	%r72, %r73, 9;
	shl.b32 	%r71, %r73, 1;
	mov.f64 	%fd119, 0d0000000000000000;
$L__BB0_2:
	ld.param.u64 	%rd23, [calcEnergy_param_2];
	ld.param.u64 	%rd22, [calcEnergy_param_1];
	ld.param.u64 	%rd21, [calcEnergy_param_0];
	cvta.to.global.u64 	%rd8, %rd22;
	mul.wide.s32 	%rd9, %r71, 4;
	add.s64 	%rd10, %rd8, %rd9;
	ld.global.u32 	%r31, [%rd10];
	ld.global.u32 	%r32, [%rd10+4];
	max.s32 	%r33, %r31, %r32;
	setp.lt.s32 	%p1, %r33, 1;
	abs.s32 	%r34, %r31;
	mad.lo.s32 	%r35, %r34, 3, -3;
	abs.s32 	%r36, %r32;
	mad.lo.s32 	%r37, %r36, 3, -3;
	cvta.to.global.u64 	%rd11, %rd21;
	mul.wide.s32 	%rd12, %r35, 8;
	add.s64 	%rd13, %rd11, %rd12;
	ld.global.f64 	%fd30, [%rd13];
	mul.wide.s32 	%rd14, %r37, 8;
	add.s64 	%rd15, %rd11, %rd14;
	ld.global.f64 	%fd31, [%rd15];
	sub.f64 	%fd32, %fd30, %fd31;
	ld.global.f64 	%fd33, [%rd13+8];
	ld.global.f64 	%fd34, [%rd15+8];
	sub.f64 	%fd35, %fd33, %fd34;
	mul.f64 	%fd36, %fd35, %fd35;
	fma.rn.f64 	%fd37, %fd32, %fd32, %fd36;
	ld.global.f64 	%fd38, [%rd13+16];
	ld.global.f64 	%fd39, [%rd15+16];
	sub.f64 	%fd40, %fd38, %fd39;
	fma.rn.f64 	%fd2, %fd40, %fd40, %fd37;
	cvta.to.global.u64 	%rd16, %rd23;
	mul.wide.s32 	%rd17, %r72, 8;
	add.s64 	%rd2, %rd16, %rd17;
	@%p1 bra 	$L__BB0_4;
	ld.global.u8 	%rs1, [%rd1+33];
	setp.eq.s16 	%p3, %rs1, 0;
	mov.f64 	%fd118, 0d0000000000000000;
	@%p3 bra 	$L__BB0_8;
$L__BB0_4:
	setp.ge.s32 	%p4, %r73, %r6;
	@%p4 bra 	$L__BB0_6;
	ld.global.f64 	%fd113, [%rd1+16];
	bra.uni 	$L__BB0_7;
$L__BB0_6:
	ld.global.f64 	%fd113, [%rd1+8];
$L__BB0_7:
	ld.global.f64 	%fd42, [%rd2+16];
	mul.f64 	%fd43, %fd113, %fd42;
	ld.global.u8 	%rs2, [%rd1+32];
	setp.eq.s16 	%p5, %rs2, 0;
	sqrt.rn.f64 	%fd44, %fd2;
	selp.f64 	%fd45, %fd44, %fd2, %p5;
	div.rn.f64 	%fd46, %fd43, %fd45;
	add.f64 	%fd118, %fd46, 0d0000000000000000;
	@%p1 bra 	$L__BB0_9;
$L__BB0_8:
	ld.global.u8 	%rs3, [%rd1+34];
	setp.eq.s16 	%p6, %rs3, 0;
	@%p6 bra 	$L__BB0_18;
$L__BB0_9:
	ld.global.f64 	%fd47, [%rd2];
	ld.global.f64 	%fd48, [%rd2+8];
	mul.f64 	%fd49, %fd2, %fd2;
	mul.f64 	%fd50, %fd2, %fd49;
	mul.f64 	%fd51, %fd50, %fd50;
	div.rn.f64 	%fd52, %fd47, %fd51;
	div.rn.f64 	%fd53, %fd48, %fd50;
	sub.f64 	%fd54, %fd52, %fd53;
	add.f64 	%fd118, %fd118, %fd54;
	not.pred 	%p7, %p1;
	@%p7 bra 	$L__BB0_18;
	ld.global.f64 	%fd55, [%rd1+24];
	setp.geu.f64 	%p8, %fd2, %fd55;
	@%p8 bra 	$L__BB0_18;
	sqrt.rn.f64 	%fd10, %fd2;
	ld.global.f64 	%fd56, [%rd2+24];
	ld.global.f64 	%fd57, [%rd2+32];
	ld.global.f64 	%fd11, [%rd2+40];
	sub.f64 	%fd58, %fd10, %fd57;
	div.rn.f64 	%fd59, %fd58, %fd56;
	neg.f64 	%fd60, %fd59;
	mul.f64 	%fd12, %fd59, %fd60;
	fma.rn.f64 	%fd61, %fd12, 0d3FF71547652B82FE, 0d4338000000000000;
	{
	.reg .b32 %temp; 
	mov.b64 	{%r12, %temp}, %fd61;
	}
	mov.f64 	%fd62, 0dC338000000000000;
	add.rn.f64 	%fd63, %fd61, %fd62;
	fma.rn.f64 	%fd64, %fd63, 0dBFE62E42FEFA39EF, %fd12;
	fma.rn.f64 	%fd65, %fd63, 0dBC7ABC9E3B39803F, %fd64;
	fma.rn.f64 	%fd66, %fd65, 0d3E5ADE1569CE2BDF, 0d3E928AF3FCA213EA;
	fma.rn.f64 	%fd67, %fd66, %fd65, 0d3EC71DEE62401315;
	fma.rn.f64 	%fd68, %fd67, %fd65, 0d3EFA01997C89EB71;
	fma.rn.f64 	%fd69, %fd68, %fd65, 0d3F2A01A014761F65;
	fma.rn.f64 	%fd70, %fd69, %fd65, 0d3F56C16C1852B7AF;
	fma.rn.f64 	%fd71, %fd70, %fd65, 0d3F81111111122322;
	fma.rn.f64 	%fd72, %fd71, %fd65, 0d3FA55555555502A1;
	fma.rn.f64 	%fd73, %fd72, %fd65, 0d3FC5555555555511;
	fma.rn.f64 	%fd74, %fd73, %fd65, 0d3FE000000000000B;
	fma.rn.f64 	%fd75, %fd74, %fd65, 0d3FF0000000000000;
	fma.rn.f64 	%fd76, %fd75, %fd65, 0d3FF0000000000000;
	{
	.reg .b32 %temp; 
	mov.b64 	{%r13, %temp}, %fd76;
	}
	{
	.reg .b32 %temp; 
	mov.b64 	{%temp, %r14}, %fd76;
	}
	shl.b32 	%r38, %r12, 20;
	add.s32 	%r39, %r38, %r14;
	mov.b64 	%fd116, {%r13, %r39};
	{
	.reg .b32 %temp; 
	mov.b64 	{%temp, %r40}, %fd12;
	}
	mov.b32 	%f3, %r40;
	abs.f32 	%f1, %f3;
	setp.lt.f32 	%p9, %f1, 0f4086232B;
	@%p9 bra 	$L__BB0_14;
	setp.lt.f64 	%p10, %fd12, 0d0000000000000000;
	add.f64 	%fd77, %fd12, 0d7FF0000000000000;
	selp.f64 	%fd116, 0d0000000000000000, %fd77, %p10;
	setp.geu.f32 	%p11, %f1, 0f40874800;
	@%p11 bra 	$L__BB0_14;
	shr.u32 	%r41, %r12, 31;
	add.s32 	%r42, %r12, %r41;
	shr.s32 	%r43, %r42, 1;
	shl.b32 	%r44, %r43, 20;
	add.s32 	%r45, %r14, %r44;
	mov.b64 	%fd78, {%r13, %r45};
	sub.s32 	%r46, %r12, %r43;
	shl.b32 	%r47, %r46, 20;
	add.s32 	%r48, %r47, 1072693248;
	mov.b32 	%r49, 0;
	mov.b64 	%fd79, {%r49, %r48};
	mul.f64 	%fd116, %fd79, %fd78;
$L__BB0_14:
	mul.f64 	%fd80, %fd11, %fd116;
	div.rn.f64 	%fd81, %fd80, %fd2;
	sub.f64 	%fd17, %fd118, %fd81;
	ld.global.f64 	%fd82, [%rd2+48];
	ld.global.f64 	%fd83, [%rd2+56];
	ld.global.f64 	%fd18, [%rd2+64];
	sub.f64 	%fd84, %fd10, %fd83;
	div.rn.f64 	%fd85, %fd84, %fd82;
	neg.f64 	%fd86, %fd85;
	mul.f64 	%fd19, %fd85, %fd86;
	fma.rn.f64 	%fd87, %fd19, 0d3FF71547652B82FE, 0d4338000000000000;
	{
	.reg .b32 %temp; 
	mov.b64 	{%r15, %temp}, %fd87;
	}
	mov.f64 	%fd88, 0dC338000000000000;
	add.rn.f64 	%fd89, %fd87, %fd88;
	fma.rn.f64 	%fd90, %fd89, 0dBFE62E42FEFA39EF, %fd19;
	fma.rn.f64 	%fd91, %fd89, 0dBC7ABC9E3B39803F, %fd90;
	fma.rn.f64 	%fd92, %fd91, 0d3E5ADE1569CE2BDF, 0d3E928AF3FCA213EA;
	fma.rn.f64 	%fd93, %fd92, %fd91, 0d3EC71DEE62401315;
	fma.rn.f64 	%fd94, %fd93, %fd91, 0d3EFA01997C89EB71;
	fma.rn.f64 	%fd95, %fd94, %fd91, 0d3F2A01A014761F65;
	fma.rn.f64 	%fd96, %fd95, %fd91, 0d3F56C16C1852B7AF;
	fma.rn.f64 	%fd97, %fd96, %fd91, 0d3F81111111122322;
	fma.rn.f64 	%fd98, %fd97, %fd91, 0d3FA55555555502A1;
	fma.rn.f64 	%fd99, %fd98, %fd91, 0d3FC5555555555511;
	fma.rn.f64 	%fd100, %fd99, %fd91, 0d3FE000000000000B;
	fma.rn.f64 	%fd101, %fd100, %fd91, 0d3FF0000000000000;
	fma.rn.f64 	%fd102, %fd101, %fd91, 0d3FF0000000000000;
	{
	.reg .b32 %temp; 
	mov.b64 	{%r16, %temp}, %fd102;
	}
	{
	.reg .b32 %temp; 
	mov.b64 	{%temp, %r17}, %fd102;
	}
	shl.b32 	%r50, %r15, 20;
	add.s32 	%r51, %r50, %r17;
	mov.b64 	%fd117, {%r16, %r51};
	{
	.reg .b32 %temp; 
	mov.b64 	{%temp, %r52}, %fd19;
	}
	mov.b32 	%f4, %r52;
	abs.f32 	%f2, %f4;
	setp.lt.f32 	%p12, %f2, 0f4086232B;
	@%p12 bra 	$L__BB0_17;
	setp.lt.f64 	%p13, %fd19, 0d0000000000000000;
	add.f64 	%fd103, %fd19, 0d7FF0000000000000;
	selp.f64 	%fd117, 0d0000000000000000, %fd103, %p13;
	setp.geu.f32 	%p14, %f2, 0f40874800;
	@%p14 bra 	$L__BB0_17;
	shr.u32 	%r53, %r15, 31;
	add.s32 	%r54, %r15, %r53;
	shr.s32 	%r55, %r54, 1;
	shl.b32 	%r56, %r55, 20;
	add.s32 	%r57, %r17, %r56;
	mov.b64 	%fd104, {%r16, %r57};
	sub.s32 	%r58, %r15, %r55;
	shl.b32 	%r59, %r58, 20;
	add.s32 	%r60, %r59, 1072693248;
	mov.b32 	%r61, 0;
	mov.b64 	%fd105, {%r61, %r60};
	mul.f64 	%fd117, %fd105, %fd104;
$L__BB0_17:
	mul.f64 	%fd106, %fd18, %fd117;
	div.rn.f64 	%fd107, %fd106, %fd2;
	sub.f64 	%fd118, %fd17, %fd107;
$L__BB0_18:
	add.f64 	%fd119, %fd119, %fd118;
	add.s32 	%r73, %r73, %r2;
	mad.lo.s32 	%r72, %r2, 9, %r72;
	shl.b32 	%r62, %r2, 1;
	add.s32 	%r71, %r71, %r62;
	setp.lt.s32 	%p15, %r73, %r4;
	@%p15 bra 	$L__BB0_2;
$L__BB0_19:
	shl.b32 	%r63, %r1, 3;
	mov.u32 	%r64, shared;
	add.s32 	%r21, %r64, %r63;
	st.shared.f64 	[%r21], %fd119;
	bar.sync 	0;
	setp.lt.u32 	%p16, %r2, 2;
	@%p16 bra 	$L__BB0_25;
	mov.b32 	%r74, 1;
$L__BB0_21:
	mov.u32 	%r22, %r74;
	shl.b32 	%r74, %r22, 1;
	add.s32 	%r66, %r74, -1;
	and.b32  	%r67, %r66, %r1;
	setp.ne.s32 	%p17, %r67, 0;
	@%p17 bra 	$L__BB0_24;
	add.s32 	%r68, %r22, %r1;
	setp.ge.s32 	%p18, %r68, %r2;
	@%p18 bra 	$L__BB0_24;
	shl.b32 	%r69, %r22, 3;
	add.s32 	%r70, %r21, %r69;
	ld.shared.f64 	%fd108, [%r70];
	ld.shared.f64 	%fd109, [%r21];
	add.f64 	%fd110, %fd108, %fd109;
	st.shared.f64 	[%r21], %fd110;
$L__BB0_24:
	bar.sync 	0;
	setp.lt.s32 	%p19, %r74, %r2;
	@%p19 bra 	$L__BB0_21;
$L__BB0_25:
	setp.ne.s32 	%p20, %r1, 0;
	@%p20 bra 	$L__BB0_27;
	ld.param.u64 	%rd24, [calcEnergy_param_4];
	ld.shared.f64 	%fd111, [shared];
	cvta.to.global.u64 	%rd18, %rd24;
	mul.wide.u32 	%rd19, %r3, 8;
	add.s64 	%rd20, %rd18, %rd19;
	st.global.f64 	[%rd20], %fd111;
$L__BB0_27:
	ret;

}
	// .globl	calcDofEnergy
.visible .entry calcDofEnergy(
	.param .u64 .ptr .align 1 calcDofEnergy_param_0,
	.param .u64 .ptr .align 1 calcDofEnergy_param_1,
	.param .u64 .ptr .align 1 calcDofEnergy_param_2,
	.param .u64 .ptr .align 1 calcDofEnergy_param_3,
	.param .u64 .ptr .align 1 calcDofEnergy_param_4,
	.param .u64 .ptr .align 1 calcDofEnergy_param_5,
	.param .u32 calcDofEnergy_param_6,
	.param .u64 .ptr .align 1 calcDofEnergy_param_7
)
{
	.reg .pred 	%p<21>;
	.reg .b16 	%rs<4>;
	.reg .b32 	%r<71>;
	.reg .b32 	%f<5>;
	.reg .b64 	%rd<37>;
	.reg .b64 	%fd<120>;

	ld.param.u64 	%rd8, [calcDofEnergy_param_3];
	ld.param.u64 	%rd11, [calcDofEnergy_param_5];
	ld.param.u32 	%r19, [calcDofEnergy_param_6];
	cvta.to.global.u64 	%rd12, %rd11;
	mul.wide.s32 	%rd13, %r19, 32;
	add.s64 	%rd1, %rd12, %rd13;
	ld.global.v2.u32 	{%r1, %r20}, [%rd1];
	mov.u32 	%r2, %tid.x;
	mov.u32 	%r3, %ntid.x;
	mov.u32 	%r4, %ctaid.x;
	mov.u32 	%r21, %nctaid.x;
	add.s32 	%r22, %r21, %r20;
	add.s32 	%r23, %r22, -1;
	div.s32 	%r24, %r23, %r21;
	mul.lo.s32 	%r25, %r24, %r4;
	add.s32 	%r26, %r25, %r24;
	min.s32 	%r5, %r20, %r26;
	add.s32 	%r69, %r25, %r2;
	setp.ge.s32 	%p2, %r69, %r5;
	mov.f64 	%fd119, 0d0000000000000000;
	@%p2 bra 	$L__BB1_19;
	cvta.to.global.u64 	%rd2, %rd8;
	ld.global.u32 	%r7, [%rd1+8];
	cvt.s64.s32 	%rd3, %r1;
	mov.f64 	%fd119, 0d0000000000000000;
$L__BB1_2:
	ld.param.u64 	%rd35, [calcDofEnergy_param_4];
	ld.param.u64 	%rd34, [calcDofEnergy_param_2];
	ld.param.u64 	%rd33, [calcDofEnergy_param_1];
	ld.param.u64 	%rd32, [calcDofEnergy_param_0];
	cvt.s64.s32 	%rd14, %r69;
	add.s64 	%rd15, %rd3, %rd14;
	shl.b64 	%rd16, %rd15, 2;
	cvta.to.global.u64 	%rd17, %rd35;
	add.s64 	%rd18, %rd17, %rd16;
	ld.global.u32 	%r27, [%rd18];
	shl.b32 	%r28, %r27, 1;
	cvta.to.global.u64 	%rd19, %rd33;
	mul.wide.s32 	%rd20, %r28, 4;
	add.s64 	%rd21, %rd19, %rd20;
	ld.global.u32 	%r29, [%rd21];
	ld.global.u32 	%r30, [%rd21+4];
	max.s32 	%r31, %r29, %r30;
	setp.lt.s32 	%p1, %r31, 1;
	abs.s32 	%r32, %r29;
	mad.lo.s32 	%r33, %r32, 3, -3;
	abs.s32 	%r34, %r30;
	mad.lo.s32 	%r35, %r34, 3, -3;
	cvta.to.global.u64 	%rd22, %rd32;
	mul.wide.s32 	%rd23, %r33, 8;
	add.s64 	%rd24, %rd22, %rd23;
	ld.global.f64 	%fd30, [%rd24];
	mul.wide.s32 	%rd25, %r35, 8;
	add.s64 	%rd26, %rd22, %rd25;
	ld.global.f64 	%fd31, [%rd26];
	sub.f64 	%fd32, %fd30, %fd31;
	ld.global.f64 	%fd33, [%rd24+8];
	ld.global.f64 	%fd34, [%rd26+8];
	sub.f64 	%fd35, %fd33, %fd34;
	mul.f64 	%fd36, %fd35, %fd35;
	fma.rn.f64 	%fd37, %fd32, %fd32, %fd36;
	ld.global.f64 	%fd38, [%rd24+16];
	ld.global.f64 	%fd39, [%rd26+16];
	sub.f64 	%fd40, %fd38, %fd39;
	fma.rn.f64 	%fd2, %fd40, %fd40, %fd37;
	mul.lo.s32 	%r36, %r27, 9;
	cvta.to.global.u64 	%rd27, %rd34;
	mul.wide.s32 	%rd28, %r36, 8;
	add.s64 	%rd4, %rd27, %rd28;
	@%p1 bra 	$L__BB1_4;
	ld.global.u8 	%rs1, [%rd2+33];
	setp.eq.s16 	%p3, %rs1, 0;
	mov.f64 	%fd118, 0d0000000000000000;
	@%p3 bra 	$L__BB1_8;
$L__BB1_4:
	setp.ge.s32 	%p4, %r69, %r7;
	@%p4 bra 	$L__BB1_6;
	ld.global.f64 	%fd113, [%rd2+16];
	bra.uni 	$L__BB1_7;
$L__BB1_6:
	ld.global.f64 	%fd113, [%rd2+8];
$L__BB1_7:
	ld.global.f64 	%fd42, [%rd4+16];
	mul.f64 	%fd43, %fd113, %fd42;
	ld.global.u8 	%rs2, [%rd2+32];
	setp.eq.s16 	%p5, %rs2, 0;
	sqrt.rn.f64 	%fd44, %fd2;
	selp.f64 	%fd45, %fd44, %fd2, %p5;
	div.rn.f64 	%fd46, %fd43, %fd45;
	add.f64 	%fd118, %fd46, 0d0000000000000000;
	@%p1 bra 	$L__BB1_9;
$L__BB1_8:
	ld.global.u8 	%rs3, [%rd2+34];
	setp.eq.s16 	%p6, %rs3, 0;
	@%p6 bra 	$L__BB1_18;
$L__BB1_9:
	ld.global.f64 	%fd47, [%rd4];
	ld.global.f64 	%fd48, [%rd4+8];
	mul.f64 	%fd49, %fd2, %fd2;
	mul.f64 	%fd50, %fd2, %fd49;
	mul.f64 	%fd51, %fd50, %fd50;
	div.rn.f64 	%fd52, %fd47, %fd51;
	div.rn.f64 	%fd53, %fd48, %fd50;
	sub.f64 	%fd54, %fd52, %fd53;
	add.f64 	%fd118, %fd118, %fd54;
	not.pred 	%p7, %p1;
	@%p7 bra 	$L__BB1_18;
	ld.global.f64 	%fd55, [%rd2+24];
	setp.geu.f64 	%p8, %fd2, %fd55;
	@%p8 bra 	$L__BB1_18;
	sqrt.rn.f64 	%fd10, %fd2;
	ld.global.f64 	%fd56, [%rd4+24];
	ld.global.f64 	%fd57, [%rd4+32];
	ld.global.f64 	%fd11, [%rd4+40];
	sub.f64 	%fd58, %fd10, %fd57;
	div.rn.f64 	%fd59, %fd58, %fd56;
	neg.f64 	%fd60, %fd59;
	mul.f64 	%fd12, %fd59, %fd60;
	fma.rn.f64 	%fd61, %fd12, 0d3FF71547652B82FE, 0d4338000000000000;
	{
	.reg .b32 %temp; 
	mov.b64 	{%r9, %temp}, %fd61;
	}
	mov.f64 	%fd62, 0dC338000000000000;
	add.rn.f64 	%fd63, %fd61, %fd62;
	fma.rn.f64 	%fd64, %fd63, 0dBFE62E42FEFA39EF, %fd12;
	fma.rn.f64 	%fd65, %fd63, 0dBC7ABC9E3B39803F, %fd64;
	fma.rn.f64 	%fd66, %fd65, 0d3E5ADE1569CE2BDF, 0d3E928AF3FCA213EA;
	fma.rn.f64 	%fd67, %fd66, %fd65, 0d3EC71DEE62401315;
	fma.rn.f64 	%fd68, %fd67, %fd65, 0d3EFA01997C89EB71;
	fma.rn.f64 	%fd69, %fd68, %fd65, 0d3F2A01A014761F65;
	fma.rn.f64 	%fd70, %fd69, %fd65, 0d3F56C16C1852B7AF;
	fma.rn.f64 	%fd71, %fd70, %fd65, 0d3F81111111122322;
	fma.rn.f64 	%fd72, %fd71, %fd65, 0d3FA55555555502A1;
	fma.rn.f64 	%fd73, %fd72, %fd65, 0d3FC5555555555511;
	fma.rn.f64 	%fd74, %fd73, %fd65, 0d3FE000000000000B;
	fma.rn.f64 	%fd75, %fd74, %fd65, 0d3FF0000000000000;
	fma.rn.f64 	%fd76, %fd75, %fd65, 0d3FF0000000000000;
	{
	.reg .b32 %temp; 
	mov.b64 	{%r10, %temp}, %fd76;
	}
	{
	.reg .b32 %temp; 
	mov.b64 	{%temp, %r11}, %fd76;
	}
	shl.b32 	%r37, %r9, 20;
	add.s32 	%r38, %r37, %r11;
	mov.b64 	%fd116, {%r10, %r38};
	{
	.reg .b32 %temp; 
	mov.b64 	{%temp, %r39}, %fd12;
	}
	mov.b32 	%f3, %r39;
	abs.f32 	%f1, %f3;
	setp.lt.f32 	%p9, %f1, 0f4086232B;
	@%p9 bra 	$L__BB1_14;
	setp.lt.f64 	%p10, %fd12, 0d0000000000000000;
	add.f64 	%fd77, %fd12, 0d7FF0000000000000;
	selp.f64 	%fd116, 0d0000000000000000, %fd77, %p10;
	setp.geu.f32 	%p11, %f1, 0f40874800;
	@%p11 bra 	$L__BB1_14;
	shr.u32 	%r40, %r9, 31;
	add.s32 	%r41, %r9, %r40;
	shr.s32 	%r42, %r41, 1;
	shl.b32 	%r43, %r42, 20;
	add.s32 	%r44, %r11, %r43;
	mov.b64 	%fd78, {%r10, %r44};
	sub.s32 	%r45, %r9, %r42;
	shl.b32 	%r46, %r45, 20;
	add.s32 	%r47, %r46, 1072693248;
	mov.b32 	%r48, 0;
	mov.b64 	%fd79, {%r48, %r47};
	mul.f64 	%fd116, %fd79, %fd78;
$L__BB1_14:
	mul.f64 	%fd80, %fd11, %fd116;
	div.rn.f64 	%fd81, %fd80, %fd2;
	sub.f64 	%fd17, %fd118, %fd81;
	ld.global.f64 	%fd82, [%rd4+48];
	ld.global.f64 	%fd83, [%rd4+56];
	ld.global.f64 	%fd18, [%rd4+64];
	sub.f64 	%fd84, %fd10, %fd83;
	div.rn.f64 	%fd85, %fd84, %fd82;
	neg.f64 	%fd86, %fd85;
	mul.f64 	%fd19, %fd85, %fd86;
	fma.rn.f64 	%fd87, %fd19, 0d3FF71547652B82FE, 0d4338000000000000;
	{
	.reg .b32 %temp; 
	mov.b64 	{%r12, %temp}, %fd87;
	}
	mov.f64 	%fd88, 0dC338000000000000;
	add.rn.f64 	%fd89, %fd87, %fd88;
	fma.rn.f64 	%fd90, %fd89, 0dBFE62E42FEFA39EF, %fd19;
	fma.rn.f64 	%fd91, %fd89, 0dBC7ABC9E3B39803F, %fd90;
	fma.rn.f64 	%fd92, %fd91, 0d3E5ADE1569CE2BDF, 0d3E928AF3FCA213EA;
	fma.rn.f64 	%fd93, %fd92, %fd91, 0d3EC71DEE62401315;
	fma.rn.f64 	%fd94, %fd93, %fd91, 0d3EFA01997C89EB71;
	fma.rn.f64 	%fd95, %fd94, %fd91, 0d3F2A01A014761F65;
	fma.rn.f64 	%fd96, %fd95, %fd91, 0d3F56C16C1852B7AF;
	fma.rn.f64 	%fd97, %fd96, %fd91, 0d3F81111111122322;
	fma.rn.f64 	%fd98, %fd97, %fd91, 0d3FA55555555502A1;
	fma.rn.f64 	%fd99, %fd98, %fd91, 0d3FC5555555555511;
	fma.rn.f64 	%fd100, %fd99, %fd91, 0d3FE000000000000B;
	fma.rn.f64 	%fd101, %fd100, %fd91, 0d3FF0000000000000;
	fma.rn.f64 	%fd102, %fd101, %fd91, 0d3FF0000000000000;
	{
	.reg .b32 %temp; 
	mov.b64 	{%r13, %temp}, %fd102;
	}
	{
	.reg .b32 %temp; 
	mov.b64 	{%temp, %r14}, %fd102;
	}
	shl.b32 	%r49, %r12, 20;
	add.s32 	%r50, %r49, %r14;
	mov.b64 	%fd117, {%r13, %r50};
	{
	.reg .b32 %temp; 
	mov.b64 	{%temp, %r51}, %fd19;
	}
	mov.b32 	%f4, %r51;
	abs.f32 	%f2, %f4;
	setp.lt.f32 	%p12, %f2, 0f4086232B;
	@%p12 bra 	$L__BB1_17;
	setp.lt.f64 	%p13, %fd19, 0d0000000000000000;
	add.f64 	%fd103, %fd19, 0d7FF0000000000000;
	selp.f64 	%fd117, 0d0000000000000000, %fd103, %p13;
	setp.geu.f32 	%p14, %f2, 0f40874800;
	@%p14 bra 	$L__BB1_17;
	shr.u32 	%r52, %r12, 31;
	add.s32 	%r53, %r12, %r52;
	shr.s32 	%r54, %r53, 1;
	shl.b32 	%r55, %r54, 20;
	add.s32 	%r56, %r14, %r55;
	mov.b64 	%fd104, {%r13, %r56};
	sub.s32 	%r57, %r12, %r54;
	shl.b32 	%r58, %r57, 20;
	add.s32 	%r59, %r58, 1072693248;
	mov.b32 	%r60, 0;
	mov.b64 	%fd105, {%r60, %r59};
	mul.f64 	%fd117, %fd105, %fd104;
$L__BB1_17:
	mul.f64 	%fd106, %fd18, %fd117;
	div.rn.f64 	%fd107, %fd106, %fd2;
	sub.f64 	%fd118, %fd17, %fd107;
$L__BB1_18:
	add.f64 	%fd119, %fd119, %fd118;
	add.s32 	%r69, %r69, %r3;
	setp.lt.s32 	%p15, %r69, %r5;
	@%p15 bra 	$L__BB1_2;
$L__BB1_19:
	shl.b32 	%r61, %r2, 3;
	mov.u32 	%r62, shared;
	add.s32 	%r16, %r62, %r61;
	st.shared.f64 	[%r16], %fd119;
	bar.sync 	0;
	setp.lt.u32 	%p16, %r3, 2;
	@%p16 bra 	$L__BB1_25;
	mov.b32 	%r70, 1;
$L__BB1_21:
	mov.u32 	%r17, %r70;
	shl.b32 	%r70, %r17, 1;
	add.s32 	%r64, %r70, -1;
	and.b32  	%r65, %r64, %r2;
	setp.ne.s32 	%p17, %r65, 0;
	@%p17 bra 	$L__BB1_24;
	add.s32 	%r66, %r17, %r2;
	setp.ge.s32 	%p18, %r66, %r3;
	@%p18 bra 	$L__BB1_24;
	shl.b32 	%r67, %r17, 3;
	add.s32 	%r68, %r16, %r67;
	ld.shared.f64 	%fd108, [%r68];
	ld.shared.f64 	%fd109, [%r16];
	add.f64 	%fd110, %fd108, %fd109;
	st.shared.f64 	[%r16], %fd110;
$L__BB1_24:
	bar.sync 	0;
	setp.lt.s32 	%p19, %r70, %r3;
	@%p19 bra 	$L__BB1_21;
$L__BB1_25:
	setp.ne.s32 	%p20, %r2, 0;
	@%p20 bra 	$L__BB1_27;
	ld.param.u64 	%rd36, [calcDofEnergy_param_7];
	ld.shared.f64 	%fd111, [shared];
	cvta.to.global.u64 	%rd29, %rd36;
	mul.wide.u32 	%rd30, %r4, 8;
	add.s64 	%rd31, %rd29, %rd30;
	st.global.f64 	[%rd31], %fd111;
$L__BB1_27:
	ret;

}
	// .globl	poseAndCalcDofEnergy
.visible .entry poseAndCalcDofEnergy(
	.param .u64 .ptr .align 1 poseAndCalcDofEnergy_param_0,
	.param .u64 .ptr .align 1 poseAndCalcDofEnergy_param_1,
	.param .u64 .ptr .align 1 poseAndCalcDofEnergy_param_2,
	.param .u64 .ptr .align 1 poseAndCalcDofEnergy_param_3,
	.param .u64 .ptr .align 1 poseAndCalcDofEnergy_param_4,
	.param .u64 .ptr .align 1 poseAndCalcDofEnergy_param_5,
	.param .u64 .ptr .align 1 poseAndCalcDofEnergy_param_6,
	.param .u64 .ptr .align 1 poseAndCalcDofEnergy_param_7,
	.param .u32 poseAndCalcDofEnergy_param_8,
	.param .f64 poseAndCalcDofEnergy_param_9,
	.param .u64 .ptr .align 1 poseAndCalcDofEnergy_param_10
)
{
	.reg .pred 	%p<62>;
	.reg .b16 	%rs<4>;
	.reg .b32 	%r<173>;
	.reg .b32 	%f<5>;
	.reg .b64 	%rd<65>;
	.reg .b64 	%fd<282>;

	ld.param.u64 	%rd17, [poseAndCalcDofEnergy_param_0];
	ld.param.u64 	%rd13, [poseAndCalcDofEnergy_param_2];
	ld.param.u64 	%rd18, [poseAndCalcDofEnergy_param_3];
	ld.param.u64 	%rd19, [poseAndCalcDofEnergy_param_5];
	ld.param.u64 	%rd15, [poseAndCalcDofEnergy_param_6];
	ld.param.u64 	%rd20, [poseAndCalcDofEnergy_param_7];
	ld.param.u32 	%r53, [poseAndCalcDofEnergy_param_8];
	ld.param.f64 	%fd75, [poseAndCalcDofEnergy_param_9];
	ld.param.u64 	%rd16, [poseAndCalcDofEnergy_param_10];
	cvta.to.global.u64 	%rd1, %rd18;
	cvta.to.global.u64 	%rd2, %rd19;
	cvta.to.global.u64 	%rd3, %rd17;
	cvta.to.global.u64 	%rd21, %rd20;
	mul.wide.s32 	%rd22, %r53, 32;
	add.s64 	%rd4, %rd21, %rd22;
	ld.global.v2.u32 	{%r1, %r54}, [%rd4];
	ld.global.u32 	%r2, [%rd4+12];
	mov.u32 	%r3, %tid.x;
	mov.u32 	%r4, %ntid.x;
	mov.u32 	%r5, %ctaid.x;
	mov.u32 	%r55, %nctaid.x;
	add.s32 	%r56, %r55, %r54;
	add.s32 	%r57, %r56, -1;
	div.s32 	%r6, %r57, %r55;
	mul.lo.s32 	%r58, %r6, %r5;
	add.s32 	%r59, %r58, %r6;
	min.s32 	%r7, %r54, %r59;
	add.s32 	%r171, %r58, %r3;
	shl.b32 	%r60, %r4, 3;
	mov.u32 	%r61, shared;
	add.s32 	%r9, %r61, %r60;
	ld.global.u32 	%r10, [%rd4+24];
	ld.global.u32 	%r11, [%rd4+20];
	sub.s32 	%r12, %r10, %r11;
	setp.gt.s32 	%p2, %r3, %r12;
	@%p2 bra 	$L__BB2_7;
	add.s32 	%r63, %r12, 1;
	add.s32 	%r64, %r3, %r6;
	max.s32 	%r65, %r63, %r64;
	setp.lt.s32 	%p3, %r64, %r63;
	selp.u32 	%r66, 1, 0, %p3;
	add.s32 	%r67, %r64, %r66;
	sub.s32 	%r68, %r65, %r67;
	max.u32 	%r69, %r6, 1;
	div.u32 	%r70, %r68, %r69;
	add.s32 	%r13, %r70, %r66;
	and.b32  	%r71, %r13, 3;
	setp.eq.s32 	%p4, %r71, 3;
	mov.u32 	%r169, %r3;
	@%p4 bra 	$L__BB2_4;
	add.s32 	%r72, %r13, 1;
	and.b32  	%r73, %r72, 3;
	shl.b32 	%r75, %r3, 3;
	add.s32 	%r76, %r60, %r75;
	add.s32 	%r167, %r61, %r76;
	shl.b32 	%r15, %r6, 3;
	add.s32 	%r166, %r3, %r11;
	neg.s32 	%r165, %r73;
	mad.lo.s32 	%r169, %r6, %r73, %r3;
$L__BB2_3:
	.pragma "nounroll";
	mul.wide.s32 	%rd23, %r166, 8;
	add.s64 	%rd24, %rd3, %rd23;
	ld.global.f64 	%fd76, [%rd24];
	st.shared.f64 	[%r167], %fd76;
	add.s32 	%r167, %r167, %r15;
	add.s32 	%r166, %r166, %r6;
	add.s32 	%r165, %r165, 1;
	setp.ne.s32 	%p5, %r165, 0;
	@%p5 bra 	$L__BB2_3;
$L__BB2_4:
	setp.lt.u32 	%p6, %r13, 3;
	@%p6 bra 	$L__BB2_7;
	mul.wide.s32 	%rd27, %r6, 8;
	shl.b32 	%r81, %r6, 3;
	shl.b32 	%r85, %r6, 2;
$L__BB2_6:
	add.s32 	%r78, %r11, %r169;
	mul.wide.s32 	%rd25, %r78, 8;
	add.s64 	%rd26, %rd3, %rd25;
	ld.global.f64 	%fd77, [%rd26];
	shl.b32 	%r79, %r169, 3;
	add.s32 	%r80, %r9, %r79;
	st.shared.f64 	[%r80], %fd77;
	add.s64 	%rd28, %rd26, %rd27;
	ld.global.f64 	%fd78, [%rd28];
	add.s32 	%r82, %r80, %r81;
	st.shared.f64 	[%r82], %fd78;
	add.s64 	%rd29, %rd28, %rd27;
	ld.global.f64 	%fd79, [%rd29];
	add.s32 	%r83, %r82, %r81;
	st.shared.f64 	[%r83], %fd79;
	add.s64 	%rd30, %rd29, %rd27;
	ld.global.f64 	%fd80, [%rd30];
	add.s32 	%r84, %r83, %r81;
	st.shared.f64 	[%r84], %fd80;
	add.s32 	%r169, %r85, %r169;
	setp.le.s32 	%p7, %r169, %r12;
	@%p7 bra 	$L__BB2_6;
$L__BB2_7:
	shl.b32 	%r86, %r53, 2;
	mul.wide.s32 	%rd31, %r86, 4;
	add.s64 	%rd32, %rd2, %rd31;
	bar.sync 	0;
	ld.global.u32 	%r28, [%rd4+16];
	ld.global.u32 	%r87, [%rd32];
	mad.lo.s32 	%r88, %r87, 24, %r9;
	ld.shared.f64 	%fd81, [%r88];
	ld.shared.f64 	%fd82, [%r88+8];
	ld.shared.f64 	%fd83, [%r88+16];
	ld.global.u32 	%r89, [%rd32+4];
	mad.lo.s32 	%r90, %r89, 24, %r9;
	ld.shared.f64 	%fd1, [%r90];
	ld.shared.f64 	%fd2, [%r90+8];
	ld.shared.f64 	%fd3, [%r90+16];
	ld.global.u32 	%r91, [%rd32+8];
	mad.lo.s32 	%r92, %r91, 24, %r9;
	ld.shared.f64 	%fd84, [%r92];
	ld.shared.f64 	%fd85, [%r92+8];
	ld.shared.f64 	%fd86, [%r92+16];
	ld.global.u32 	%r93, [%rd32+12];
	mad.lo.s32 	%r94, %r93, 24, %r9;
	ld.shared.f64 	%fd87, [%r94];
	ld.shared.f64 	%fd88, [%r94+8];
	ld.shared.f64 	%fd89, [%r94+16];
	sub.f64 	%fd90, %fd81, %fd1;
	sub.f64 	%fd91, %fd82, %fd2;
	sub.f64 	%fd92, %fd83, %fd3;
	sub.f64 	%fd93, %fd84, %fd1;
	sub.f64 	%fd94, %fd85, %fd2;
	sub.f64 	%fd95, %fd86, %fd3;
	sub.f64 	%fd96, %fd87, %fd1;
	sub.f64 	%fd97, %fd88, %fd2;
	sub.f64 	%fd98, %fd89, %fd3;
	mul.f64 	%fd99, %fd94, %fd94;
	fma.rn.f64 	%fd100, %fd93, %fd93, %fd99;
	fma.rn.f64 	%fd101, %fd95, %fd95, %fd100;
	sqrt.rn.f64 	%fd102, %fd101;
	div.rn.f64 	%fd4, %fd93, %fd102;
	div.rn.f64 	%fd5, %fd94, %fd102;
	div.rn.f64 	%fd6, %fd95, %fd102;
	mul.f64 	%fd103, %fd91, %fd94;
	fma.rn.f64 	%fd104, %fd90, %fd93, %fd103;
	fma.rn.f64 	%fd105, %fd92, %fd95, %fd104;
	div.rn.f64 	%fd106, %fd105, %fd101;
	mul.f64 	%fd107, %fd93, %fd106;
	sub.f64 	%fd108, %fd90, %fd107;
	mul.f64 	%fd109, %fd94, %fd106;
	sub.f64 	%fd110, %fd91, %fd109;
	mul.f64 	%fd111, %fd95, %fd106;
	sub.f64 	%fd112, %fd92, %fd111;
	mul.f64 	%fd113, %fd110, %fd110;
	fma.rn.f64 	%fd114, %fd108, %fd108, %fd113;
	fma.rn.f64 	%fd115, %fd112, %fd112, %fd114;
	sqrt.rn.f64 	%fd116, %fd115;
	div.rn.f64 	%fd7, %fd108, %fd116;
	div.rn.f64 	%fd8, %fd110, %fd116;
	div.rn.f64 	%fd9, %fd112, %fd116;
	mul.f64 	%fd117, %fd5, %fd9;
	mul.f64 	%fd118, %fd6, %fd8;
	sub.f64 	%fd10, %fd117, %fd118;
	mul.f64 	%fd119, %fd6, %fd7;
	mul.f64 	%fd120, %fd4, %fd9;
	sub.f64 	%fd11, %fd119, %fd120;
	mul.f64 	%fd121, %fd4, %fd8;
	mul.f64 	%fd122, %fd5, %fd7;
	sub.f64 	%fd12, %fd121, %fd122;
	mul.f64 	%fd123, %fd97, %fd8;
	fma.rn.f64 	%fd124, %fd96, %fd7, %fd123;
	fma.rn.f64 	%fd125, %fd98, %fd9, %fd124;
	mul.f64 	%fd126, %fd97, %fd11;
	fma.rn.f64 	%fd127, %fd96, %fd10, %fd126;
	fma.rn.f64 	%fd128, %fd98, %fd12, %fd127;
	mul.f64 	%fd129, %fd128, %fd128;
	fma.rn.f64 	%fd130, %fd125, %fd125, %fd129;
	sqrt.rn.f64 	%fd131, %fd130;
	div.rn.f64 	%fd13, %fd125, %fd131;
	div.rn.f64 	%fd14, %fd128, %fd131;
	abs.f64 	%fd15, %fd75;
	setp.neu.f64 	%p8, %fd15, 0d7FF0000000000000;
	@%p8 bra 	$L__BB2_9;
	mov.f64 	%fd137, 0d0000000000000000;
	mul.rn.f64 	%fd265, %fd75, %fd137;
	mov.b32 	%r170, 0;
	bra.uni 	$L__BB2_11;
$L__BB2_9:
	mul.f64 	%fd132, %fd75, 0d3FE45F306DC9C883;
	cvt.rni.s32.f64 	%r170, %fd132;
	cvt.rn.f64.s32 	%fd133, %r170;
	fma.rn.f64 	%fd134, %fd133, 0dBFF921FB54442D18, %fd75;
	fma.rn.f64 	%fd135, %fd133, 0dBC91A62633145C00, %fd134;
	fma.rn.f64 	%fd265, %fd133, 0dB97B839A252049C0, %fd135;
	setp.ltu.f64 	%p9, %fd15, 0d41E0000000000000;
	@%p9 bra 	$L__BB2_11;
	{ // callseq 0, 0
	.param .b64 param0;
	st.param.f64 	[param0], %fd75;
	.param .align 16 .b8 retval0[16];
	call.uni (retval0), 
	__internal_trig_reduction_slowpathd, 
	(
	param0
	);
	ld.param.f64 	%fd265, [retval0];
	ld.param.b32 	%r170, [retval0+8];
	} // callseq 0
$L__BB2_11:
	mul.rn.f64 	%fd138, %fd265, %fd265;
	fma.rn.f64 	%fd139, %fd138, 0dBDA8FF8320FD8164, 0d3E21EEA7C1EF8528;
	fma.rn.f64 	%fd140, %fd139, %fd138, 0dBE927E4F8E06E6D9;
	fma.rn.f64 	%fd141, %fd140, %fd138, 0d3EFA01A019DDBCE9;
	fma.rn.f64 	%fd142, %fd141, %fd138, 0dBF56C16C16C15D47;
	fma.rn.f64 	%fd143, %fd142, %fd138, 0d3FA5555555555551;
	fma.rn.f64 	%fd144, %fd143, %fd138, 0dBFE0000000000000;
	fma.rn.f64 	%fd145, %fd144, %fd138, 0d3FF0000000000000;
	fma.rn.f64 	%fd146, %fd138, 0d3DE5DB65F9785EBA, 0dBE5AE5F12CB0D246;
	fma.rn.f64 	%fd147, %fd146, %fd138, 0d3EC71DE369ACE392;
	fma.rn.f64 	%fd148, %fd147, %fd138, 0dBF2A01A019DB62A1;
	fma.rn.f64 	%fd149, %fd148, %fd138, 0d3F81111111110818;
	fma.rn.f64 	%fd150, %fd149, %fd138, 0dBFC5555555555554;
	fma.rn.f64 	%fd151, %fd150, %fd138, 0d0000000000000000;
	fma.rn.f64 	%fd152, %fd151, %fd265, %fd265;
	and.b32  	%r97, %r170, 1;
	setp.eq.b32 	%p10, %r97, 1;
	{
	.reg .b32 %temp; 
	mov.b64 	{%temp, %r98}, %fd152;
	}
	{
	.reg .b32 %temp; 
	mov.b64 	{%r99, %temp}, %fd152;
	}
	xor.b32  	%r100, %r98, -2147483648;
	mov.b64 	%fd153, {%r99, %r100};
	selp.f64 	%fd266, %fd145, %fd152, %p10;
	selp.f64 	%fd267, %fd153, %fd145, %p10;
	and.b32  	%r101, %r170, 2;
	setp.eq.s32 	%p11, %r101, 0;
	@%p11 bra 	$L__BB2_13;
	{
	.reg .b32 %temp; 
	mov.b64 	{%temp, %r102}, %fd266;
	}
	{
	.reg .b32 %temp; 
	mov.b64 	{%r103, %temp}, %fd266;
	}
	xor.b32  	%r104, %r102, -2147483648;
	mov.b64 	%fd266, {%r103, %r104};
	{
	.reg .b32 %temp; 
	mov.b64 	{%temp, %r105}, %fd267;
	}
	{
	.reg .b32 %temp; 
	mov.b64 	{%r106, %temp}, %fd267;
	}
	xor.b32  	%r107, %r105, -2147483648;
	mov.b64 	%fd267, {%r106, %r107};
$L__BB2_13:
	mul.f64 	%fd154, %fd13, %fd266;
	mul.f64 	%fd155, %fd14, %fd267;
	sub.f64 	%fd26, %fd154, %fd155;
	mul.f64 	%fd156, %fd13, %fd267;
	fma.rn.f64 	%fd27, %fd14, %fd266, %fd156;
	setp.ge.s32 	%p12, %r3, %r28;
	@%p12 bra 	$L__BB2_15;
	cvt.u64.u32 	%rd33, %r3;
	cvt.s64.s32 	%rd34, %r2;
	add.s64 	%rd35, %rd34, %rd33;
	cvta.to.global.u64 	%rd36, %rd15;
	shl.b64 	%rd37, %rd35, 2;
	add.s64 	%rd38, %rd36, %rd37;
	ld.global.u32 	%r108, [%rd38];
	mad.lo.s32 	%r109, %r108, 24, %r9;
	ld.shared.f64 	%fd157, [%r109];
	ld.shared.f64 	%fd158, [%r109+8];
	ld.shared.f64 	%fd159, [%r109+16];
	sub.f64 	%fd160, %fd157, %fd1;
	sub.f64 	%fd161, %fd158, %fd2;
	sub.f64 	%fd162, %fd159, %fd3;
	mul.f64 	%fd163, %fd8, %fd161;
	fma.rn.f64 	%fd164, %fd7, %fd160, %fd163;
	fma.rn.f64 	%fd165, %fd9, %fd162, %fd164;
	mul.f64 	%fd166, %fd11, %fd161;
	fma.rn.f64 	%fd167, %fd10, %fd160, %fd166;
	fma.rn.f64 	%fd168, %fd12, %fd162, %fd167;
	mul.f64 	%fd169, %fd5, %fd161;
	fma.rn.f64 	%fd170, %fd4, %fd160, %fd169;
	fma.rn.f64 	%fd171, %fd6, %fd162, %fd170;
	mul.f64 	%fd172, %fd27, %fd165;
	mul.f64 	%fd173, %fd26, %fd168;
	sub.f64 	%fd174, %fd172, %fd173;
	mul.f64 	%fd175, %fd27, %fd168;
	fma.rn.f64 	%fd176, %fd26, %fd165, %fd175;
	mul.f64 	%fd177, %fd10, %fd176;
	fma.rn.f64 	%fd178, %fd7, %fd174, %fd177;
	fma.rn.f64 	%fd179, %fd4, %fd171, %fd178;
	mul.f64 	%fd180, %fd11, %fd176;
	fma.rn.f64 	%fd181, %fd8, %fd174, %fd180;
	fma.rn.f64 	%fd182, %fd5, %fd171, %fd181;
	mul.f64 	%fd183, %fd12, %fd176;
	fma.rn.f64 	%fd184, %fd9, %fd174, %fd183;
	fma.rn.f64 	%fd185, %fd6, %fd171, %fd184;
	add.f64 	%fd186, %fd1, %fd179;
	add.f64 	%fd187, %fd2, %fd182;
	add.f64 	%fd188, %fd3, %fd185;
	st.shared.f64 	[%r109], %fd186;
	st.shared.f64 	[%r109+8], %fd187;
	st.shared.f64 	[%r109+16], %fd188;
$L__BB2_15:
	bar.sync 	0;
	setp.ge.s32 	%p13, %r171, %r7;
	mov.f64 	%fd281, 0d0000000000000000;
	@%p13 bra 	$L__BB2_52;
	ld.param.u64 	%rd64, [poseAndCalcDofEnergy_param_4];
	ld.param.u64 	%rd63, [poseAndCalcDofEnergy_param_1];
	ld.global.u32 	%r32, [%rd4+8];
	ld.global.u32 	%r33, [%rd4+20];
	ld.global.u32 	%r34, [%rd4+24];
	cvt.s64.s32 	%rd5, %r1;
	cvta.to.global.u64 	%rd6, %rd64;
	cvta.to.global.u64 	%rd7, %rd63;
	cvta.to.global.u64 	%rd8, %rd13;
	mov.f64 	%fd281, 0d0000000000000000;
	mov.u32 	%r110, shared;
	cvt.u64.u32 	%rd39, %r110;
$L__BB2_17:
	cvta.shared.u64 	%rd40, %rd39;
	setp.eq.s64 	%p14, %rd40, 0;
	cvt.s64.s32 	%rd41, %r171;
	add.s64 	%rd42, %rd5, %rd41;
	shl.b64 	%rd43, %rd42, 2;
	add.s64 	%rd44, %rd6, %rd43;
	ld.global.u32 	%r36, [%rd44];
	shl.b32 	%r111, %r36, 1;
	mul.wide.s32 	%rd45, %r111, 4;
	add.s64 	%rd46, %rd7, %rd45;
	ld.global.u32 	%r112, [%rd46];
	ld.global.u32 	%r113, [%rd46+4];
	max.s32 	%r115, %r112, %r113;
	setp.lt.s32 	%p1, %r115, 1;
	abs.s32 	%r116, %r112;
	mul.lo.s32 	%r37, %r116, 3;
	add.s32 	%r38, %r37, -3;
	abs.s32 	%r118, %r113;
	mul.lo.s32 	%r39, %r118, 3;
	add.s32 	%r40, %r39, -3;
	setp.lt.s32 	%p15, %r38, %r33;
	or.pred  	%p16, %p14, %p15;
	setp.gt.s32 	%p17, %r38, %r34;
	sub.s32 	%r119, %r37, %r33;
	shl.b32 	%r120, %r119, 3;
	add.s32 	%r41, %r9, %r120;
	mul.wide.s32 	%rd47, %r38, 8;
	add.s64 	%rd9, %rd3, %rd47;
	or.pred  	%p18, %p16, %p17;
	@%p18 bra 	$L__BB2_19;
	ld.shared.f64 	%fd269, [%r41+-24];
	bra.uni 	$L__BB2_20;
$L__BB2_19:
	ld.global.f64 	%fd269, [%rd9];
$L__BB2_20:
	cvta.shared.u64 	%rd49, %rd39;
	setp.eq.s64 	%p19, %rd49, 0;
	setp.lt.s32 	%p20, %r40, %r33;
	or.pred  	%p21, %p19, %p20;
	setp.gt.s32 	%p22, %r40, %r34;
	sub.s32 	%r122, %r39, %r33;
	shl.b32 	%r123, %r122, 3;
	add.s32 	%r42, %r9, %r123;
	mul.wide.s32 	%rd50, %r40, 8;
	add.s64 	%rd10, %rd3, %rd50;
	or.pred  	%p23, %p21, %p22;
	@%p23 bra 	$L__BB2_22;
	ld.shared.f64 	%fd270, [%r42+-24];
	bra.uni 	$L__BB2_23;
$L__BB2_22:
	ld.global.f64 	%fd270, [%rd10];
$L__BB2_23:
	cvta.shared.u64 	%rd52, %rd39;
	setp.eq.s64 	%p24, %rd52, 0;
	sub.f64 	%fd35, %fd269, %fd270;
	add.s32 	%r125, %r37, -2;
	setp.lt.s32 	%p25, %r125, %r33;
	or.pred  	%p26, %p24, %p25;
	setp.ge.s32 	%p27, %r38, %r34;
	or.pred  	%p28, %p26, %p27;
	@%p28 bra 	$L__BB2_25;
	ld.shared.f64 	%fd271, [%r41+-16];
	bra.uni 	$L__BB2_26;
$L__BB2_25:
	ld.global.f64 	%fd271, [%rd9+8];
$L__BB2_26:
	cvta.shared.u64 	%rd54, %rd39;
	setp.eq.s64 	%p29, %rd54, 0;
	add.s32 	%r127, %r39, -2;
	setp.lt.s32 	%p30, %r127, %r33;
	or.pred  	%p31, %p29, %p30;
	setp.ge.s32 	%p32, %r40, %r34;
	or.pred  	%p33, %p31, %p32;
	@%p33 bra 	$L__BB2_28;
	ld.shared.f64 	%fd272, [%r42+-16];
	bra.uni 	$L__BB2_29;
$L__BB2_28:
	ld.global.f64 	%fd272, [%rd10+8];
$L__BB2_29:
	cvta.shared.u64 	%rd56, %rd39;
	setp.eq.s64 	%p34, %rd56, 0;
	sub.f64 	%fd191, %fd271, %fd272;
	mul.f64 	%fd192, %fd191, %fd191;
	fma.rn.f64 	%fd42, %fd35, %fd35, %fd192;
	add.s32 	%r129, %r37, -1;
	setp.lt.s32 	%p35, %r129, %r33;
	or.pred  	%p36, %p34, %p35;
	setp.gt.s32 	%p37, %r129, %r34;
	or.pred  	%p38, %p36, %p37;
	@%p38 bra 	$L__BB2_31;
	ld.shared.f64 	%fd273, [%r41+-8];
	bra.uni 	$L__BB2_32;
$L__BB2_31:
	ld.global.f64 	%fd273, [%rd9+16];
$L__BB2_32:
	cvta.shared.u64 	%rd58, %rd39;
	setp.eq.s64 	%p39, %rd58, 0;
	add.s32 	%r131, %r39, -1;
	setp.lt.s32 	%p40, %r131, %r33;
	or.pred  	%p41, %p39, %p40;
	setp.gt.s32 	%p42, %r131, %r34;
	or.pred  	%p43, %p41, %p42;
	@%p43 bra 	$L__BB2_34;
	ld.shared.f64 	%fd274, [%r42+-8];
	bra.uni 	$L__BB2_35;
$L__BB2_34:
	ld.global.f64 	%fd274, [%rd10+16];
$L__BB2_35:
	sub.f64 	%fd193, %fd273, %fd274;
	fma.rn.f64 	%fd49, %fd193, %fd193, %fd42;
	mul.lo.s32 	%r132, %r36, 9;
	mul.wide.s32 	%rd59, %r132, 8;
	add.s64 	%rd11, %rd8, %rd59;
	@%p1 bra 	$L__BB2_37;
	ld.global.u8 	%rs1, [%rd1+33];
	setp.eq.s16 	%p44, %rs1, 0;
	mov.f64 	%fd280, 0d0000000000000000;
	@%p44 bra 	$L__BB2_41;
$L__BB2_37:
	setp.ge.s32 	%p45, %r171, %r32;
	@%p45 bra 	$L__BB2_39;
	ld.global.f64 	%fd275, [%rd1+16];
	bra.uni 	$L__BB2_40;
$L__BB2_39:
	ld.global.f64 	%fd275, [%rd1+8];
$L__BB2_40:
	ld.global.f64 	%fd195, [%rd11+16];
	mul.f64 	%fd196, %fd275, %fd195;
	ld.global.u8 	%rs2, [%rd1+32];
	setp.eq.s16 	%p46, %rs2, 0;
	sqrt.rn.f64 	%fd197, %fd49;
	selp.f64 	%fd198, %fd197, %fd49, %p46;
	div.rn.f64 	%fd199, %fd196, %fd198;
	add.f64 	%fd280, %fd199, 0d0000000000000000;
	@%p1 bra 	$L__BB2_42;
$L__BB2_41:
	ld.global.u8 	%rs3, [%rd1+34];
	setp.eq.s16 	%p47, %rs3, 0;
	@%p47 bra 	$L__BB2_51;
$L__BB2_42:
	ld.global.f64 	%fd200, [%rd11];
	ld.global.f64 	%fd201, [%rd11+8];
	mul.f64 	%fd202, %fd49, %fd49;
	mul.f64 	%fd203, %fd49, %fd202;
	mul.f64 	%fd204, %fd203, %fd203;
	div.rn.f64 	%fd205, %fd200, %fd204;
	div.rn.f64 	%fd206, %fd201, %fd203;
	sub.f64 	%fd207, %fd205, %fd206;
	add.f64 	%fd280, %fd280, %fd207;
	not.pred 	%p48, %p1;
	@%p48 bra 	$L__BB2_51;
	ld.global.f64 	%fd208, [%rd1+24];
	setp.geu.f64 	%p49, %fd49, %fd208;
	@%p49 bra 	$L__BB2_51;
	sqrt.rn.f64 	%fd57, %fd49;
	ld.global.f64 	%fd209, [%rd11+24];
	ld.global.f64 	%fd210, [%rd11+32];
	ld.global.f64 	%fd58, [%rd11+40];
	sub.f64 	%fd211, %fd57, %fd210;
	div.rn.f64 	%fd212, %fd211, %fd209;
	neg.f64 	%fd213, %fd212;
	mul.f64 	%fd59, %fd212, %fd213;
	fma.rn.f64 	%fd214, %fd59, 0d3FF71547652B82FE, 0d4338000000000000;
	{
	.reg .b32 %temp; 
	mov.b64 	{%r43, %temp}, %fd214;
	}
	mov.f64 	%fd215, 0dC338000000000000;
	add.rn.f64 	%fd216, %fd214, %fd215;
	fma.rn.f64 	%fd217, %fd216, 0dBFE62E42FEFA39EF, %fd59;
	fma.rn.f64 	%fd218, %fd216, 0dBC7ABC9E3B39803F, %fd217;
	fma.rn.f64 	%fd219, %fd218, 0d3E5ADE1569CE2BDF, 0d3E928AF3FCA213EA;
	fma.rn.f64 	%fd220, %fd219, %fd218, 0d3EC71DEE62401315;
	fma.rn.f64 	%fd221, %fd220, %fd218, 0d3EFA01997C89EB71;
	fma.rn.f64 	%fd222, %fd221, %fd218, 0d3F2A01A014761F65;
	fma.rn.f64 	%fd223, %fd222, %fd218, 0d3F56C16C1852B7AF;
	fma.rn.f64 	%fd224, %fd223, %fd218, 0d3F81111111122322;
	fma.rn.f64 	%fd225, %fd224, %fd218, 0d3FA55555555502A1;
	fma.rn.f64 	%fd226, %fd225, %fd218, 0d3FC5555555555511;
	fma.rn.f64 	%fd227, %fd226, %fd218, 0d3FE000000000000B;
	fma.rn.f64 	%fd228, %fd227, %fd218, 0d3FF0000000000000;
	fma.rn.f64 	%fd229, %fd228, %fd218, 0d3FF0000000000000;
	{
	.reg .b32 %temp; 
	mov.b64 	{%r44, %temp}, %fd229;
	}
	{
	.reg .b32 %temp; 
	mov.b64 	{%temp, %r45}, %fd229;
	}
	shl.b32 	%r133, %r43, 20;
	add.s32 	%r134, %r133, %r45;
	mov.b64 	%fd278, {%r44, %r134};
	{
	.reg .b32 %temp; 
	mov.b64 	{%temp, %r135}, %fd59;
	}
	mov.b32 	%f3, %r135;
	abs.f32 	%f1, %f3;
	setp.lt.f32 	%p50, %f1, 0f4086232B;
	@%p50 bra 	$L__BB2_47;
	setp.lt.f64 	%p51, %fd59, 0d0000000000000000;
	add.f64 	%fd230, %fd59, 0d7FF0000000000000;
	selp.f64 	%fd278, 0d0000000000000000, %fd230, %p51;
	setp.geu.f32 	%p52, %f1, 0f40874800;
	@%p52 bra 	$L__BB2_47;
	shr.u32 	%r136, %r43, 31;
	add.s32 	%r137, %r43, %r136;
	shr.s32 	%r138, %r137, 1;
	shl.b32 	%r139, %r138, 20;
	add.s32 	%r140, %r45, %r139;
	mov.b64 	%fd231, {%r44, %r140};
	sub.s32 	%r141, %r43, %r138;
	shl.b32 	%r142, %r141, 20;
	add.s32 	%r143, %r142, 1072693248;
	mov.b32 	%r144, 0;
	mov.b64 	%fd232, {%r144, %r143};
	mul.f64 	%fd278, %fd232, %fd231;
$L__BB2_47:
	mul.f64 	%fd233, %fd58, %fd278;
	div.rn.f64 	%fd234, %fd233, %fd49;
	sub.f64 	%fd64, %fd280, %fd234;
	ld.global.f64 	%fd235, [%rd11+48];
	ld.global.f64 	%fd236, [%rd11+56];
	ld.global.f64 	%fd65, [%rd11+64];
	sub.f64 	%fd237, %fd57, %fd236;
	div.rn.f64 	%fd238, %fd237, %fd235;
	neg.f64 	%fd239, %fd238;
	mul.f64 	%fd66, %fd238, %fd239;
	fma.rn.f64 	%fd240, %fd66, 0d3FF71547652B82FE, 0d4338000000000000;
	{
	.reg .b32 %temp; 
	mov.b64 	{%r46, %temp}, %fd240;
	}
	mov.f64 	%fd241, 0dC338000000000000;
	add.rn.f64 	%fd242, %fd240, %fd241;
	fma.rn.f64 	%fd243, %fd242, 0dBFE62E42FEFA39EF, %fd66;
	fma.rn.f64 	%fd244, %fd242, 0dBC7ABC9E3B39803F, %fd243;
	fma.rn.f64 	%fd245, %fd244, 0d3E5ADE1569CE2BDF, 0d3E928AF3FCA213EA;
	fma.rn.f64 	%fd246, %fd245, %fd244, 0d3EC71DEE62401315;
	fma.rn.f64 	%fd247, %fd246, %fd244, 0d3EFA01997C89EB71;
	fma.rn.f64 	%fd248, %fd247, %fd244, 0d3F2A01A014761F65;
	fma.rn.f64 	%fd249, %fd248, %fd244, 0d3F56C16C1852B7AF;
	fma.rn.f64 	%fd250, %fd249, %fd244, 0d3F81111111122322;
	fma.rn.f64 	%fd251, %fd250, %fd244, 0d3FA55555555502A1;
	fma.rn.f64 	%fd252, %fd251, %fd244, 0d3FC5555555555511;
	fma.rn.f64 	%fd253, %fd252, %fd244, 0d3FE000000000000B;
	fma.rn.f64 	%fd254, %fd253, %fd244, 0d3FF0000000000000;
	fma.rn.f64 	%fd255, %fd254, %fd244, 0d3FF0000000000000;
	{
	.reg .b32 %temp; 
	mov.b64 	{%r47, %temp}, %fd255;
	}
	{
	.reg .b32 %temp; 
	mov.b64 	{%temp, %r48}, %fd255;
	}
	shl.b32 	%r145, %r46, 20;
	add.s32 	%r146, %r145, %r48;
	mov.b64 	%fd279, {%r47, %r146};
	{
	.reg .b32 %temp; 
	mov.b64 	{%temp, %r147}, %fd66;
	}
	mov.b32 	%f4, %r147;
	abs.f32 	%f2, %f4;
	setp.lt.f32 	%p53, %f2, 0f4086232B;
	@%p53 bra 	$L__BB2_50;
	setp.lt.f64 	%p54, %fd66, 0d0000000000000000;
	add.f64 	%fd256, %fd66, 0d7FF0000000000000;
	selp.f64 	%fd279, 0d0000000000000000, %fd256, %p54;
	setp.geu.f32 	%p55, %f2, 0f40874800;
	@%p55 bra 	$L__BB2_50;
	shr.u32 	%r148, %r46, 31;
	add.s32 	%r149, %r46, %r148;
	shr.s32 	%r150, %r149, 1;
	shl.b32 	%r151, %r150, 20;
	add.s32 	%r152, %r48, %r151;
	mov.b64 	%fd257, {%r47, %r152};
	sub.s32 	%r153, %r46, %r150;
	shl.b32 	%r154, %r153, 20;
	add.s32 	%r155, %r154, 1072693248;
	mov.b32 	%r156, 0;
	mov.b64 	%fd258, {%r156, %r155};
	mul.f64 	%fd279, %fd258, %fd257;
$L__BB2_50:
	mul.f64 	%fd259, %fd65, %fd279;
	div.rn.f64 	%fd260, %fd259, %fd49;
	sub.f64 	%fd280, %fd64, %fd260;
$L__BB2_51:
	add.f64 	%fd281, %fd281, %fd280;
	add.s32 	%r171, %r171, %r4;
	setp.lt.s32 	%p56, %r171, %r7;
	@%p56 bra 	$L__BB2_17;
$L__BB2_52:
	shl.b32 	%r157, %r3, 3;
	mov.u32 	%r158, shared;
	add.s32 	%r50, %r158, %r157;
	st.shared.f64 	[%r50], %fd281;
	bar.sync 	0;
	setp.lt.u32 	%p57, %r4, 2;
	@%p57 bra 	$L__BB2_58;
	mov.b32 	%r172, 1;
$L__BB2_54:
	mov.u32 	%r51, %r172;
	shl.b32 	%r172, %r51, 1;
	add.s32 	%r160, %r172, -1;
	and.b32  	%r161, %r160, %r3;
	setp.ne.s32 	%p58, %r161, 0;
	@%p58 bra 	$L__BB2_57;
	add.s32 	%r162, %r51, %r3;
	setp.ge.s32 	%p59, %r162, %r4;
	@%p59 bra 	$L__BB2_57;
	shl.b32 	%r163, %r51, 3;
	add.s32 	%r164, %r50, %r163;
	ld.shared.f64 	%fd261, [%r164];
	ld.shared.f64 	%fd262, [%r50];
	add.f64 	%fd263, %fd261, %fd262;
	st.shared.f64 	[%r50], %fd263;
$L__BB2_57:
	bar.sync 	0;
	setp.lt.s32 	%p60, %r172, %r4;
	@%p60 bra 	$L__BB2_54;
$L__BB2_58:
	setp.ne.s32 	%p61, %r3, 0;
	@%p61 bra 	$L__BB2_60;
	ld.shared.f64 	%fd264, [shared];
	cvta.to.global.u64 	%rd60, %rd16;
	mul.wide.u32 	%rd61, %r5, 8;
	add.s64 	%rd62, %rd60, %rd61;
	st.global.f64 	[%rd62], %fd264;
$L__BB2_60:
	ret;

}
	// .globl	linesearch
.visible .entry linesearch(
	.param .u64 .ptr .align 1 linesearch_param_0,
	.param .u64 .ptr .align 1 linesearch_param_1,
	.param .u64 .ptr .align 1 linesearch_param_2,
	.param .u64 .ptr .align 1 linesearch_param_3,
	.param .u64 .ptr .align 1 linesearch_param_4,
	.param .u64 .ptr .align 1 linesearch_param_5,
	.param .u64 .ptr .align 1 linesearch_param_6,
	.param .u64 .ptr .align 1 linesearch_param_7,
	.param .u32 linesearch_param_8,
	.param .f64 linesearch_param_9,
	.param .f64 linesearch_param_10,
	.param .f64 linesearch_param_11,
	.param .f64 linesearch_param_12,
	.param .u64 .ptr .align 1 linesearch_param_13
)
{
	.reg .pred 	%p<582>;
	.reg .b16 	%rs<31>;
	.reg .b32 	%r<1120>;
	.reg .b32 	%f<41>;
	.reg .b64 	%rd<300>;
	.reg .b64 	%fd<2971>;

	ld.param.u64 	%rd45, [linesearch_param_0];
	ld.param.u64 	%rd46, [linesearch_param_1];
	ld.param.u64 	%rd47, [linesearch_param_2];
	ld.param.u64 	%rd48, [linesearch_param_3];
	ld.param.u64 	%rd49, [linesearch_param_5];
	ld.param.u64 	%rd43, [linesearch_param_6];
	ld.param.u64 	%rd50, [linesearch_param_7];
	ld.param.u32 	%r266, [linesearch_param_8];
	ld.param.f64 	%fd807, [linesearch_param_9];
	ld.param.f64 	%fd808, [linesearch_param_10];
	ld.param.f64 	%fd809, [linesearch_param_11];
	cvta.to.global.u64 	%rd1, %rd47;
	cvta.to.global.u64 	%rd2, %rd48;
	cvta.to.global.u64 	%rd3, %rd46;
	cvta.to.global.u64 	%rd4, %rd49;
	cvta.to.global.u64 	%rd5, %rd45;
	cvta.to.global.u64 	%rd51, %rd50;
	mul.wide.s32 	%rd52, %r266, 32;
	add.s64 	%rd6, %rd51, %rd52;
	ld.global.v2.u32 	{%r1, %r267}, [%rd6];
	ld.global.u32 	%r2, [%rd6+12];
	mov.u32 	%r3, %tid.x;
	mov.u32 	%r4, %ntid.x;
	mov.u32 	%r268, %ctaid.x;
	mov.u32 	%r269, %nctaid.x;
	add.s32 	%r270, %r269, %r267;
	add.s32 	%r271, %r270, -1;
	div.s32 	%r5, %r271, %r269;
	mul.lo.s32 	%r272, %r5, %r268;
	add.s32 	%r273, %r272, %r5;
	min.s32 	%r6, %r267, %r273;
	add.s32 	%r1117, %r272, %r3;
	shl.b32 	%r274, %r4, 3;
	mov.u32 	%r275, shared;
	add.s32 	%r8, %r275, %r274;
	ld.global.u32 	%r9, [%rd6+24];
	ld.global.u32 	%r10, [%rd6+20];
	sub.s32 	%r11, %r9, %r10;
	setp.gt.s32 	%p11, %r3, %r11;
	@%p11 bra 	$L__BB3_7;
	add.s32 	%r277, %r11, 1;
	add.s32 	%r278, %r3, %r5;
	max.s32 	%r279, %r277, %r278;
	setp.lt.s32 	%p12, %r278, %r277;
	selp.u32 	%r280, 1, 0, %p12;
	add.s32 	%r281, %r278, %r280;
	sub.s32 	%r282, %r279, %r281;
	max.u32 	%r283, %r5, 1;
	div.u32 	%r284, %r282, %r283;
	add.s32 	%r12, %r284, %r280;
	and.b32  	%r285, %r12, 3;
	setp.eq.s32 	%p13, %r285, 3;
	mov.u32 	%r1087, %r3;
	@%p13 bra 	$L__BB3_4;
	add.s32 	%r287, %r12, 1;
	and.b32  	%r13, %r287, 3;
	mov.b32 	%r1086, 0;
	mov.u32 	%r1087, %r3;
$L__BB3_3:
	.pragma "nounroll";
	add.s32 	%r288, %r10, %r1087;
	mul.wide.s32 	%rd53, %r288, 8;
	add.s64 	%rd54, %rd5, %rd53;
	ld.global.f64 	%fd811, [%rd54];
	shl.b32 	%r289, %r1087, 3;
	add.s32 	%r290, %r8, %r289;
	st.shared.f64 	[%r290], %fd811;
	add.s32 	%r1087, %r1087, %r5;
	add.s32 	%r1086, %r1086, 1;
	setp.ne.s32 	%p14, %r1086, %r13;
	@%p14 bra 	$L__BB3_3;
$L__BB3_4:
	setp.lt.u32 	%p15, %r12, 3;
	@%p15 bra 	$L__BB3_7;
	mul.wide.s32 	%rd57, %r5, 8;
	shl.b32 	%r294, %r5, 3;
	shl.b32 	%r298, %r5, 2;
$L__BB3_6:
	add.s32 	%r291, %r10, %r1087;
	mul.wide.s32 	%rd55, %r291, 8;
	add.s64 	%rd56, %rd5, %rd55;
	ld.global.f64 	%fd812, [%rd56];
	shl.b32 	%r292, %r1087, 3;
	add.s32 	%r293, %r8, %r292;
	st.shared.f64 	[%r293], %fd812;
	add.s64 	%rd58, %rd56, %rd57;
	ld.global.f64 	%fd813, [%rd58];
	add.s32 	%r295, %r293, %r294;
	st.shared.f64 	[%r295], %fd813;
	add.s64 	%rd59, %rd58, %rd57;
	ld.global.f64 	%fd814, [%rd59];
	add.s32 	%r296, %r295, %r294;
	st.shared.f64 	[%r296], %fd814;
	add.s64 	%rd60, %rd59, %rd57;
	ld.global.f64 	%fd815, [%rd60];
	add.s32 	%r297, %r296, %r294;
	st.shared.f64 	[%r297], %fd815;
	add.s32 	%r1087, %r298, %r1087;
	setp.le.s32 	%p16, %r1087, %r11;
	@%p16 bra 	$L__BB3_6;
$L__BB3_7:
	shl.b32 	%r299, %r266, 2;
	mul.wide.s32 	%rd61, %r299, 4;
	add.s64 	%rd7, %rd4, %rd61;
	bar.sync 	0;
	ld.global.u32 	%r21, [%rd6+16];
	ld.global.u32 	%r300, [%rd7];
	mad.lo.s32 	%r301, %r300, 24, %r8;
	ld.shared.f64 	%fd816, [%r301];
	ld.shared.f64 	%fd817, [%r301+8];
	ld.shared.f64 	%fd818, [%r301+16];
	ld.global.u32 	%r302, [%rd7+4];
	mad.lo.s32 	%r303, %r302, 24, %r8;
	ld.shared.f64 	%fd1, [%r303];
	ld.shared.f64 	%fd2, [%r303+8];
	ld.shared.f64 	%fd3, [%r303+16];
	ld.global.u32 	%r304, [%rd7+8];
	mad.lo.s32 	%r305, %r304, 24, %r8;
	ld.shared.f64 	%fd819, [%r305];
	ld.shared.f64 	%fd820, [%r305+8];
	ld.shared.f64 	%fd821, [%r305+16];
	ld.global.u32 	%r306, [%rd7+12];
	mad.lo.s32 	%r307, %r306, 24, %r8;
	ld.shared.f64 	%fd822, [%r307];
	ld.shared.f64 	%fd823, [%r307+8];
	ld.shared.f64 	%fd824, [%r307+16];
	sub.f64 	%fd825, %fd816, %fd1;
	sub.f64 	%fd826, %fd817, %fd2;
	sub.f64 	%fd827, %fd818, %fd3;
	sub.f64 	%fd828, %fd819, %fd1;
	sub.f64 	%fd829, %fd820, %fd2;
	sub.f64 	%fd830, %fd821, %fd3;
	sub.f64 	%fd831, %fd822, %fd1;
	sub.f64 	%fd832, %fd823, %fd2;
	sub.f64 	%fd833, %fd824, %fd3;
	mul.f64 	%fd834, %fd829, %fd829;
	fma.rn.f64 	%fd835, %fd828, %fd828, %fd834;
	fma.rn.f64 	%fd836, %fd830, %fd830, %fd835;
	sqrt.rn.f64 	%fd837, %fd836;
	div.rn.f64 	%fd4, %fd828, %fd837;
	div.rn.f64 	%fd5, %fd829, %fd837;
	div.rn.f64 	%fd6, %fd830, %fd837;
	mul.f64 	%fd838, %fd826, %fd829;
	fma.rn.f64 	%fd839, %fd825, %fd828, %fd838;
	fma.rn.f64 	%fd840, %fd827, %fd830, %fd839;
	div.rn.f64 	%fd841, %fd840, %fd836;
	mul.f64 	%fd842, %fd828, %fd841;
	sub.f64 	%fd843, %fd825, %fd842;
	mul.f64 	%fd844, %fd829, %fd841;
	sub.f64 	%fd845, %fd826, %fd844;
	mul.f64 	%fd846, %fd830, %fd841;
	sub.f64 	%fd847, %fd827, %fd846;
	mul.f64 	%fd848, %fd845, %fd845;
	fma.rn.f64 	%fd849, %fd843, %fd843, %fd848;
	fma.rn.f64 	%fd850, %fd847, %fd847, %fd849;
	sqrt.rn.f64 	%fd851, %fd850;
	div.rn.f64 	%fd7, %fd843, %fd851;
	div.rn.f64 	%fd8, %fd845, %fd851;
	div.rn.f64 	%fd9, %fd847, %fd851;
	mul.f64 	%fd852, %fd5, %fd9;
	mul.f64 	%fd853, %fd6, %fd8;
	sub.f64 	%fd10, %fd852, %fd853;
	mul.f64 	%fd854, %fd6, %fd7;
	mul.f64 	%fd855, %fd4, %fd9;
	sub.f64 	%fd11, %fd854, %fd855;
	mul.f64 	%fd856, %fd4, %fd8;
	mul.f64 	%fd857, %fd5, %fd7;
	sub.f64 	%fd12, %fd856, %fd857;
	mul.f64 	%fd858, %fd832, %fd8;
	fma.rn.f64 	%fd859, %fd831, %fd7, %fd858;
	fma.rn.f64 	%fd860, %fd833, %fd9, %fd859;
	mul.f64 	%fd861, %fd832, %fd11;
	fma.rn.f64 	%fd862, %fd831, %fd10, %fd861;
	fma.rn.f64 	%fd863, %fd833, %fd12, %fd862;
	mul.f64 	%fd864, %fd863, %fd863;
	fma.rn.f64 	%fd865, %fd860, %fd860, %fd864;
	sqrt.rn.f64 	%fd866, %fd865;
	div.rn.f64 	%fd13, %fd860, %fd866;
	div.rn.f64 	%fd14, %fd863, %fd866;
	abs.f64 	%fd15, %fd807;
	setp.neu.f64 	%p17, %fd15, 0d7FF0000000000000;
	@%p17 bra 	$L__BB3_9;
	mov.f64 	%fd872, 0d0000000000000000;
	mul.rn.f64 	%fd2785, %fd807, %fd872;
	mov.b32 	%r1089, 0;
	bra.uni 	$L__BB3_11;
$L__BB3_9:
	mul.f64 	%fd867, %fd807, 0d3FE45F306DC9C883;
	cvt.rni.s32.f64 	%r1089, %fd867;
	cvt.rn.f64.s32 	%fd868, %r1089;
	fma.rn.f64 	%fd869, %fd868, 0dBFF921FB54442D18, %fd807;
	fma.rn.f64 	%fd870, %fd868, 0dBC91A62633145C00, %fd869;
	fma.rn.f64 	%fd2785, %fd868, 0dB97B839A252049C0, %fd870;
	setp.ltu.f64 	%p18, %fd15, 0d41E0000000000000;
	@%p18 bra 	$L__BB3_11;
	{ // callseq 1, 0
	.param .b64 param0;
	st.param.f64 	[param0], %fd807;
	.param .align 16 .b8 retval0[16];
	call.uni (retval0), 
	__internal_trig_reduction_slowpathd, 
	(
	param0
	);
	ld.param.f64 	%fd2785, [retval0];
	ld.param.b32 	%r1089, [retval0+8];
	} // callseq 1
$L__BB3_11:
	mul.rn.f64 	%fd873, %fd2785, %fd2785;
	fma.rn.f64 	%fd874, %fd873, 0dBDA8FF8320FD8164, 0d3E21EEA7C1EF8528;
	fma.rn.f64 	%fd875, %fd874, %fd873, 0dBE927E4F8E06E6D9;
	fma.rn.f64 	%fd876, %fd875, %fd873, 0d3EFA01A019DDBCE9;
	fma.rn.f64 	%fd877, %fd876, %fd873, 0dBF56C16C16C15D47;
	fma.rn.f64 	%fd878, %fd877, %fd873, 0d3FA5555555555551;
	fma.rn.f64 	%fd879, %fd878, %fd873, 0dBFE0000000000000;
	fma.rn.f64 	%fd880, %fd879, %fd873, 0d3FF0000000000000;
	fma.rn.f64 	%fd881, %fd873, 0d3DE5DB65F9785EBA, 0dBE5AE5F12CB0D246;
	fma.rn.f64 	%fd882, %fd881, %fd873, 0d3EC71DE369ACE392;
	fma.rn.f64 	%fd883, %fd882, %fd873, 0dBF2A01A019DB62A1;
	fma.rn.f64 	%fd884, %fd883, %fd873, 0d3F81111111110818;
	fma.rn.f64 	%fd885, %fd884, %fd873, 0dBFC5555555555554;
	fma.rn.f64 	%fd886, %fd885, %fd873, 0d0000000000000000;
	fma.rn.f64 	%fd887, %fd886, %fd2785, %fd2785;
	and.b32  	%r310, %r1089, 1;
	setp.eq.b32 	%p19, %r310, 1;
	{
	.reg .b32 %temp; 
	mov.b64 	{%temp, %r311}, %fd887;
	}
	{
	.reg .b32 %temp; 
	mov.b64 	{%r312, %temp}, %fd887;
	}
	xor.b32  	%r313, %r311, -2147483648;
	mov.b64 	%fd888, {%r312, %r313};
	selp.f64 	%fd2786, %fd880, %fd887, %p19;
	selp.f64 	%fd2787, %fd888, %fd880, %p19;
	and.b32  	%r314, %r1089, 2;
	setp.eq.s32 	%p20, %r314, 0;
	@%p20 bra 	$L__BB3_13;
	{
	.reg .b32 %temp; 
	mov.b64 	{%temp, %r315}, %fd2786;
	}
	{
	.reg .b32 %temp; 
	mov.b64 	{%r316, %temp}, %fd2786;
	}
	xor.b32  	%r317, %r315, -2147483648;
	mov.b64 	%fd2786, {%r316, %r317};
	{
	.reg .b32 %temp; 
	mov.b64 	{%temp, %r318}, %fd2787;
	}
	{
	.reg .b32 %temp; 
	mov.b64 	{%r319, %temp}, %fd2787;
	}
	xor.b32  	%r320, %r318, -2147483648;
	mov.b64 	%fd2787, {%r319, %r320};
$L__BB3_13:
	mul.f64 	%fd889, %fd13, %fd2786;
	mul.f64 	%fd890, %fd14, %fd2787;
	sub.f64 	%fd26, %fd889, %fd890;
	mul.f64 	%fd891, %fd13, %fd2787;
	fma.rn.f64 	%fd27, %fd14, %fd2786, %fd891;
	setp.ge.s32 	%p21, %r3, %r21;
	cvt.u64.u32 	%rd62, %r3;
	cvt.s64.s32 	%rd63, %r2;
	add.s64 	%rd64, %rd63, %rd62;
	cvta.to.global.u64 	%rd65, %rd43;
	shl.b64 	%rd66, %rd64, 2;
	add.s64 	%rd8, %rd65, %rd66;
	@%p21 bra 	$L__BB3_15;
	ld.global.u32 	%r321, [%rd8];
	mad.lo.s32 	%r322, %r321, 24, %r8;
	ld.shared.f64 	%fd892, [%r322];
	ld.shared.f64 	%fd893, [%r322+8];
	ld.shared.f64 	%fd894, [%r322+16];
	sub.f64 	%fd895, %fd892, %fd1;
	sub.f64 	%fd896, %fd893, %fd2;
	sub.f64 	%fd897, %fd894, %fd3;
	mul.f64 	%fd898, %fd8, %fd896;
	fma.rn.f64 	%fd899, %fd7, %fd895, %fd898;
	fma.rn.f64 	%fd900, %fd9, %fd897, %fd899;
	mul.f64 	%fd901, %fd11, %fd896;
	fma.rn.f64 	%fd902, %fd10, %fd895, %fd901;
	fma.rn.f64 	%fd903, %fd12, %fd897, %fd902;
	mul.f64 	%fd904, %fd5, %fd896;
	fma.rn.f64 	%fd905, %fd4, %fd895, %fd904;
	fma.rn.f64 	%fd906, %fd6, %fd897, %fd905;
	mul.f64 	%fd907, %fd27, %fd900;
	mul.f64 	%fd908, %fd26, %fd903;
	sub.f64 	%fd909, %fd907, %fd908;
	mul.f64 	%fd910, %fd27, %fd903;
	fma.rn.f64 	%fd911, %fd26, %fd900, %fd910;
	mul.f64 	%fd912, %fd10, %fd911;
	fma.rn.f64 	%fd913, %fd7, %fd909, %fd912;
	fma.rn.f64 	%fd914, %fd4, %fd906, %fd913;
	mul.f64 	%fd915, %fd11, %fd911;
	fma.rn.f64 	%fd916, %fd8, %fd909, %fd915;
	fma.rn.f64 	%fd917, %fd5, %fd906, %fd916;
	mul.f64 	%fd918, %fd12, %fd911;
	fma.rn.f64 	%fd919, %fd9, %fd909, %fd918;
	fma.rn.f64 	%fd920, %fd6, %fd906, %fd919;
	add.f64 	%fd921, %fd1, %fd914;
	add.f64 	%fd922, %fd2, %fd917;
	add.f64 	%fd923, %fd3, %fd920;
	st.shared.f64 	[%r322], %fd921;
	st.shared.f64 	[%r322+8], %fd922;
	st.shared.f64 	[%r322+16], %fd923;
$L__BB3_15:
	ld.param.u64 	%rd289, [linesearch_param_4];
	cvta.to.global.u64 	%rd67, %rd289;
	mul.wide.s32 	%rd68, %r1, 4;
	add.s64 	%rd9, %rd67, %rd68;
	bar.sync 	0;
	setp.ge.s32 	%p22, %r1117, %r6;
	mov.f64 	%fd2801, 0d0000000000000000;
	@%p22 bra 	$L__BB3_52;
	ld.global.u32 	%r25, [%rd6+8];
	ld.global.u32 	%r26, [%rd6+20];
	ld.global.u32 	%r27, [%rd6+24];
	mov.f64 	%fd2801, 0d0000000000000000;
	mov.u32 	%r1090, %r1117;
$L__BB3_17:
	mov.u32 	%r323, shared;
	cvt.u64.u32 	%rd69, %r323;
	cvta.shared.u64 	%rd70, %rd69;
	setp.eq.s64 	%p23, %rd70, 0;
	mul.wide.s32 	%rd71, %r1090, 4;
	add.s64 	%rd72, %rd9, %rd71;
	ld.global.u32 	%r29, [%rd72];
	shl.b32 	%r324, %r29, 1;
	mul.wide.s32 	%rd73, %r324, 4;
	add.s64 	%rd74, %rd3, %rd73;
	ld.global.u32 	%r325, [%rd74];
	ld.global.u32 	%r326, [%rd74+4];
	max.s32 	%r328, %r325, %r326;
	setp.lt.s32 	%p1, %r328, 1;
	abs.s32 	%r329, %r325;
	mul.lo.s32 	%r30, %r329, 3;
	add.s32 	%r31, %r30, -3;
	abs.s32 	%r331, %r326;
	mul.lo.s32 	%r32, %r331, 3;
	add.s32 	%r33, %r32, -3;
	setp.lt.s32 	%p24, %r31, %r26;
	or.pred  	%p25, %p23, %p24;
	setp.gt.s32 	%p26, %r31, %r27;
	sub.s32 	%r332, %r30, %r26;
	shl.b32 	%r333, %r332, 3;
	add.s32 	%r34, %r8, %r333;
	mul.wide.s32 	%rd75, %r31, 8;
	add.s64 	%rd10, %rd5, %rd75;
	or.pred  	%p27, %p25, %p26;
	@%p27 bra 	$L__BB3_19;
	ld.shared.f64 	%fd2789, [%r34+-24];
	bra.uni 	$L__BB3_20;
$L__BB3_19:
	ld.global.f64 	%fd2789, [%rd10];
$L__BB3_20:
	cvta.shared.u64 	%rd77, %rd69;
	setp.eq.s64 	%p28, %rd77, 0;
	setp.lt.s32 	%p29, %r33, %r26;
	or.pred  	%p30, %p28, %p29;
	setp.gt.s32 	%p31, %r33, %r27;
	sub.s32 	%r335, %r32, %r26;
	shl.b32 	%r336, %r335, 3;
	add.s32 	%r35, %r8, %r336;
	mul.wide.s32 	%rd78, %r33, 8;
	add.s64 	%rd11, %rd5, %rd78;
	or.pred  	%p32, %p30, %p31;
	@%p32 bra 	$L__BB3_22;
	ld.shared.f64 	%fd2790, [%r35+-24];
	bra.uni 	$L__BB3_23;
$L__BB3_22:
	ld.global.f64 	%fd2790, [%rd11];
$L__BB3_23:
	cvta.shared.u64 	%rd80, %rd69;
	setp.eq.s64 	%p33, %rd80, 0;
	sub.f64 	%fd35, %fd2789, %fd2790;
	add.s32 	%r338, %r30, -2;
	setp.lt.s32 	%p34, %r338, %r26;
	or.pred  	%p35, %p33, %p34;
	setp.ge.s32 	%p36, %r31, %r27;
	or.pred  	%p37, %p35, %p36;
	@%p37 bra 	$L__BB3_25;
	ld.shared.f64 	%fd2791, [%r34+-16];
	bra.uni 	$L__BB3_26;
$L__BB3_25:
	ld.global.f64 	%fd2791, [%rd10+8];
$L__BB3_26:
	cvta.shared.u64 	%rd82, %rd69;
	setp.eq.s64 	%p38, %rd82, 0;
	add.s32 	%r340, %r32, -2;
	setp.lt.s32 	%p39, %r340, %r26;
	or.pred  	%p40, %p38, %p39;
	setp.ge.s32 	%p41, %r33, %r27;
	or.pred  	%p42, %p40, %p41;
	@%p42 bra 	$L__BB3_28;
	ld.shared.f64 	%fd2792, [%r35+-16];
	bra.uni 	$L__BB3_29;
$L__BB3_28:
	ld.global.f64 	%fd2792, [%rd11+8];
$L__BB3_29:
	cvta.shared.u64 	%rd84, %rd69;
	setp.eq.s64 	%p43, %rd84, 0;
	sub.f64 	%fd926, %fd2791, %fd2792;
	mul.f64 	%fd927, %fd926, %fd926;
	fma.rn.f64 	%fd42, %fd35, %fd35, %fd927;
	add.s32 	%r342, %r30, -1;
	setp.lt.s32 	%p44, %r342, %r26;
	or.pred  	%p45, %p43, %p44;
	setp.gt.s32 	%p46, %r342, %r27;
	or.pred  	%p47, %p45, %p46;
	@%p47 bra 	$L__BB3_31;
	ld.shared.f64 	%fd2793, [%r34+-8];
	bra.uni 	$L__BB3_32;
$L__BB3_31:
	ld.global.f64 	%fd2793, [%rd10+16];
$L__BB3_32:
	cvta.shared.u64 	%rd86, %rd69;
	setp.eq.s64 	%p48, %rd86, 0;
	add.s32 	%r344, %r32, -1;
	setp.lt.s32 	%p49, %r344, %r26;
	or.pred  	%p50, %p48, %p49;
	setp.gt.s32 	%p51, %r344, %r27;
	or.pred  	%p52, %p50, %p51;
	@%p52 bra 	$L__BB3_34;
	ld.shared.f64 	%fd2794, [%r35+-8];
	bra.uni 	$L__BB3_35;
$L__BB3_34:
	ld.global.f64 	%fd2794, [%rd11+16];
$L__BB3_35:
	sub.f64 	%fd928, %fd2793, %fd2794;
	fma.rn.f64 	%fd49, %fd928, %fd928, %fd42;
	mul.lo.s32 	%r345, %r29, 9;
	mul.wide.s32 	%rd87, %r345, 8;
	add.s64 	%rd12, %rd1, %rd87;
	@%p1 bra 	$L__BB3_37;
	ld.global.u8 	%rs1, [%rd2+33];
	setp.eq.s16 	%p53, %rs1, 0;
	mov.f64 	%fd2800, 0d0000000000000000;
	@%p53 bra 	$L__BB3_41;
$L__BB3_37:
	setp.ge.s32 	%p54, %r1090, %r25;
	@%p54 bra 	$L__BB3_39;
	ld.global.f64 	%fd2795, [%rd2+16];
	bra.uni 	$L__BB3_40;
$L__BB3_39:
	ld.global.f64 	%fd2795, [%rd2+8];
$L__BB3_40:
	ld.global.f64 	%fd930, [%rd12+16];
	mul.f64 	%fd931, %fd2795, %fd930;
	ld.global.u8 	%rs2, [%rd2+32];
	setp.eq.s16 	%p55, %rs2, 0;
	sqrt.rn.f64 	%fd932, %fd49;
	selp.f64 	%fd933, %fd932, %fd49, %p55;
	div.rn.f64 	%fd934, %fd931, %fd933;
	add.f64 	%fd2800, %fd934, 0d0000000000000000;
	@%p1 bra 	$L__BB3_42;
$L__BB3_41:
	ld.global.u8 	%rs3, [%rd2+34];
	setp.eq.s16 	%p56, %rs3, 0;
	@%p56 bra 	$L__BB3_51;
$L__BB3_42:
	ld.global.f64 	%fd935, [%rd12];
	ld.global.f64 	%fd936, [%rd12+8];
	mul.f64 	%fd937, %fd49, %fd49;
	mul.f64 	%fd938, %fd49, %fd937;
	mul.f64 	%fd939, %fd938, %fd938;
	div.rn.f64 	%fd940, %fd935, %fd939;
	div.rn.f64 	%fd941, %fd936, %fd938;
	sub.f64 	%fd942, %fd940, %fd941;
	add.f64 	%fd2800, %fd2800, %fd942;
	not.pred 	%p57, %p1;
	@%p57 bra 	$L__BB3_51;
	ld.global.f64 	%fd943, [%rd2+24];
	setp.geu.f64 	%p58, %fd49, %fd943;
	@%p58 bra 	$L__BB3_51;
	sqrt.rn.f64 	%fd57, %fd49;
	ld.global.f64 	%fd944, [%rd12+24];
	ld.global.f64 	%fd945, [%rd12+32];
	ld.global.f64 	%fd58, [%rd12+40];
	sub.f64 	%fd946, %fd57, %fd945;
	div.rn.f64 	%fd947, %fd946, %fd944;
	neg.f64 	%fd948, %fd947;
	mul.f64 	%fd59, %fd947, %fd948;
	fma.rn.f64 	%fd949, %fd59, 0d3FF71547652B82FE, 0d4338000000000000;
	{
	.reg .b32 %temp; 
	mov.b64 	{%r36, %temp}, %fd949;
	}
	mov.f64 	%fd950, 0dC338000000000000;
	add.rn.f64 	%fd951, %fd949, %fd950;
	fma.rn.f64 	%fd952, %fd951, 0dBFE62E42FEFA39EF, %fd59;
	fma.rn.f64 	%fd953, %fd951, 0dBC7ABC9E3B39803F, %fd952;
	fma.rn.f64 	%fd954, %fd953, 0d3E5ADE1569CE2BDF, 0d3E928AF3FCA213EA;
	fma.rn.f64 	%fd955, %fd954, %fd953, 0d3EC71DEE62401315;
	fma.rn.f64 	%fd956, %fd955, %fd953, 0d3EFA01997C89EB71;
	fma.rn.f64 	%fd957, %fd956, %fd953, 0d3F2A01A014761F65;
	fma.rn.f64 	%fd958, %fd957, %fd953, 0d3F56C16C1852B7AF;
	fma.rn.f64 	%fd959, %fd958, %fd953, 0d3F81111111122322;
	fma.rn.f64 	%fd960, %fd959, %fd953, 0d3FA55555555502A1;
	fma.rn.f64 	%fd961, %fd960, %fd953, 0d3FC5555555555511;
	fma.rn.f64 	%fd962, %fd961, %fd953, 0d3FE000000000000B;
	fma.rn.f64 	%fd963, %fd962, %fd953, 0d3FF0000000000000;
	fma.rn.f64 	%fd964, %fd963, %fd953, 0d3FF0000000000000;
	{
	.reg .b32 %temp; 
	mov.b64 	{%r37, %temp}, %fd964;
	}
	{
	.reg .b32 %temp; 
	mov.b64 	{%temp, %r38}, %fd964;
	}
	shl.b32 	%r346, %r36, 20;
	add.s32 	%r347, %r346, %r38;
	mov.b64 	%fd2798, {%r37, %r347};
	{
	.reg .b32 %temp; 
	mov.b64 	{%temp, %r348}, %fd59;
	}
	mov.b32 	%f21, %r348;
	abs.f32 	%f1, %f21;
	setp.lt.f32 	%p59, %f1, 0f4086232B;
	@%p59 bra 	$L__BB3_47;
	setp.lt.f64 	%p60, %fd59, 0d0000000000000000;
	add.f64 	%fd965, %fd59, 0d7FF0000000000000;
	selp.f64 	%fd2798, 0d0000000000000000, %fd965, %p60;
	setp.geu.f32 	%p61, %f1, 0f40874800;
	@%p61 bra 	$L__BB3_47;
	shr.u32 	%r349, %r36, 31;
	add.s32 	%r350, %r36, %r349;
	shr.s32 	%r351, %r350, 1;
	shl.b32 	%r352, %r351, 20;
	add.s32 	%r353, %r38, %r352;
	mov.b64 	%fd966, {%r37, %r353};
	sub.s32 	%r354, %r36, %r351;
	shl.b32 	%r355, %r354, 20;
	add.s32 	%r356, %r355, 1072693248;
	mov.b32 	%r357, 0;
	mov.b64 	%fd967, {%r357, %r356};
	mul.f64 	%fd2798, %fd967, %fd966;
$L__BB3_47:
	mul.f64 	%fd968, %fd58, %fd2798;
	div.rn.f64 	%fd969, %fd968, %fd49;
	sub.f64 	%fd64, %fd2800, %fd969;
	ld.global.f64 	%fd970, [%rd12+48];
	ld.global.f64 	%fd971, [%rd12+56];
	ld.global.f64 	%fd65, [%rd12+64];
	sub.f64 	%fd972, %fd57, %fd971;
	div.rn.f64 	%fd973, %fd972, %fd970;
	neg.f64 	%fd974, %fd973;
	mul.f64 	%fd66, %fd973, %fd974;
	fma.rn.f64 	%fd975, %fd66, 0d3FF71547652B82FE, 0d4338000000000000;
	{
	.reg .b32 %temp; 
	mov.b64 	{%r39, %temp}, %fd975;
	}
	mov.f64 	%fd976, 0dC338000000000000;
	add.rn.f64 	%fd977, %fd975, %fd976;
	fma.rn.f64 	%fd978, %fd977, 0dBFE62E42FEFA39EF, %fd66;
	fma.rn.f64 	%fd979, %fd977, 0dBC7ABC9E3B39803F, %fd978;
	fma.rn.f64 	%fd980, %fd979, 0d3E5ADE1569CE2BDF, 0d3E928AF3FCA213EA;
	fma.rn.f64 	%fd981, %fd980, %fd979, 0d3EC71DEE62401315;
	fma.rn.f64 	%fd982, %fd981, %fd979, 0d3EFA01997C89EB71;
	fma.rn.f64 	%fd983, %fd982, %fd979, 0d3F2A01A014761F65;
	fma.rn.f64 	%fd984, %fd983, %fd979, 0d3F56C16C1852B7AF;
	fma.rn.f64 	%fd985, %fd984, %fd979, 0d3F81111111122322;
	fma.rn.f64 	%fd986, %fd985, %fd979, 0d3FA55555555502A1;
	fma.rn.f64 	%fd987, %fd986, %fd979, 0d3FC5555555555511;
	fma.rn.f64 	%fd988, %fd987, %fd979, 0d3FE000000000000B;
	fma.rn.f64 	%fd989, %fd988, %fd979, 0d3FF0000000000000;
	fma.rn.f64 	%fd990, %fd989, %fd979, 0d3FF0000000000000;
	{
	.reg .b32 %temp; 
	mov.b64 	{%r40, %temp}, %fd990;
	}
	{
	.reg .b32 %temp; 
	mov.b64 	{%temp, %r41}, %fd990;
	}
	shl.b32 	%r358, %r39, 20;
	add.s32 	%r359, %r358, %r41;
	mov.b64 	%fd2799, {%r40, %r359};
	{
	.reg .b32 %temp; 
	mov.b64 	{%temp, %r360}, %fd66;
	}
	mov.b32 	%f22, %r360;
	abs.f32 	%f2, %f22;
	setp.lt.f32 	%p62, %f2, 0f4086232B;
	@%p62 bra 	$L__BB3_50;
	setp.lt.f64 	%p63, %fd66, 0d0000000000000000;
	add.f64 	%fd991, %fd66, 0d7FF0000000000000;
	selp.f64 	%fd2799, 0d0000000000000000, %fd991, %p63;
	setp.geu.f32 	%p64, %f2, 0f40874800;
	@%p64 bra 	$L__BB3_50;
	shr.u32 	%r361, %r39, 31;
	add.s32 	%r362, %r39, %r361;
	shr.s32 	%r363, %r362, 1;
	shl.b32 	%r364, %r363, 20;
	add.s32 	%r365, %r41, %r364;
	mov.b64 	%fd992, {%r40, %r365};
	sub.s32 	%r366, %r39, %r363;
	shl.b32 	%r367, %r366, 20;
	add.s32 	%r368, %r367, 1072693248;
	mov.b32 	%r369, 0;
	mov.b64 	%fd993, {%r369, %r368};
	mul.f64 	%fd2799, %fd993, %fd992;
$L__BB3_50:
	mul.f64 	%fd994, %fd65, %fd2799;
	div.rn.f64 	%fd995, %fd994, %fd49;
	sub.f64 	%fd2800, %fd64, %fd995;
$L__BB3_51:
	add.f64 	%fd2801, %fd2801, %fd2800;
	add.s32 	%r1090, %r1090, %r4;
	setp.lt.s32 	%p65, %r1090, %r6;
	@%p65 bra 	$L__BB3_17;
$L__BB3_52:
	shl.b32 	%r370, %r3, 3;
	mov.u32 	%r371, shared;
	add.s32 	%r43, %r371, %r370;
	st.shared.f64 	[%r43], %fd2801;
	bar.sync 	0;
	setp.lt.u32 	%p66, %r4, 2;
	@%p66 bra 	$L__BB3_58;
	mov.b32 	%r1091, 1;
$L__BB3_54:
	mov.u32 	%r44, %r1091;
	shl.b32 	%r1091, %r44, 1;
	add.s32 	%r373, %r1091, -1;
	and.b32  	%r374, %r373, %r3;
	setp.ne.s32 	%p67, %r374, 0;
	@%p67 bra 	$L__BB3_57;
	add.s32 	%r375, %r44, %r3;
	setp.ge.s32 	%p68, %r375, %r4;
	@%p68 bra 	$L__BB3_57;
	shl.b32 	%r376, %r44, 3;
	add.s32 	%r377, %r43, %r376;
	ld.shared.f64 	%fd996, [%r377];
	ld.shared.f64 	%fd997, [%r43];
	add.f64 	%fd998, %fd996, %fd997;
	st.shared.f64 	[%r43], %fd998;
$L__BB3_57:
	bar.sync 	0;
	setp.lt.s32 	%p69, %r1091, %r4;
	@%p69 bra 	$L__BB3_54;
$L__BB3_58:
	ld.param.f64 	%fd2781, [linesearch_param_12];
	ld.shared.f64 	%fd75, [shared];
	add.f64 	%fd76, %fd807, %fd2781;
	setp.gtu.f64 	%p70, %fd76, %fd809;
	mov.f64 	%fd2819, 0d7FF0000000000000;
	@%p70 bra 	$L__BB3_111;
	ld.global.u32 	%r46, [%rd6+16];
	ld.global.u32 	%r378, [%rd7];
	mad.lo.s32 	%r379, %r378, 24, %r8;
	ld.shared.f64 	%fd1000, [%r379];
	ld.shared.f64 	%fd1001, [%r379+8];
	ld.shared.f64 	%fd1002, [%r379+16];
	ld.global.u32 	%r380, [%rd7+4];
	mad.lo.s32 	%r381, %r380, 24, %r8;
	ld.shared.f64 	%fd77, [%r381];
	ld.shared.f64 	%fd78, [%r381+8];
	ld.shared.f64 	%fd79, [%r381+16];
	ld.global.u32 	%r382, [%rd7+8];
	mad.lo.s32 	%r383, %r382, 24, %r8;
	ld.shared.f64 	%fd1003, [%r383];
	ld.shared.f64 	%fd1004, [%r383+8];
	ld.shared.f64 	%fd1005, [%r383+16];
	ld.global.u32 	%r384, [%rd7+12];
	mad.lo.s32 	%r385, %r384, 24, %r8;
	ld.shared.f64 	%fd1006, [%r385];
	ld.shared.f64 	%fd1007, [%r385+8];
	ld.shared.f64 	%fd1008, [%r385+16];
	sub.f64 	%fd1009, %fd1000, %fd77;
	sub.f64 	%fd1010, %fd1001, %fd78;
	sub.f64 	%fd1011, %fd1002, %fd79;
	sub.f64 	%fd1012, %fd1003, %fd77;
	sub.f64 	%fd1013, %fd1004, %fd78;
	sub.f64 	%fd1014, %fd1005, %fd79;
	sub.f64 	%fd1015, %fd1006, %fd77;
	sub.f64 	%fd1016, %fd1007, %fd78;
	sub.f64 	%fd1017, %fd1008, %fd79;
	mul.f64 	%fd1018, %fd1013, %fd1013;
	fma.rn.f64 	%fd1019, %fd1012, %fd1012, %fd1018;
	fma.rn.f64 	%fd1020, %fd1014, %fd1014, %fd1019;
	sqrt.rn.f64 	%fd1021, %fd1020;
	div.rn.f64 	%fd80, %fd1012, %fd1021;
	div.rn.f64 	%fd81, %fd1013, %fd1021;
	div.rn.f64 	%fd82, %fd1014, %fd1021;
	mul.f64 	%fd1022, %fd1010, %fd1013;
	fma.rn.f64 	%fd1023, %fd1009, %fd1012, %fd1022;
	fma.rn.f64 	%fd1024, %fd1011, %fd1014, %fd1023;
	div.rn.f64 	%fd1025, %fd1024, %fd1020;
	mul.f64 	%fd1026, %fd1012, %fd1025;
	sub.f64 	%fd1027, %fd1009, %fd1026;
	mul.f64 	%fd1028, %fd1013, %fd1025;
	sub.f64 	%fd1029, %fd1010, %fd1028;
	mul.f64 	%fd1030, %fd1014, %fd1025;
	sub.f64 	%fd1031, %fd1011, %fd1030;
	mul.f64 	%fd1032, %fd1029, %fd1029;
	fma.rn.f64 	%fd1033, %fd1027, %fd1027, %fd1032;
	fma.rn.f64 	%fd1034, %fd1031, %fd1031, %fd1033;
	sqrt.rn.f64 	%fd1035, %fd1034;
	div.rn.f64 	%fd83, %fd1027, %fd1035;
	div.rn.f64 	%fd84, %fd1029, %fd1035;
	div.rn.f64 	%fd85, %fd1031, %fd1035;
	mul.f64 	%fd1036, %fd81, %fd85;
	mul.f64 	%fd1037, %fd82, %fd84;
	sub.f64 	%fd86, %fd1036, %fd1037;
	mul.f64 	%fd1038, %fd82, %fd83;
	mul.f64 	%fd1039, %fd80, %fd85;
	sub.f64 	%fd87, %fd1038, %fd1039;
	mul.f64 	%fd1040, %fd80, %fd84;
	mul.f64 	%fd1041, %fd81, %fd83;
	sub.f64 	%fd88, %fd1040, %fd1041;
	mul.f64 	%fd1042, %fd1016, %fd84;
	fma.rn.f64 	%fd1043, %fd1015, %fd83, %fd1042;
	fma.rn.f64 	%fd1044, %fd1017, %fd85, %fd1043;
	mul.f64 	%fd1045, %fd1016, %fd87;
	fma.rn.f64 	%fd1046, %fd1015, %fd86, %fd1045;
	fma.rn.f64 	%fd1047, %fd1017, %fd88, %fd1046;
	mul.f64 	%fd1048, %fd1047, %fd1047;
	fma.rn.f64 	%fd1049, %fd1044, %fd1044, %fd1048;
	sqrt.rn.f64 	%fd1050, %fd1049;
	div.rn.f64 	%fd89, %fd1044, %fd1050;
	div.rn.f64 	%fd90, %fd1047, %fd1050;
	abs.f64 	%fd91, %fd76;
	setp.neu.f64 	%p71, %fd91, 0d7FF0000000000000;
	@%p71 bra 	$L__BB3_61;
	mov.f64 	%fd1056, 0d0000000000000000;
	mul.rn.f64 	%fd2802, %fd76, %fd1056;
	mov.b32 	%r1092, 0;
	bra.uni 	$L__BB3_63;
$L__BB3_61:
	mul.f64 	%fd1051, %fd76, 0d3FE45F306DC9C883;
	cvt.rni.s32.f64 	%r1092, %fd1051;
	cvt.rn.f64.s32 	%fd1052, %r1092;
	fma.rn.f64 	%fd1053, %fd1052, 0dBFF921FB54442D18, %fd76;
	fma.rn.f64 	%fd1054, %fd1052, 0dBC91A62633145C00, %fd1053;
	fma.rn.f64 	%fd2802, %fd1052, 0dB97B839A252049C0, %fd1054;
	setp.ltu.f64 	%p72, %fd91, 0d41E0000000000000;
	@%p72 bra 	$L__BB3_63;
	{ // callseq 2, 0
	.param .b64 param0;
	st.param.f64 	[param0], %fd76;
	.param .align 16 .b8 retval0[16];
	call.uni (retval0), 
	__internal_trig_reduction_slowpathd, 
	(
	param0
	);
	ld.param.f64 	%fd2802, [retval0];
	ld.param.b32 	%r1092, [retval0+8];
	} // callseq 2
$L__BB3_63:
	mul.rn.f64 	%fd1057, %fd2802, %fd2802;
	fma.rn.f64 	%fd1058, %fd1057, 0dBDA8FF8320FD8164, 0d3E21EEA7C1EF8528;
	fma.rn.f64 	%fd1059, %fd1058, %fd1057, 0dBE927E4F8E06E6D9;
	fma.rn.f64 	%fd1060, %fd1059, %fd1057, 0d3EFA01A019DDBCE9;
	fma.rn.f64 	%fd1061, %fd1060, %fd1057, 0dBF56C16C16C15D47;
	fma.rn.f64 	%fd1062, %fd1061, %fd1057, 0d3FA5555555555551;
	fma.rn.f64 	%fd1063, %fd1062, %fd1057, 0dBFE0000000000000;
	fma.rn.f64 	%fd1064, %fd1063, %fd1057, 0d3FF0000000000000;
	fma.rn.f64 	%fd1065, %fd1057, 0d3DE5DB65F9785EBA, 0dBE5AE5F12CB0D246;
	fma.rn.f64 	%fd1066, %fd1065, %fd1057, 0d3EC71DE369ACE392;
	fma.rn.f64 	%fd1067, %fd1066, %fd1057, 0dBF2A01A019DB62A1;
	fma.rn.f64 	%fd1068, %fd1067, %fd1057, 0d3F81111111110818;
	fma.rn.f64 	%fd1069, %fd1068, %fd1057, 0dBFC5555555555554;
	fma.rn.f64 	%fd1070, %fd1069, %fd1057, 0d0000000000000000;
	fma.rn.f64 	%fd1071, %fd1070, %fd2802, %fd2802;
	and.b32  	%r388, %r1092, 1;
	setp.eq.b32 	%p73, %r388, 1;
	{
	.reg .b32 %temp; 
	mov.b64 	{%temp, %r389}, %fd1071;
	}
	{
	.reg .b32 %temp; 
	mov.b64 	{%r390, %temp}, %fd1071;
	}
	xor.b32  	%r391, %r389, -2147483648;
	mov.b64 	%fd1072, {%r390, %r391};
	selp.f64 	%fd2803, %fd1064, %fd1071, %p73;
	selp.f64 	%fd2804, %fd1072, %fd1064, %p73;
	and.b32  	%r392, %r1092, 2;
	setp.eq.s32 	%p74, %r392, 0;
	@%p74 bra 	$L__BB3_65;
	{
	.reg .b32 %temp; 
	mov.b64 	{%temp, %r393}, %fd2803;
	}
	{
	.reg .b32 %temp; 
	mov.b64 	{%r394, %temp}, %fd2803;
	}
	xor.b32  	%r395, %r393, -2147483648;
	mov.b64 	%fd2803, {%r394, %r395};
	{
	.reg .b32 %temp; 
	mov.b64 	{%temp, %r396}, %fd2804;
	}
	{
	.reg .b32 %temp; 
	mov.b64 	{%r397, %temp}, %fd2804;
	}
	xor.b32  	%r398, %r396, -2147483648;
	mov.b64 	%fd2804, {%r397, %r398};
$L__BB3_65:
	mul.f64 	%fd1073, %fd89, %fd2803;
	mul.f64 	%fd1074, %fd90, %fd2804;
	sub.f64 	%fd102, %fd1073, %fd1074;
	mul.f64 	%fd1075, %fd89, %fd2804;
	fma.rn.f64 	%fd103, %fd90, %fd2803, %fd1075;
	setp.ge.s32 	%p75, %r3, %r46;
	@%p75 bra 	$L__BB3_67;
	ld.global.u32 	%r399, [%rd8];
	mad.lo.s32 	%r400, %r399, 24, %r8;
	ld.shared.f64 	%fd1076, [%r400];
	ld.shared.f64 	%fd1077, [%r400+8];
	ld.shared.f64 	%fd1078, [%r400+16];
	sub.f64 	%fd1079, %fd1076, %fd77;
	sub.f64 	%fd1080, %fd1077, %fd78;
	sub.f64 	%fd1081, %fd1078, %fd79;
	mul.f64 	%fd1082, %fd84, %fd1080;
	fma.rn.f64 	%fd1083, %fd83, %fd1079, %fd1082;
	fma.rn.f64 	%fd1084, %fd85, %fd1081, %fd1083;
	mul.f64 	%fd1085, %fd87, %fd1080;
	fma.rn.f64 	%fd1086, %fd86, %fd1079, %fd1085;
	fma.rn.f64 	%fd1087, %fd88, %fd1081, %fd1086;
	mul.f64 	%fd1088, %fd81, %fd1080;
	fma.rn.f64 	%fd1089, %fd80, %fd1079, %fd1088;
	fma.rn.f64 	%fd1090, %fd82, %fd1081, %fd1089;
	mul.f64 	%fd1091, %fd103, %fd1084;
	mul.f64 	%fd1092, %fd102, %fd1087;
	sub.f64 	%fd1093, %fd1091, %fd1092;
	mul.f64 	%fd1094, %fd103, %fd1087;
	fma.rn.f64 	%fd1095, %fd102, %fd1084, %fd1094;
	mul.f64 	%fd1096, %fd86, %fd1095;
	fma.rn.f64 	%fd1097, %fd83, %fd1093, %fd1096;
	fma.rn.f64 	%fd1098, %fd80, %fd1090, %fd1097;
	mul.f64 	%fd1099, %fd87, %fd1095;
	fma.rn.f64 	%fd1100, %fd84, %fd1093, %fd1099;
	fma.rn.f64 	%fd1101, %fd81, %fd1090, %fd1100;
	mul.f64 	%fd1102, %fd88, %fd1095;
	fma.rn.f64 	%fd1103, %fd85, %fd1093, %fd1102;
	fma.rn.f64 	%fd1104, %fd82, %fd1090, %fd1103;
	add.f64 	%fd1105, %fd77, %fd1098;
	add.f64 	%fd1106, %fd78, %fd1101;
	add.f64 	%fd1107, %fd79, %fd1104;
	st.shared.f64 	[%r400], %fd1105;
	st.shared.f64 	[%r400+8], %fd1106;
	st.shared.f64 	[%r400+16], %fd1107;
$L__BB3_67:
	setp.ge.s32 	%p76, %r1117, %r6;
	bar.sync 	0;
	mov.f64 	%fd2818, 0d0000000000000000;
	@%p76 bra 	$L__BB3_104;
	ld.global.u32 	%r50, [%rd6+8];
	ld.global.u32 	%r51, [%rd6+20];
	ld.global.u32 	%r52, [%rd6+24];
	mov.f64 	%fd2818, 0d0000000000000000;
	mov.u32 	%r401, shared;
	cvt.u64.u32 	%rd88, %r401;
	mul.wide.s32 	%rd91, %r1, 4;
	mov.u32 	%r1093, %r1117;
$L__BB3_69:
	ld.param.u64 	%rd290, [linesearch_param_4];
	cvta.shared.u64 	%rd89, %rd88;
	setp.eq.s64 	%p77, %rd89, 0;
	cvta.to.global.u64 	%rd90, %rd290;
	add.s64 	%rd92, %rd90, %rd91;
	mul.wide.s32 	%rd93, %r1093, 4;
	add.s64 	%rd94, %rd92, %rd93;
	ld.global.u32 	%r54, [%rd94];
	shl.b32 	%r402, %r54, 1;
	mul.wide.s32 	%rd95, %r402, 4;
	add.s64 	%rd96, %rd3, %rd95;
	ld.global.u32 	%r403, [%rd96];
	ld.global.u32 	%r404, [%rd96+4];
	max.s32 	%r406, %r403, %r404;
	setp.lt.s32 	%p2, %r406, 1;
	abs.s32 	%r407, %r403;
	mul.lo.s32 	%r55, %r407, 3;
	add.s32 	%r56, %r55, -3;
	abs.s32 	%r409, %r404;
	mul.lo.s32 	%r57, %r409, 3;
	add.s32 	%r58, %r57, -3;
	setp.lt.s32 	%p78, %r56, %r51;
	or.pred  	%p79, %p77, %p78;
	setp.gt.s32 	%p80, %r56, %r52;
	sub.s32 	%r410, %r55, %r51;
	shl.b32 	%r411, %r410, 3;
	add.s32 	%r59, %r8, %r411;
	mul.wide.s32 	%rd97, %r56, 8;
	add.s64 	%rd13, %rd5, %rd97;
	or.pred  	%p81, %p79, %p80;
	@%p81 bra 	$L__BB3_71;
	ld.shared.f64 	%fd2806, [%r59+-24];
	bra.uni 	$L__BB3_72;
$L__BB3_71:
	ld.global.f64 	%fd2806, [%rd13];
$L__BB3_72:
	cvta.shared.u64 	%rd99, %rd88;
	setp.eq.s64 	%p82, %rd99, 0;
	setp.lt.s32 	%p83, %r58, %r51;
	or.pred  	%p84, %p82, %p83;
	setp.gt.s32 	%p85, %r58, %r52;
	sub.s32 	%r413, %r57, %r51;
	shl.b32 	%r414, %r413, 3;
	add.s32 	%r60, %r8, %r414;
	mul.wide.s32 	%rd100, %r58, 8;
	add.s64 	%rd14, %rd5, %rd100;
	or.pred  	%p86, %p84, %p85;
	@%p86 bra 	$L__BB3_74;
	ld.shared.f64 	%fd2807, [%r60+-24];
	bra.uni 	$L__BB3_75;
$L__BB3_74:
	ld.global.f64 	%fd2807, [%rd14];
$L__BB3_75:
	cvta.shared.u64 	%rd102, %rd88;
	setp.eq.s64 	%p87, %rd102, 0;
	sub.f64 	%fd111, %fd2806, %fd2807;
	add.s32 	%r416, %r55, -2;
	setp.lt.s32 	%p88, %r416, %r51;
	or.pred  	%p89, %p87, %p88;
	setp.ge.s32 	%p90, %r56, %r52;
	or.pred  	%p91, %p89, %p90;
	@%p91 bra 	$L__BB3_77;
	ld.shared.f64 	%fd2808, [%r59+-16];
	bra.uni 	$L__BB3_78;
$L__BB3_77:
	ld.global.f64 	%fd2808, [%rd13+8];
$L__BB3_78:
	cvta.shared.u64 	%rd104, %rd88;
	setp.eq.s64 	%p92, %rd104, 0;
	add.s32 	%r418, %r57, -2;
	setp.lt.s32 	%p93, %r418, %r51;
	or.pred  	%p94, %p92, %p93;
	setp.ge.s32 	%p95, %r58, %r52;
	or.pred  	%p96, %p94, %p95;
	@%p96 bra 	$L__BB3_80;
	ld.shared.f64 	%fd2809, [%r60+-16];
	bra.uni 	$L__BB3_81;
$L__BB3_80:
	ld.global.f64 	%fd2809, [%rd14+8];
$L__BB3_81:
	cvta.shared.u64 	%rd106, %rd88;
	setp.eq.s64 	%p97, %rd106, 0;
	sub.f64 	%fd1110, %fd2808, %fd2809;
	mul.f64 	%fd1111, %fd1110, %fd1110;
	fma.rn.f64 	%fd118, %fd111, %fd111, %fd1111;
	add.s32 	%r420, %r55, -1;
	setp.lt.s32 	%p98, %r420, %r51;
	or.pred  	%p99, %p97, %p98;
	setp.gt.s32 	%p100, %r420, %r52;
	or.pred  	%p101, %p99, %p100;
	@%p101 bra 	$L__BB3_83;
	ld.shared.f64 	%fd2810, [%r59+-8];
	bra.uni 	$L__BB3_84;
$L__BB3_83:
	ld.global.f64 	%fd2810, [%rd13+16];
$L__BB3_84:
	cvta.shared.u64 	%rd108, %rd88;
	setp.eq.s64 	%p102, %rd108, 0;
	add.s32 	%r422, %r57, -1;
	setp.lt.s32 	%p103, %r422, %r51;
	or.pred  	%p104, %p102, %p103;
	setp.gt.s32 	%p105, %r422, %r52;
	or.pred  	%p106, %p104, %p105;
	@%p106 bra 	$L__BB3_86;
	ld.shared.f64 	%fd2811, [%r60+-8];
	bra.uni 	$L__BB3_87;
$L__BB3_86:
	ld.global.f64 	%fd2811, [%rd14+16];
$L__BB3_87:
	sub.f64 	%fd1112, %fd2810, %fd2811;
	fma.rn.f64 	%fd125, %fd1112, %fd1112, %fd118;
	mul.lo.s32 	%r423, %r54, 9;
	mul.wide.s32 	%rd109, %r423, 8;
	add.s64 	%rd15, %rd1, %rd109;
	@%p2 bra 	$L__BB3_89;
	ld.global.u8 	%rs4, [%rd2+33];
	setp.eq.s16 	%p107, %rs4, 0;
	mov.f64 	%fd2817, 0d0000000000000000;
	@%p107 bra 	$L__BB3_93;
$L__BB3_89:
	setp.ge.s32 	%p108, %r1093, %r50;
	@%p108 bra 	$L__BB3_91;
	ld.global.f64 	%fd2812, [%rd2+16];
	bra.uni 	$L__BB3_92;
$L__BB3_91:
	ld.global.f64 	%fd2812, [%rd2+8];
$L__BB3_92:
	ld.global.f64 	%fd1114, [%rd15+16];
	mul.f64 	%fd1115, %fd2812, %fd1114;
	ld.global.u8 	%rs5, [%rd2+32];
	setp.eq.s16 	%p109, %rs5, 0;
	sqrt.rn.f64 	%fd1116, %fd125;
	selp.f64 	%fd1117, %fd1116, %fd125, %p109;
	div.rn.f64 	%fd1118, %fd1115, %fd1117;
	add.f64 	%fd2817, %fd1118, 0d0000000000000000;
	@%p2 bra 	$L__BB3_94;
$L__BB3_93:
	ld.global.u8 	%rs6, [%rd2+34];
	setp.eq.s16 	%p110, %rs6, 0;
	@%p110 bra 	$L__BB3_103;
$L__BB3_94:
	ld.global.f64 	%fd1119, [%rd15];
	ld.global.f64 	%fd1120, [%rd15+8];
	mul.f64 	%fd1121, %fd125, %fd125;
	mul.f64 	%fd1122, %fd125, %fd1121;
	mul.f64 	%fd1123, %fd1122, %fd1122;
	div.rn.f64 	%fd1124, %fd1119, %fd1123;
	div.rn.f64 	%fd1125, %fd1120, %fd1122;
	sub.f64 	%fd1126, %fd1124, %fd1125;
	add.f64 	%fd2817, %fd2817, %fd1126;
	not.pred 	%p111, %p2;
	@%p111 bra 	$L__BB3_103;
	ld.global.f64 	%fd1127, [%rd2+24];
	setp.geu.f64 	%p112, %fd125, %fd1127;
	@%p112 bra 	$L__BB3_103;
	sqrt.rn.f64 	%fd133, %fd125;
	ld.global.f64 	%fd1128, [%rd15+24];
	ld.global.f64 	%fd1129, [%rd15+32];
	ld.global.f64 	%fd134, [%rd15+40];
	sub.f64 	%fd1130, %fd133, %fd1129;
	div.rn.f64 	%fd1131, %fd1130, %fd1128;
	neg.f64 	%fd1132, %fd1131;
	mul.f64 	%fd135, %fd1131, %fd1132;
	fma.rn.f64 	%fd1133, %fd135, 0d3FF71547652B82FE, 0d4338000000000000;
	{
	.reg .b32 %temp; 
	mov.b64 	{%r61, %temp}, %fd1133;
	}
	mov.f64 	%fd1134, 0dC338000000000000;
	add.rn.f64 	%fd1135, %fd1133, %fd1134;
	fma.rn.f64 	%fd1136, %fd1135, 0dBFE62E42FEFA39EF, %fd135;
	fma.rn.f64 	%fd1137, %fd1135, 0dBC7ABC9E3B39803F, %fd1136;
	fma.rn.f64 	%fd1138, %fd1137, 0d3E5ADE1569CE2BDF, 0d3E928AF3FCA213EA;
	fma.rn.f64 	%fd1139, %fd1138, %fd1137, 0d3EC71DEE62401315;
	fma.rn.f64 	%fd1140, %fd1139, %fd1137, 0d3EFA01997C89EB71;
	fma.rn.f64 	%fd1141, %fd1140, %fd1137, 0d3F2A01A014761F65;
	fma.rn.f64 	%fd1142, %fd1141, %fd1137, 0d3F56C16C1852B7AF;
	fma.rn.f64 	%fd1143, %fd1142, %fd1137, 0d3F81111111122322;
	fma.rn.f64 	%fd1144, %fd1143, %fd1137, 0d3FA55555555502A1;
	fma.rn.f64 	%fd1145, %fd1144, %fd1137, 0d3FC5555555555511;
	fma.rn.f64 	%fd1146, %fd1145, %fd1137, 0d3FE000000000000B;
	fma.rn.f64 	%fd1147, %fd1146, %fd1137, 0d3FF0000000000000;
	fma.rn.f64 	%fd1148, %fd1147, %fd1137, 0d3FF0000000000000;
	{
	.reg .b32 %temp; 
	mov.b64 	{%r62, %temp}, %fd1148;
	}
	{
	.reg .b32 %temp; 
	mov.b64 	{%temp, %r63}, %fd1148;
	}
	shl.b32 	%r424, %r61, 20;
	add.s32 	%r425, %r424, %r63;
	mov.b64 	%fd2815, {%r62, %r425};
	{
	.reg .b32 %temp; 
	mov.b64 	{%temp, %r426}, %fd135;
	}
	mov.b32 	%f23, %r426;
	abs.f32 	%f3, %f23;
	setp.lt.f32 	%p113, %f3, 0f4086232B;
	@%p113 bra 	$L__BB3_99;
	setp.lt.f64 	%p114, %fd135, 0d0000000000000000;
	add.f64 	%fd1149, %fd135, 0d7FF0000000000000;
	selp.f64 	%fd2815, 0d0000000000000000, %fd1149, %p114;
	setp.geu.f32 	%p115, %f3, 0f40874800;
	@%p115 bra 	$L__BB3_99;
	shr.u32 	%r427, %r61, 31;
	add.s32 	%r428, %r61, %r427;
	shr.s32 	%r429, %r428, 1;
	shl.b32 	%r430, %r429, 20;
	add.s32 	%r431, %r63, %r430;
	mov.b64 	%fd1150, {%r62, %r431};
	sub.s32 	%r432, %r61, %r429;
	shl.b32 	%r433, %r432, 20;
	add.s32 	%r434, %r433, 1072693248;
	mov.b32 	%r435, 0;
	mov.b64 	%fd1151, {%r435, %r434};
	mul.f64 	%fd2815, %fd1151, %fd1150;
$L__BB3_99:
	mul.f64 	%fd1152, %fd134, %fd2815;
	div.rn.f64 	%fd1153, %fd1152, %fd125;
	sub.f64 	%fd140, %fd2817, %fd1153;
	ld.global.f64 	%fd1154, [%rd15+48];
	ld.global.f64 	%fd1155, [%rd15+56];
	ld.global.f64 	%fd141, [%rd15+64];
	sub.f64 	%fd1156, %fd133, %fd1155;
	div.rn.f64 	%fd1157, %fd1156, %fd1154;
	neg.f64 	%fd1158, %fd1157;
	mul.f64 	%fd142, %fd1157, %fd1158;
	fma.rn.f64 	%fd1159, %fd142, 0d3FF71547652B82FE, 0d4338000000000000;
	{
	.reg .b32 %temp; 
	mov.b64 	{%r64, %temp}, %fd1159;
	}
	mov.f64 	%fd1160, 0dC338000000000000;
	add.rn.f64 	%fd1161, %fd1159, %fd1160;
	fma.rn.f64 	%fd1162, %fd1161, 0dBFE62E42FEFA39EF, %fd142;
	fma.rn.f64 	%fd1163, %fd1161, 0dBC7ABC9E3B39803F, %fd1162;
	fma.rn.f64 	%fd1164, %fd1163, 0d3E5ADE1569CE2BDF, 0d3E928AF3FCA213EA;
	fma.rn.f64 	%fd1165, %fd1164, %fd1163, 0d3EC71DEE62401315;
	fma.rn.f64 	%fd1166, %fd1165, %fd1163, 0d3EFA01997C89EB71;
	fma.rn.f64 	%fd1167, %fd1166, %fd1163, 0d3F2A01A014761F65;
	fma.rn.f64 	%fd1168, %fd1167, %fd1163, 0d3F56C16C1852B7AF;
	fma.rn.f64 	%fd1169, %fd1168, %fd1163, 0d3F81111111122322;
	fma.rn.f64 	%fd1170, %fd1169, %fd1163, 0d3FA55555555502A1;
	fma.rn.f64 	%fd1171, %fd1170, %fd1163, 0d3FC5555555555511;
	fma.rn.f64 	%fd1172, %fd1171, %fd1163, 0d3FE000000000000B;
	fma.rn.f64 	%fd1173, %fd1172, %fd1163, 0d3FF0000000000000;
	fma.rn.f64 	%fd1174, %fd1173, %fd1163, 0d3FF0000000000000;
	{
	.reg .b32 %temp; 
	mov.b64 	{%r65, %temp}, %fd1174;
	}
	{
	.reg .b32 %temp; 
	mov.b64 	{%temp, %r66}, %fd1174;
	}
	shl.b32 	%r436, %r64, 20;
	add.s32 	%r437, %r436, %r66;
	mov.b64 	%fd2816, {%r65, %r437};
	{
	.reg .b32 %temp; 
	mov.b64 	{%temp, %r438}, %fd142;
	}
	mov.b32 	%f24, %r438;
	abs.f32 	%f4, %f24;
	setp.lt.f32 	%p116, %f4, 0f4086232B;
	@%p116 bra 	$L__BB3_102;
	setp.lt.f64 	%p117, %fd142, 0d0000000000000000;
	add.f64 	%fd1175, %fd142, 0d7FF0000000000000;
	selp.f64 	%fd2816, 0d0000000000000000, %fd1175, %p117;
	setp.geu.f32 	%p118, %f4, 0f40874800;
	@%p118 bra 	$L__BB3_102;
	shr.u32 	%r439, %r64, 31;
	add.s32 	%r440, %r64, %r439;
	shr.s32 	%r441, %r440, 1;
	shl.b32 	%r442, %r441, 20;
	add.s32 	%r443, %r66, %r442;
	mov.b64 	%fd1176, {%r65, %r443};
	sub.s32 	%r444, %r64, %r441;
	shl.b32 	%r445, %r444, 20;
	add.s32 	%r446, %r445, 1072693248;
	mov.b32 	%r447, 0;
	mov.b64 	%fd1177, {%r447, %r446};
	mul.f64 	%fd2816, %fd1177, %fd1176;
$L__BB3_102:
	mul.f64 	%fd1178, %fd141, %fd2816;
	div.rn.f64 	%fd1179, %fd1178, %fd125;
	sub.f64 	%fd2817, %fd140, %fd1179;
$L__BB3_103:
	add.f64 	%fd2818, %fd2818, %fd2817;
	add.s32 	%r1093, %r1093, %r4;
	setp.lt.s32 	%p119, %r1093, %r6;
	@%p119 bra 	$L__BB3_69;
$L__BB3_104:
	setp.lt.u32 	%p120, %r4, 2;
	st.shared.f64 	[%r43], %fd2818;
	bar.sync 	0;
	@%p120 bra 	$L__BB3_110;
	mov.b32 	%r1094, 1;
$L__BB3_106:
	mov.u32 	%r68, %r1094;
	shl.b32 	%r1094, %r68, 1;
	add.s32 	%r449, %r1094, -1;
	and.b32  	%r450, %r449, %r3;
	setp.ne.s32 	%p121, %r450, 0;
	@%p121 bra 	$L__BB3_109;
	add.s32 	%r451, %r68, %r3;
	setp.ge.s32 	%p122, %r451, %r4;
	@%p122 bra 	$L__BB3_109;
	shl.b32 	%r452, %r68, 3;
	add.s32 	%r453, %r43, %r452;
	ld.shared.f64 	%fd1180, [%r453];
	ld.shared.f64 	%fd1181, [%r43];
	add.f64 	%fd1182, %fd1180, %fd1181;
	st.shared.f64 	[%r43], %fd1182;
$L__BB3_109:
	bar.sync 	0;
	setp.lt.s32 	%p123, %r1094, %r4;
	@%p123 bra 	$L__BB3_106;
$L__BB3_110:
	ld.shared.f64 	%fd2819, [shared];
$L__BB3_111:
	ld.param.f64 	%fd2782, [linesearch_param_12];
	sub.f64 	%fd153, %fd807, %fd2782;
	setp.ltu.f64 	%p124, %fd153, %fd808;
	mov.f64 	%fd2837, 0d7FF0000000000000;
	@%p124 bra 	$L__BB3_164;
	ld.global.u32 	%r70, [%rd6+16];
	ld.global.u32 	%r454, [%rd7];
	mad.lo.s32 	%r455, %r454, 24, %r8;
	ld.shared.f64 	%fd1184, [%r455];
	ld.shared.f64 	%fd1185, [%r455+8];
	ld.shared.f64 	%fd1186, [%r455+16];
	ld.global.u32 	%r456, [%rd7+4];
	mad.lo.s32 	%r457, %r456, 24, %r8;
	ld.shared.f64 	%fd154, [%r457];
	ld.shared.f64 	%fd155, [%r457+8];
	ld.shared.f64 	%fd156, [%r457+16];
	ld.global.u32 	%r458, [%rd7+8];
	mad.lo.s32 	%r459, %r458, 24, %r8;
	ld.shared.f64 	%fd1187, [%r459];
	ld.shared.f64 	%fd1188, [%r459+8];
	ld.shared.f64 	%fd1189, [%r459+16];
	ld.global.u32 	%r460, [%rd7+12];
	mad.lo.s32 	%r461, %r460, 24, %r8;
	ld.shared.f64 	%fd1190, [%r461];
	ld.shared.f64 	%fd1191, [%r461+8];
	ld.shared.f64 	%fd1192, [%r461+16];
	sub.f64 	%fd1193, %fd1184, %fd154;
	sub.f64 	%fd1194, %fd1185, %fd155;
	sub.f64 	%fd1195, %fd1186, %fd156;
	sub.f64 	%fd1196, %fd1187, %fd154;
	sub.f64 	%fd1197, %fd1188, %fd155;
	sub.f64 	%fd1198, %fd1189, %fd156;
	sub.f64 	%fd1199, %fd1190, %fd154;
	sub.f64 	%fd1200, %fd1191, %fd155;
	sub.f64 	%fd1201, %fd1192, %fd156;
	mul.f64 	%fd1202, %fd1197, %fd1197;
	fma.rn.f64 	%fd1203, %fd1196, %fd1196, %fd1202;
	fma.rn.f64 	%fd1204, %fd1198, %fd1198, %fd1203;
	sqrt.rn.f64 	%fd1205, %fd1204;
	div.rn.f64 	%fd157, %fd1196, %fd1205;
	div.rn.f64 	%fd158, %fd1197, %fd1205;
	div.rn.f64 	%fd159, %fd1198, %fd1205;
	mul.f64 	%fd1206, %fd1194, %fd1197;
	fma.rn.f64 	%fd1207, %fd1193, %fd1196, %fd1206;
	fma.rn.f64 	%fd1208, %fd1195, %fd1198, %fd1207;
	div.rn.f64 	%fd1209, %fd1208, %fd1204;
	mul.f64 	%fd1210, %fd1196, %fd1209;
	sub.f64 	%fd1211, %fd1193, %fd1210;
	mul.f64 	%fd1212, %fd1197, %fd1209;
	sub.f64 	%fd1213, %fd1194, %fd1212;
	mul.f64 	%fd1214, %fd1198, %fd1209;
	sub.f64 	%fd1215, %fd1195, %fd1214;
	mul.f64 	%fd1216, %fd1213, %fd1213;
	fma.rn.f64 	%fd1217, %fd1211, %fd1211, %fd1216;
	fma.rn.f64 	%fd1218, %fd1215, %fd1215, %fd1217;
	sqrt.rn.f64 	%fd1219, %fd1218;
	div.rn.f64 	%fd160, %fd1211, %fd1219;
	div.rn.f64 	%fd161, %fd1213, %fd1219;
	div.rn.f64 	%fd162, %fd1215, %fd1219;
	mul.f64 	%fd1220, %fd158, %fd162;
	mul.f64 	%fd1221, %fd159, %fd161;
	sub.f64 	%fd163, %fd1220, %fd1221;
	mul.f64 	%fd1222, %fd159, %fd160;
	mul.f64 	%fd1223, %fd157, %fd162;
	sub.f64 	%fd164, %fd1222, %fd1223;
	mul.f64 	%fd1224, %fd157, %fd161;
	mul.f64 	%fd1225, %fd158, %fd160;
	sub.f64 	%fd165, %fd1224, %fd1225;
	mul.f64 	%fd1226, %fd1200, %fd161;
	fma.rn.f64 	%fd1227, %fd1199, %fd160, %fd1226;
	fma.rn.f64 	%fd1228, %fd1201, %fd162, %fd1227;
	mul.f64 	%fd1229, %fd1200, %fd164;
	fma.rn.f64 	%fd1230, %fd1199, %fd163, %fd1229;
	fma.rn.f64 	%fd1231, %fd1201, %fd165, %fd1230;
	mul.f64 	%fd1232, %fd1231, %fd1231;
	fma.rn.f64 	%fd1233, %fd1228, %fd1228, %fd1232;
	sqrt.rn.f64 	%fd1234, %fd1233;
	div.rn.f64 	%fd166, %fd1228, %fd1234;
	div.rn.f64 	%fd167, %fd1231, %fd1234;
	abs.f64 	%fd168, %fd153;
	setp.neu.f64 	%p125, %fd168, 0d7FF0000000000000;
	@%p125 bra 	$L__BB3_114;
	mov.f64 	%fd1240, 0d0000000000000000;
	mul.rn.f64 	%fd2820, %fd153, %fd1240;
	mov.b32 	%r1095, 0;
	bra.uni 	$L__BB3_116;
$L__BB3_114:
	mul.f64 	%fd1235, %fd153, 0d3FE45F306DC9C883;
	cvt.rni.s32.f64 	%r1095, %fd1235;
	cvt.rn.f64.s32 	%fd1236, %r1095;
	fma.rn.f64 	%fd1237, %fd1236, 0dBFF921FB54442D18, %fd153;
	fma.rn.f64 	%fd1238, %fd1236, 0dBC91A62633145C00, %fd1237;
	fma.rn.f64 	%fd2820, %fd1236, 0dB97B839A252049C0, %fd1238;
	setp.ltu.f64 	%p126, %fd168, 0d41E0000000000000;
	@%p126 bra 	$L__BB3_116;
	{ // callseq 3, 0
	.param .b64 param0;
	st.param.f64 	[param0], %fd153;
	.param .align 16 .b8 retval0[16];
	call.uni (retval0), 
	__internal_trig_reduction_slowpathd, 
	(
	param0
	);
	ld.param.f64 	%fd2820, [retval0];
	ld.param.b32 	%r1095, [retval0+8];
	} // callseq 3
$L__BB3_116:
	mul.rn.f64 	%fd1241, %fd2820, %fd2820;
	fma.rn.f64 	%fd1242, %fd1241, 0dBDA8FF8320FD8164, 0d3E21EEA7C1EF8528;
	fma.rn.f64 	%fd1243, %fd1242, %fd1241, 0dBE927E4F8E06E6D9;
	fma.rn.f64 	%fd1244, %fd1243, %fd1241, 0d3EFA01A019DDBCE9;
	fma.rn.f64 	%fd1245, %fd1244, %fd1241, 0dBF56C16C16C15D47;
	fma.rn.f64 	%fd1246, %fd1245, %fd1241, 0d3FA5555555555551;
	fma.rn.f64 	%fd1247, %fd1246, %fd1241, 0dBFE0000000000000;
	fma.rn.f64 	%fd1248, %fd1247, %fd1241, 0d3FF0000000000000;
	fma.rn.f64 	%fd1249, %fd1241, 0d3DE5DB65F9785EBA, 0dBE5AE5F12CB0D246;
	fma.rn.f64 	%fd1250, %fd1249, %fd1241, 0d3EC71DE369ACE392;
	fma.rn.f64 	%fd1251, %fd1250, %fd1241, 0dBF2A01A019DB62A1;
	fma.rn.f64 	%fd1252, %fd1251, %fd1241, 0d3F81111111110818;
	fma.rn.f64 	%fd1253, %fd1252, %fd1241, 0dBFC5555555555554;
	fma.rn.f64 	%fd1254, %fd1253, %fd1241, 0d0000000000000000;
	fma.rn.f64 	%fd1255, %fd1254, %fd2820, %fd2820;
	and.b32  	%r464, %r1095, 1;
	setp.eq.b32 	%p127, %r464, 1;
	{
	.reg .b32 %temp; 
	mov.b64 	{%temp, %r465}, %fd1255;
	}
	{
	.reg .b32 %temp; 
	mov.b64 	{%r466, %temp}, %fd1255;
	}
	xor.b32  	%r467, %r465, -2147483648;
	mov.b64 	%fd1256, {%r466, %r467};
	selp.f64 	%fd2821, %fd1248, %fd1255, %p127;
	selp.f64 	%fd2822, %fd1256, %fd1248, %p127;
	and.b32  	%r468, %r1095, 2;
	setp.eq.s32 	%p128, %r468, 0;
	@%p128 bra 	$L__BB3_118;
	{
	.reg .b32 %temp; 
	mov.b64 	{%temp, %r469}, %fd2821;
	}
	{
	.reg .b32 %temp; 
	mov.b64 	{%r470, %temp}, %fd2821;
	}
	xor.b32  	%r471, %r469, -2147483648;
	mov.b64 	%fd2821, {%r470, %r471};
	{
	.reg .b32 %temp; 
	mov.b64 	{%temp, %r472}, %fd2822;
	}
	{
	.reg .b32 %temp; 
	mov.b64 	{%r473, %temp}, %fd2822;
	}
	xor.b32  	%r474, %r472, -2147483648;
	mov.b64 	%fd2822, {%r473, %r474};
$L__BB3_118:
	mul.f64 	%fd1257, %fd166, %fd2821;
	mul.f64 	%fd1258, %fd167, %fd2822;
	sub.f64 	%fd179, %fd1257, %fd1258;
	mul.f64 	%fd1259, %fd166, %fd2822;
	fma.rn.f64 	%fd180, %fd167, %fd2821, %fd1259;
	setp.ge.s32 	%p129, %r3, %r70;
	@%p129 bra 	$L__BB3_120;
	ld.global.u32 	%r475, [%rd8];
	mad.lo.s32 	%r476, %r475, 24, %r8;
	ld.shared.f64 	%fd1260, [%r476];
	ld.shared.f64 	%fd1261, [%r476+8];
	ld.shared.f64 	%fd1262, [%r476+16];
	sub.f64 	%fd1263, %fd1260, %fd154;
	sub.f64 	%fd1264, %fd1261, %fd155;
	sub.f64 	%fd1265, %fd1262, %fd156;
	mul.f64 	%fd1266, %fd161, %fd1264;
	fma.rn.f64 	%fd1267, %fd160, %fd1263, %fd1266;
	fma.rn.f64 	%fd1268, %fd162, %fd1265, %fd1267;
	mul.f64 	%fd1269, %fd164, %fd1264;
	fma.rn.f64 	%fd1270, %fd163, %fd1263, %fd1269;
	fma.rn.f64 	%fd1271, %fd165, %fd1265, %fd1270;
	mul.f64 	%fd1272, %fd158, %fd1264;
	fma.rn.f64 	%fd1273, %fd157, %fd1263, %fd1272;
	fma.rn.f64 	%fd1274, %fd159, %fd1265, %fd1273;
	mul.f64 	%fd1275, %fd180, %fd1268;
	mul.f64 	%fd1276, %fd179, %fd1271;
	sub.f64 	%fd1277, %fd1275, %fd1276;
	mul.f64 	%fd1278, %fd180, %fd1271;
	fma.rn.f64 	%fd1279, %fd179, %fd1268, %fd1278;
	mul.f64 	%fd1280, %fd163, %fd1279;
	fma.rn.f64 	%fd1281, %fd160, %fd1277, %fd1280;
	fma.rn.f64 	%fd1282, %fd157, %fd1274, %fd1281;
	mul.f64 	%fd1283, %fd164, %fd1279;
	fma.rn.f64 	%fd1284, %fd161, %fd1277, %fd1283;
	fma.rn.f64 	%fd1285, %fd158, %fd1274, %fd1284;
	mul.f64 	%fd1286, %fd165, %fd1279;
	fma.rn.f64 	%fd1287, %fd162, %fd1277, %fd1286;
	fma.rn.f64 	%fd1288, %fd159, %fd1274, %fd1287;
	add.f64 	%fd1289, %fd154, %fd1282;
	add.f64 	%fd1290, %fd155, %fd1285;
	add.f64 	%fd1291, %fd156, %fd1288;
	st.shared.f64 	[%r476], %fd1289;
	st.shared.f64 	[%r476+8], %fd1290;
	st.shared.f64 	[%r476+16], %fd1291;
$L__BB3_120:
	setp.ge.s32 	%p130, %r1117, %r6;
	bar.sync 	0;
	mov.f64 	%fd2836, 0d0000000000000000;
	@%p130 bra 	$L__BB3_157;
	ld.global.u32 	%r74, [%rd6+8];
	ld.global.u32 	%r75, [%rd6+20];
	ld.global.u32 	%r76, [%rd6+24];
	mov.f64 	%fd2836, 0d0000000000000000;
	mov.u32 	%r477, shared;
	cvt.u64.u32 	%rd110, %r477;
	mul.wide.s32 	%rd113, %r1, 4;
	mov.u32 	%r1096, %r1117;
$L__BB3_122:
	ld.param.u64 	%rd291, [linesearch_param_4];
	cvta.shared.u64 	%rd111, %rd110;
	setp.eq.s64 	%p131, %rd111, 0;
	cvta.to.global.u64 	%rd112, %rd291;
	add.s64 	%rd114, %rd112, %rd113;
	mul.wide.s32 	%rd115, %r1096, 4;
	add.s64 	%rd116, %rd114, %rd115;
	ld.global.u32 	%r78, [%rd116];
	shl.b32 	%r478, %r78, 1;
	mul.wide.s32 	%rd117, %r478, 4;
	add.s64 	%rd118, %rd3, %rd117;
	ld.global.u32 	%r479, [%rd118];
	ld.global.u32 	%r480, [%rd118+4];
	max.s32 	%r482, %r479, %r480;
	setp.lt.s32 	%p3, %r482, 1;
	abs.s32 	%r483, %r479;
	mul.lo.s32 	%r79, %r483, 3;
	add.s32 	%r80, %r79, -3;
	abs.s32 	%r485, %r480;
	mul.lo.s32 	%r81, %r485, 3;
	add.s32 	%r82, %r81, -3;
	setp.lt.s32 	%p132, %r80, %r75;
	or.pred  	%p133, %p131, %p132;
	setp.gt.s32 	%p134, %r80, %r76;
	sub.s32 	%r486, %r79, %r75;
	shl.b32 	%r487, %r486, 3;
	add.s32 	%r83, %r8, %r487;
	mul.wide.s32 	%rd119, %r80, 8;
	add.s64 	%rd16, %rd5, %rd119;
	or.pred  	%p135, %p133, %p134;
	@%p135 bra 	$L__BB3_124;
	ld.shared.f64 	%fd2824, [%r83+-24];
	bra.uni 	$L__BB3_125;
$L__BB3_124:
	ld.global.f64 	%fd2824, [%rd16];
$L__BB3_125:
	mov.u32 	%r488, shared;
	cvt.u64.u32 	%rd120, %r488;
	cvta.shared.u64 	%rd121, %rd120;
	setp.eq.s64 	%p136, %rd121, 0;
	setp.lt.s32 	%p137, %r82, %r75;
	or.pred  	%p138, %p136, %p137;
	setp.gt.s32 	%p139, %r82, %r76;
	sub.s32 	%r489, %r81, %r75;
	shl.b32 	%r490, %r489, 3;
	add.s32 	%r84, %r8, %r490;
	mul.wide.s32 	%rd122, %r82, 8;
	add.s64 	%rd17, %rd5, %rd122;
	or.pred  	%p140, %p138, %p139;
	@%p140 bra 	$L__BB3_127;
	ld.shared.f64 	%fd2825, [%r84+-24];
	bra.uni 	$L__BB3_128;
$L__BB3_127:
	ld.global.f64 	%fd2825, [%rd17];
$L__BB3_128:
	mov.u32 	%r491, shared;
	cvt.u64.u32 	%rd123, %r491;
	cvta.shared.u64 	%rd124, %rd123;
	setp.eq.s64 	%p141, %rd124, 0;
	sub.f64 	%fd188, %fd2824, %fd2825;
	add.s32 	%r492, %r79, -2;
	setp.lt.s32 	%p142, %r492, %r75;
	or.pred  	%p143, %p141, %p142;
	setp.ge.s32 	%p144, %r80, %r76;
	or.pred  	%p145, %p143, %p144;
	@%p145 bra 	$L__BB3_130;
	ld.shared.f64 	%fd2826, [%r83+-16];
	bra.uni 	$L__BB3_131;
$L__BB3_130:
	ld.global.f64 	%fd2826, [%rd16+8];
$L__BB3_131:
	cvt.u64.u32 	%rd125, %r491;
	cvta.shared.u64 	%rd126, %rd125;
	setp.eq.s64 	%p146, %rd126, 0;
	add.s32 	%r494, %r81, -2;
	setp.lt.s32 	%p147, %r494, %r75;
	or.pred  	%p148, %p146, %p147;
	setp.ge.s32 	%p149, %r82, %r76;
	or.pred  	%p150, %p148, %p149;
	@%p150 bra 	$L__BB3_133;
	ld.shared.f64 	%fd2827, [%r84+-16];
	bra.uni 	$L__BB3_134;
$L__BB3_133:
	ld.global.f64 	%fd2827, [%rd17+8];
$L__BB3_134:
	mov.u32 	%r495, shared;
	cvt.u64.u32 	%rd127, %r495;
	cvta.shared.u64 	%rd128, %rd127;
	setp.eq.s64 	%p151, %rd128, 0;
	sub.f64 	%fd1294, %fd2826, %fd2827;
	mul.f64 	%fd1295, %fd1294, %fd1294;
	fma.rn.f64 	%fd195, %fd188, %fd188, %fd1295;
	add.s32 	%r496, %r79, -1;
	setp.lt.s32 	%p152, %r496, %r75;
	or.pred  	%p153, %p151, %p152;
	setp.gt.s32 	%p154, %r496, %r76;
	or.pred  	%p155, %p153, %p154;
	@%p155 bra 	$L__BB3_136;
	ld.shared.f64 	%fd2828, [%r83+-8];
	bra.uni 	$L__BB3_137;
$L__BB3_136:
	ld.global.f64 	%fd2828, [%rd16+16];
$L__BB3_137:
	cvta.shared.u64 	%rd130, %rd127;
	setp.eq.s64 	%p156, %rd130, 0;
	add.s32 	%r498, %r81, -1;
	setp.lt.s32 	%p157, %r498, %r75;
	or.pred  	%p158, %p156, %p157;
	setp.gt.s32 	%p159, %r498, %r76;
	or.pred  	%p160, %p158, %p159;
	@%p160 bra 	$L__BB3_139;
	ld.shared.f64 	%fd2829, [%r84+-8];
	bra.uni 	$L__BB3_140;
$L__BB3_139:
	ld.global.f64 	%fd2829, [%rd17+16];
$L__BB3_140:
	sub.f64 	%fd1296, %fd2828, %fd2829;
	fma.rn.f64 	%fd202, %fd1296, %fd1296, %fd195;
	mul.lo.s32 	%r499, %r78, 9;
	mul.wide.s32 	%rd131, %r499, 8;
	add.s64 	%rd18, %rd1, %rd131;
	@%p3 bra 	$L__BB3_142;
	ld.global.u8 	%rs7, [%rd2+33];
	setp.eq.s16 	%p161, %rs7, 0;
	mov.f64 	%fd2835, 0d0000000000000000;
	@%p161 bra 	$L__BB3_146;
$L__BB3_142:
	setp.ge.s32 	%p162, %r1096, %r74;
	@%p162 bra 	$L__BB3_144;
	ld.global.f64 	%fd2830, [%rd2+16];
	bra.uni 	$L__BB3_145;
$L__BB3_144:
	ld.global.f64 	%fd2830, [%rd2+8];
$L__BB3_145:
	ld.global.f64 	%fd1298, [%rd18+16];
	mul.f64 	%fd1299, %fd2830, %fd1298;
	ld.global.u8 	%rs8, [%rd2+32];
	setp.eq.s16 	%p163, %rs8, 0;
	sqrt.rn.f64 	%fd1300, %fd202;
	selp.f64 	%fd1301, %fd1300, %fd202, %p163;
	div.rn.f64 	%fd1302, %fd1299, %fd1301;
	add.f64 	%fd2835, %fd1302, 0d0000000000000000;
	@%p3 bra 	$L__BB3_147;
$L__BB3_146:
	ld.global.u8 	%rs9, [%rd2+34];
	setp.eq.s16 	%p164, %rs9, 0;
	@%p164 bra 	$L__BB3_156;
$L__BB3_147:
	ld.global.f64 	%fd1303, [%rd18];
	ld.global.f64 	%fd1304, [%rd18+8];
	mul.f64 	%fd1305, %fd202, %fd202;
	mul.f64 	%fd1306, %fd202, %fd1305;
	mul.f64 	%fd1307, %fd1306, %fd1306;
	div.rn.f64 	%fd1308, %fd1303, %fd1307;
	div.rn.f64 	%fd1309, %fd1304, %fd1306;
	sub.f64 	%fd1310, %fd1308, %fd1309;
	add.f64 	%fd2835, %fd2835, %fd1310;
	not.pred 	%p165, %p3;
	@%p165 bra 	$L__BB3_156;
	ld.global.f64 	%fd1311, [%rd2+24];
	setp.geu.f64 	%p166, %fd202, %fd1311;
	@%p166 bra 	$L__BB3_156;
	sqrt.rn.f64 	%fd210, %fd202;
	ld.global.f64 	%fd1312, [%rd18+24];
	ld.global.f64 	%fd1313, [%rd18+32];
	ld.global.f64 	%fd211, [%rd18+40];
	sub.f64 	%fd1314, %fd210, %fd1313;
	div.rn.f64 	%fd1315, %fd1314, %fd1312;
	neg.f64 	%fd1316, %fd1315;
	mul.f64 	%fd212, %fd1315, %fd1316;
	fma.rn.f64 	%fd1317, %fd212, 0d3FF71547652B82FE, 0d4338000000000000;
	{
	.reg .b32 %temp; 
	mov.b64 	{%r85, %temp}, %fd1317;
	}
	mov.f64 	%fd1318, 0dC338000000000000;
	add.rn.f64 	%fd1319, %fd1317, %fd1318;
	fma.rn.f64 	%fd1320, %fd1319, 0dBFE62E42FEFA39EF, %fd212;
	fma.rn.f64 	%fd1321, %fd1319, 0dBC7ABC9E3B39803F, %fd1320;
	fma.rn.f64 	%fd1322, %fd1321, 0d3E5ADE1569CE2BDF, 0d3E928AF3FCA213EA;
	fma.rn.f64 	%fd1323, %fd1322, %fd1321, 0d3EC71DEE62401315;
	fma.rn.f64 	%fd1324, %fd1323, %fd1321, 0d3EFA01997C89EB71;
	fma.rn.f64 	%fd1325, %fd1324, %fd1321, 0d3F2A01A014761F65;
	fma.rn.f64 	%fd1326, %fd1325, %fd1321, 0d3F56C16C1852B7AF;
	fma.rn.f64 	%fd1327, %fd1326, %fd1321, 0d3F81111111122322;
	fma.rn.f64 	%fd1328, %fd1327, %fd1321, 0d3FA55555555502A1;
	fma.rn.f64 	%fd1329, %fd1328, %fd1321, 0d3FC5555555555511;
	fma.rn.f64 	%fd1330, %fd1329, %fd1321, 0d3FE000000000000B;
	fma.rn.f64 	%fd1331, %fd1330, %fd1321, 0d3FF0000000000000;
	fma.rn.f64 	%fd1332, %fd1331, %fd1321, 0d3FF0000000000000;
	{
	.reg .b32 %temp; 
	mov.b64 	{%r86, %temp}, %fd1332;
	}
	{
	.reg .b32 %temp; 
	mov.b64 	{%temp, %r87}, %fd1332;
	}
	shl.b32 	%r500, %r85, 20;
	add.s32 	%r501, %r500, %r87;
	mov.b64 	%fd2833, {%r86, %r501};
	{
	.reg .b32 %temp; 
	mov.b64 	{%temp, %r502}, %fd212;
	}
	mov.b32 	%f25, %r502;
	abs.f32 	%f5, %f25;
	setp.lt.f32 	%p167, %f5, 0f4086232B;
	@%p167 bra 	$L__BB3_152;
	setp.lt.f64 	%p168, %fd212, 0d0000000000000000;
	add.f64 	%fd1333, %fd212, 0d7FF0000000000000;
	selp.f64 	%fd2833, 0d0000000000000000, %fd1333, %p168;
	setp.geu.f32 	%p169, %f5, 0f40874800;
	@%p169 bra 	$L__BB3_152;
	shr.u32 	%r503, %r85, 31;
	add.s32 	%r504, %r85, %r503;
	shr.s32 	%r505, %r504, 1;
	shl.b32 	%r506, %r505, 20;
	add.s32 	%r507, %r87, %r506;
	mov.b64 	%fd1334, {%r86, %r507};
	sub.s32 	%r508, %r85, %r505;
	shl.b32 	%r509, %r508, 20;
	add.s32 	%r510, %r509, 1072693248;
	mov.b32 	%r511, 0;
	mov.b64 	%fd1335, {%r511, %r510};
	mul.f64 	%fd2833, %fd1335, %fd1334;
$L__BB3_152:
	mul.f64 	%fd1336, %fd211, %fd2833;
	div.rn.f64 	%fd1337, %fd1336, %fd202;
	sub.f64 	%fd217, %fd2835, %fd1337;
	ld.global.f64 	%fd1338, [%rd18+48];
	ld.global.f64 	%fd1339, [%rd18+56];
	ld.global.f64 	%fd218, [%rd18+64];
	sub.f64 	%fd1340, %fd210, %fd1339;
	div.rn.f64 	%fd1341, %fd1340, %fd1338;
	neg.f64 	%fd1342, %fd1341;
	mul.f64 	%fd219, %fd1341, %fd1342;
	fma.rn.f64 	%fd1343, %fd219, 0d3FF71547652B82FE, 0d4338000000000000;
	{
	.reg .b32 %temp; 
	mov.b64 	{%r88, %temp}, %fd1343;
	}
	mov.f64 	%fd1344, 0dC338000000000000;
	add.rn.f64 	%fd1345, %fd1343, %fd1344;
	fma.rn.f64 	%fd1346, %fd1345, 0dBFE62E42FEFA39EF, %fd219;
	fma.rn.f64 	%fd1347, %fd1345, 0dBC7ABC9E3B39803F, %fd1346;
	fma.rn.f64 	%fd1348, %fd1347, 0d3E5ADE1569CE2BDF, 0d3E928AF3FCA213EA;
	fma.rn.f64 	%fd1349, %fd1348, %fd1347, 0d3EC71DEE62401315;
	fma.rn.f64 	%fd1350, %fd1349, %fd1347, 0d3EFA01997C89EB71;
	fma.rn.f64 	%fd1351, %fd1350, %fd1347, 0d3F2A01A014761F65;
	fma.rn.f64 	%fd1352, %fd1351, %fd1347, 0d3F56C16C1852B7AF;
	fma.rn.f64 	%fd1353, %fd1352, %fd1347, 0d3F81111111122322;
	fma.rn.f64 	%fd1354, %fd1353, %fd1347, 0d3FA55555555502A1;
	fma.rn.f64 	%fd1355, %fd1354, %fd1347, 0d3FC5555555555511;
	fma.rn.f64 	%fd1356, %fd1355, %fd1347, 0d3FE000000000000B;
	fma.rn.f64 	%fd1357, %fd1356, %fd1347, 0d3FF0000000000000;
	fma.rn.f64 	%fd1358, %fd1357, %fd1347, 0d3FF0000000000000;
	{
	.reg .b32 %temp; 
	mov.b64 	{%r89, %temp}, %fd1358;
	}
	{
	.reg .b32 %temp; 
	mov.b64 	{%temp, %r90}, %fd1358;
	}
	shl.b32 	%r512, %r88, 20;
	add.s32 	%r513, %r512, %r90;
	mov.b64 	%fd2834, {%r89, %r513};
	{
	.reg .b32 %temp; 
	mov.b64 	{%temp, %r514}, %fd219;
	}
	mov.b32 	%f26, %r514;
	abs.f32 	%f6, %f26;
	setp.lt.f32 	%p170, %f6, 0f4086232B;
	@%p170 bra 	$L__BB3_155;
	setp.lt.f64 	%p171, %fd219, 0d0000000000000000;
	add.f64 	%fd1359, %fd219, 0d7FF0000000000000;
	selp.f64 	%fd2834, 0d0000000000000000, %fd1359, %p171;
	setp.geu.f32 	%p172, %f6, 0f40874800;
	@%p172 bra 	$L__BB3_155;
	shr.u32 	%r515, %r88, 31;
	add.s32 	%r516, %r88, %r515;
	shr.s32 	%r517, %r516, 1;
	shl.b32 	%r518, %r517, 20;
	add.s32 	%r519, %r90, %r518;
	mov.b64 	%fd1360, {%r89, %r519};
	sub.s32 	%r520, %r88, %r517;
	shl.b32 	%r521, %r520, 20;
	add.s32 	%r522, %r521, 1072693248;
	mov.b32 	%r523, 0;
	mov.b64 	%fd1361, {%r523, %r522};
	mul.f64 	%fd2834, %fd1361, %fd1360;
$L__BB3_155:
	mul.f64 	%fd1362, %fd218, %fd2834;
	div.rn.f64 	%fd1363, %fd1362, %fd202;
	sub.f64 	%fd2835, %fd217, %fd1363;
$L__BB3_156:
	add.f64 	%fd2836, %fd2836, %fd2835;
	add.s32 	%r1096, %r1096, %r4;
	setp.lt.s32 	%p173, %r1096, %r6;
	@%p173 bra 	$L__BB3_122;
$L__BB3_157:
	setp.lt.u32 	%p174, %r4, 2;
	st.shared.f64 	[%r43], %fd2836;
	bar.sync 	0;
	@%p174 bra 	$L__BB3_163;
	mov.b32 	%r1097, 1;
$L__BB3_159:
	mov.u32 	%r92, %r1097;
	shl.b32 	%r1097, %r92, 1;
	add.s32 	%r525, %r1097, -1;
	and.b32  	%r526, %r525, %r3;
	setp.ne.s32 	%p175, %r526, 0;
	@%p175 bra 	$L__BB3_162;
	add.s32 	%r527, %r92, %r3;
	setp.ge.s32 	%p176, %r527, %r4;
	@%p176 bra 	$L__BB3_162;
	shl.b32 	%r528, %r92, 3;
	add.s32 	%r529, %r43, %r528;
	ld.shared.f64 	%fd1364, [%r529];
	ld.shared.f64 	%fd1365, [%r43];
	add.f64 	%fd1366, %fd1364, %fd1365;
	st.shared.f64 	[%r43], %fd1366;
$L__BB3_162:
	bar.sync 	0;
	setp.lt.s32 	%p177, %r1097, %r4;
	@%p177 bra 	$L__BB3_159;
$L__BB3_163:
	ld.shared.f64 	%fd2837, [shared];
$L__BB3_164:
	ld.param.f64 	%fd2783, [linesearch_param_12];
	add.f64 	%fd1367, %fd2819, %fd2837;
	add.f64 	%fd1368, %fd75, %fd75;
	sub.f64 	%fd1369, %fd1367, %fd1368;
	add.f64 	%fd1370, %fd2783, %fd2783;
	mul.f64 	%fd1371, %fd2783, %fd1370;
	div.rn.f64 	%fd230, %fd1369, %fd1371;
	mov.b64 	%rd132, %fd230;
	setp.lt.s64 	%p178, %rd132, 0;
	and.b64  	%rd133, %rd132, 9223372036854775807;
	add.s64 	%rd134, %rd133, -4503599627370496;
	setp.lt.u64 	%p179, %rd134, 9214364837600034816;
	and.pred  	%p180, %p179, %p178;
	add.s64 	%rd135, %rd133, -1;
	setp.lt.u64 	%p181, %rd135, 4503599627370495;
	and.pred  	%p182, %p181, %p178;
	setp.eq.s64 	%p183, %rd133, 0;
	or.pred  	%p184, %p183, %p182;
	setp.eq.s64 	%p185, %rd133, 9218868437227405312;
	or.pred  	%p186, %p184, %p185;
	or.pred  	%p187, %p186, %p180;
	not.pred 	%p188, %p187;
	@%p188 bra 	$L__BB3_166;
	setp.lt.f64 	%p189, %fd2837, %fd2819;
	selp.f64 	%fd2838, %fd153, %fd76, %p189;
	bra.uni 	$L__BB3_167;
$L__BB3_166:
	ld.param.f64 	%fd2784, [linesearch_param_12];
	sub.f64 	%fd1372, %fd2819, %fd75;
	div.rn.f64 	%fd1373, %fd1372, %fd2784;
	mul.f64 	%fd1374, %fd2784, %fd230;
	sub.f64 	%fd1375, %fd1373, %fd1374;
	mul.f64 	%fd1376, %fd1375, 0dBFE0000000000000;
	div.rn.f64 	%fd1377, %fd1376, %fd230;
	add.f64 	%fd2838, %fd807, %fd1377;
$L__BB3_167:
	setp.lt.f64 	%p190, %fd2838, %fd808;
	selp.f64 	%fd1378, %fd808, %fd2838, %p190;
	setp.gt.f64 	%p191, %fd1378, %fd809;
	selp.f64 	%fd2928, %fd809, %fd1378, %p191;
	ld.global.u32 	%r94, [%rd6+16];
	ld.global.u32 	%r530, [%rd7];
	mad.lo.s32 	%r531, %r530, 24, %r8;
	ld.shared.f64 	%fd1379, [%r531];
	ld.shared.f64 	%fd1380, [%r531+8];
	ld.shared.f64 	%fd1381, [%r531+16];
	ld.global.u32 	%r532, [%rd7+4];
	mad.lo.s32 	%r533, %r532, 24, %r8;
	ld.shared.f64 	%fd235, [%r533];
	ld.shared.f64 	%fd236, [%r533+8];
	ld.shared.f64 	%fd237, [%r533+16];
	ld.global.u32 	%r534, [%rd7+8];
	mad.lo.s32 	%r535, %r534, 24, %r8;
	ld.shared.f64 	%fd1382, [%r535];
	ld.shared.f64 	%fd1383, [%r535+8];
	ld.shared.f64 	%fd1384, [%r535+16];
	ld.global.u32 	%r536, [%rd7+12];
	mad.lo.s32 	%r537, %r536, 24, %r8;
	ld.shared.f64 	%fd1385, [%r537];
	ld.shared.f64 	%fd1386, [%r537+8];
	ld.shared.f64 	%fd1387, [%r537+16];
	sub.f64 	%fd1388, %fd1379, %fd235;
	sub.f64 	%fd1389, %fd1380, %fd236;
	sub.f64 	%fd1390, %fd1381, %fd237;
	sub.f64 	%fd1391, %fd1382, %fd235;
	sub.f64 	%fd1392, %fd1383, %fd236;
	sub.f64 	%fd1393, %fd1384, %fd237;
	sub.f64 	%fd1394, %fd1385, %fd235;
	sub.f64 	%fd1395, %fd1386, %fd236;
	sub.f64 	%fd1396, %fd1387, %fd237;
	mul.f64 	%fd1397, %fd1392, %fd1392;
	fma.rn.f64 	%fd1398, %fd1391, %fd1391, %fd1397;
	fma.rn.f64 	%fd1399, %fd1393, %fd1393, %fd1398;
	sqrt.rn.f64 	%fd1400, %fd1399;
	div.rn.f64 	%fd238, %fd1391, %fd1400;
	div.rn.f64 	%fd239, %fd1392, %fd1400;
	div.rn.f64 	%fd240, %fd1393, %fd1400;
	mul.f64 	%fd1401, %fd1389, %fd1392;
	fma.rn.f64 	%fd1402, %fd1388, %fd1391, %fd1401;
	fma.rn.f64 	%fd1403, %fd1390, %fd1393, %fd1402;
	div.rn.f64 	%fd1404, %fd1403, %fd1399;
	mul.f64 	%fd1405, %fd1391, %fd1404;
	sub.f64 	%fd1406, %fd1388, %fd1405;
	mul.f64 	%fd1407, %fd1392, %fd1404;
	sub.f64 	%fd1408, %fd1389, %fd1407;
	mul.f64 	%fd1409, %fd1393, %fd1404;
	sub.f64 	%fd1410, %fd1390, %fd1409;
	mul.f64 	%fd1411, %fd1408, %fd1408;
	fma.rn.f64 	%fd1412, %fd1406, %fd1406, %fd1411;
	fma.rn.f64 	%fd1413, %fd1410, %fd1410, %fd1412;
	sqrt.rn.f64 	%fd1414, %fd1413;
	div.rn.f64 	%fd241, %fd1406, %fd1414;
	div.rn.f64 	%fd242, %fd1408, %fd1414;
	div.rn.f64 	%fd243, %fd1410, %fd1414;
	mul.f64 	%fd1415, %fd239, %fd243;
	mul.f64 	%fd1416, %fd240, %fd242;
	sub.f64 	%fd244, %fd1415, %fd1416;
	mul.f64 	%fd1417, %fd240, %fd241;
	mul.f64 	%fd1418, %fd238, %fd243;
	sub.f64 	%fd245, %fd1417, %fd1418;
	mul.f64 	%fd1419, %fd238, %fd242;
	mul.f64 	%fd1420, %fd239, %fd241;
	sub.f64 	%fd246, %fd1419, %fd1420;
	mul.f64 	%fd1421, %fd1395, %fd242;
	fma.rn.f64 	%fd1422, %fd1394, %fd241, %fd1421;
	fma.rn.f64 	%fd1423, %fd1396, %fd243, %fd1422;
	mul.f64 	%fd1424, %fd1395, %fd245;
	fma.rn.f64 	%fd1425, %fd1394, %fd244, %fd1424;
	fma.rn.f64 	%fd1426, %fd1396, %fd246, %fd1425;
	mul.f64 	%fd1427, %fd1426, %fd1426;
	fma.rn.f64 	%fd1428, %fd1423, %fd1423, %fd1427;
	sqrt.rn.f64 	%fd1429, %fd1428;
	div.rn.f64 	%fd247, %fd1423, %fd1429;
	div.rn.f64 	%fd248, %fd1426, %fd1429;
	abs.f64 	%fd249, %fd2928;
	setp.neu.f64 	%p192, %fd249, 0d7FF0000000000000;
	@%p192 bra 	$L__BB3_169;
	mov.f64 	%fd1435, 0d0000000000000000;
	mul.rn.f64 	%fd2839, %fd2928, %fd1435;
	mov.b32 	%r1098, 0;
	bra.uni 	$L__BB3_171;
$L__BB3_169:
	mul.f64 	%fd1430, %fd2928, 0d3FE45F306DC9C883;
	cvt.rni.s32.f64 	%r1098, %fd1430;
	cvt.rn.f64.s32 	%fd1431, %r1098;
	fma.rn.f64 	%fd1432, %fd1431, 0dBFF921FB54442D18, %fd2928;
	fma.rn.f64 	%fd1433, %fd1431, 0dBC91A62633145C00, %fd1432;
	fma.rn.f64 	%fd2839, %fd1431, 0dB97B839A252049C0, %fd1433;
	setp.ltu.f64 	%p193, %fd249, 0d41E0000000000000;
	@%p193 bra 	$L__BB3_171;
	{ // callseq 4, 0
	.param .b64 param0;
	st.param.f64 	[param0], %fd2928;
	.param .align 16 .b8 retval0[16];
	call.uni (retval0), 
	__internal_trig_reduction_slowpathd, 
	(
	param0
	);
	ld.param.f64 	%fd2839, [retval0];
	ld.param.b32 	%r1098, [retval0+8];
	} // callseq 4
$L__BB3_171:
	mul.rn.f64 	%fd1436, %fd2839, %fd2839;
	fma.rn.f64 	%fd1437, %fd1436, 0dBDA8FF8320FD8164, 0d3E21EEA7C1EF8528;
	fma.rn.f64 	%fd1438, %fd1437, %fd1436, 0dBE927E4F8E06E6D9;
	fma.rn.f64 	%fd1439, %fd1438, %fd1436, 0d3EFA01A019DDBCE9;
	fma.rn.f64 	%fd1440, %fd1439, %fd1436, 0dBF56C16C16C15D47;
	fma.rn.f64 	%fd1441, %fd1440, %fd1436, 0d3FA5555555555551;
	fma.rn.f64 	%fd1442, %fd1441, %fd1436, 0dBFE0000000000000;
	fma.rn.f64 	%fd1443, %fd1442, %fd1436, 0d3FF0000000000000;
	fma.rn.f64 	%fd1444, %fd1436, 0d3DE5DB65F9785EBA, 0dBE5AE5F12CB0D246;
	fma.rn.f64 	%fd1445, %fd1444, %fd1436, 0d3EC71DE369ACE392;
	fma.rn.f64 	%fd1446, %fd1445, %fd1436, 0dBF2A01A019DB62A1;
	fma.rn.f64 	%fd1447, %fd1446, %fd1436, 0d3F81111111110818;
	fma.rn.f64 	%fd1448, %fd1447, %fd1436, 0dBFC5555555555554;
	fma.rn.f64 	%fd1449, %fd1448, %fd1436, 0d0000000000000000;
	fma.rn.f64 	%fd1450, %fd1449, %fd2839, %fd2839;
	and.b32  	%r540, %r1098, 1;
	setp.eq.b32 	%p194, %r540, 1;
	{
	.reg .b32 %temp; 
	mov.b64 	{%temp, %r541}, %fd1450;
	}
	{
	.reg .b32 %temp; 
	mov.b64 	{%r542, %temp}, %fd1450;
	}
	xor.b32  	%r543, %r541, -2147483648;
	mov.b64 	%fd1451, {%r542, %r543};
	selp.f64 	%fd2840, %fd1443, %fd1450, %p194;
	selp.f64 	%fd2841, %fd1451, %fd1443, %p194;
	and.b32  	%r544, %r1098, 2;
	setp.eq.s32 	%p195, %r544, 0;
	@%p195 bra 	$L__BB3_173;
	{
	.reg .b32 %temp; 
	mov.b64 	{%temp, %r545}, %fd2840;
	}
	{
	.reg .b32 %temp; 
	mov.b64 	{%r546, %temp}, %fd2840;
	}
	xor.b32  	%r547, %r545, -2147483648;
	mov.b64 	%fd2840, {%r546, %r547};
	{
	.reg .b32 %temp; 
	mov.b64 	{%temp, %r548}, %fd2841;
	}
	{
	.reg .b32 %temp; 
	mov.b64 	{%r549, %temp}, %fd2841;
	}
	xor.b32  	%r550, %r548, -2147483648;
	mov.b64 	%fd2841, {%r549, %r550};
$L__BB3_173:
	mul.f64 	%fd1452, %fd247, %fd2840;
	mul.f64 	%fd1453, %fd248, %fd2841;
	sub.f64 	%fd260, %fd1452, %fd1453;
	mul.f64 	%fd1454, %fd247, %fd2841;
	fma.rn.f64 	%fd261, %fd248, %fd2840, %fd1454;
	setp.ge.s32 	%p196, %r3, %r94;
	@%p196 bra 	$L__BB3_175;
	ld.global.u32 	%r551, [%rd8];
	mad.lo.s32 	%r552, %r551, 24, %r8;
	ld.shared.f64 	%fd1455, [%r552];
	ld.shared.f64 	%fd1456, [%r552+8];
	ld.shared.f64 	%fd1457, [%r552+16];
	sub.f64 	%fd1458, %fd1455, %fd235;
	sub.f64 	%fd1459, %fd1456, %fd236;
	sub.f64 	%fd1460, %fd1457, %fd237;
	mul.f64 	%fd1461, %fd242, %fd1459;
	fma.rn.f64 	%fd1462, %fd241, %fd1458, %fd1461;
	fma.rn.f64 	%fd1463, %fd243, %fd1460, %fd1462;
	mul.f64 	%fd1464, %fd245, %fd1459;
	fma.rn.f64 	%fd1465, %fd244, %fd1458, %fd1464;
	fma.rn.f64 	%fd1466, %fd246, %fd1460, %fd1465;
	mul.f64 	%fd1467, %fd239, %fd1459;
	fma.rn.f64 	%fd1468, %fd238, %fd1458, %fd1467;
	fma.rn.f64 	%fd1469, %fd240, %fd1460, %fd1468;
	mul.f64 	%fd1470, %fd261, %fd1463;
	mul.f64 	%fd1471, %fd260, %fd1466;
	sub.f64 	%fd1472, %fd1470, %fd1471;
	mul.f64 	%fd1473, %fd261, %fd1466;
	fma.rn.f64 	%fd1474, %fd260, %fd1463, %fd1473;
	mul.f64 	%fd1475, %fd244, %fd1474;
	fma.rn.f64 	%fd1476, %fd241, %fd1472, %fd1475;
	fma.rn.f64 	%fd1477, %fd238, %fd1469, %fd1476;
	mul.f64 	%fd1478, %fd245, %fd1474;
	fma.rn.f64 	%fd1479, %fd242, %fd1472, %fd1478;
	fma.rn.f64 	%fd1480, %fd239, %fd1469, %fd1479;
	mul.f64 	%fd1481, %fd246, %fd1474;
	fma.rn.f64 	%fd1482, %fd243, %fd1472, %fd1481;
	fma.rn.f64 	%fd1483, %fd240, %fd1469, %fd1482;
	add.f64 	%fd1484, %fd235, %fd1477;
	add.f64 	%fd1485, %fd236, %fd1480;
	add.f64 	%fd1486, %fd237, %fd1483;
	st.shared.f64 	[%r552], %fd1484;
	st.shared.f64 	[%r552+8], %fd1485;
	st.shared.f64 	[%r552+16], %fd1486;
$L__BB3_175:
	setp.ge.s32 	%p197, %r1117, %r6;
	bar.sync 	0;
	mov.f64 	%fd2855, 0d0000000000000000;
	@%p197 bra 	$L__BB3_212;
	ld.global.u32 	%r98, [%rd6+8];
	ld.global.u32 	%r99, [%rd6+20];
	ld.global.u32 	%r100, [%rd6+24];
	mov.f64 	%fd2855, 0d0000000000000000;
	mov.u32 	%r553, shared;
	cvt.u64.u32 	%rd136, %r553;
	mul.wide.s32 	%rd139, %r1, 4;
	mov.u32 	%r1099, %r1117;
$L__BB3_177:
	ld.param.u64 	%rd292, [linesearch_param_4];
	cvta.shared.u64 	%rd137, %rd136;
	setp.eq.s64 	%p198, %rd137, 0;
	cvta.to.global.u64 	%rd138, %rd292;
	add.s64 	%rd140, %rd138, %rd139;
	mul.wide.s32 	%rd141, %r1099, 4;
	add.s64 	%rd142, %rd140, %rd141;
	ld.global.u32 	%r102, [%rd142];
	shl.b32 	%r554, %r102, 1;
	mul.wide.s32 	%rd143, %r554, 4;
	add.s64 	%rd144, %rd3, %rd143;
	ld.global.u32 	%r555, [%rd144];
	ld.global.u32 	%r556, [%rd144+4];
	max.s32 	%r558, %r555, %r556;
	setp.lt.s32 	%p4, %r558, 1;
	abs.s32 	%r559, %r555;
	mul.lo.s32 	%r103, %r559, 3;
	add.s32 	%r104, %r103, -3;
	abs.s32 	%r561, %r556;
	mul.lo.s32 	%r105, %r561, 3;
	add.s32 	%r106, %r105, -3;
	setp.lt.s32 	%p199, %r104, %r99;
	or.pred  	%p200, %p198, %p199;
	setp.gt.s32 	%p201, %r104, %r100;
	sub.s32 	%r562, %r103, %r99;
	shl.b32 	%r563, %r562, 3;
	add.s32 	%r107, %r8, %r563;
	mul.wide.s32 	%rd145, %r104, 8;
	add.s64 	%rd19, %rd5, %rd145;
	or.pred  	%p202, %p200, %p201;
	@%p202 bra 	$L__BB3_179;
	ld.shared.f64 	%fd2843, [%r107+-24];
	bra.uni 	$L__BB3_180;
$L__BB3_179:
	ld.global.f64 	%fd2843, [%rd19];
$L__BB3_180:
	cvta.shared.u64 	%rd147, %rd136;
	setp.eq.s64 	%p203, %rd147, 0;
	setp.lt.s32 	%p204, %r106, %r99;
	or.pred  	%p205, %p203, %p204;
	setp.gt.s32 	%p206, %r106, %r100;
	sub.s32 	%r565, %r105, %r99;
	shl.b32 	%r566, %r565, 3;
	add.s32 	%r108, %r8, %r566;
	mul.wide.s32 	%rd148, %r106, 8;
	add.s64 	%rd20, %rd5, %rd148;
	or.pred  	%p207, %p205, %p206;
	@%p207 bra 	$L__BB3_182;
	ld.shared.f64 	%fd2844, [%r108+-24];
	bra.uni 	$L__BB3_183;
$L__BB3_182:
	ld.global.f64 	%fd2844, [%rd20];
$L__BB3_183:
	cvta.shared.u64 	%rd150, %rd136;
	setp.eq.s64 	%p208, %rd150, 0;
	sub.f64 	%fd269, %fd2843, %fd2844;
	add.s32 	%r568, %r103, -2;
	setp.lt.s32 	%p209, %r568, %r99;
	or.pred  	%p210, %p208, %p209;
	setp.ge.s32 	%p211, %r104, %r100;
	or.pred  	%p212, %p210, %p211;
	@%p212 bra 	$L__BB3_185;
	ld.shared.f64 	%fd2845, [%r107+-16];
	bra.uni 	$L__BB3_186;
$L__BB3_185:
	ld.global.f64 	%fd2845, [%rd19+8];
$L__BB3_186:
	cvta.shared.u64 	%rd152, %rd136;
	setp.eq.s64 	%p213, %rd152, 0;
	add.s32 	%r570, %r105, -2;
	setp.lt.s32 	%p214, %r570, %r99;
	or.pred  	%p215, %p213, %p214;
	setp.ge.s32 	%p216, %r106, %r100;
	or.pred  	%p217, %p215, %p216;
	@%p217 bra 	$L__BB3_188;
	ld.shared.f64 	%fd2846, [%r108+-16];
	bra.uni 	$L__BB3_189;
$L__BB3_188:
	ld.global.f64 	%fd2846, [%rd20+8];
$L__BB3_189:
	cvta.shared.u64 	%rd154, %rd136;
	setp.eq.s64 	%p218, %rd154, 0;
	sub.f64 	%fd1489, %fd2845, %fd2846;
	mul.f64 	%fd1490, %fd1489, %fd1489;
	fma.rn.f64 	%fd276, %fd269, %fd269, %fd1490;
	add.s32 	%r572, %r103, -1;
	setp.lt.s32 	%p219, %r572, %r99;
	or.pred  	%p220, %p218, %p219;
	setp.gt.s32 	%p221, %r572, %r100;
	or.pred  	%p222, %p220, %p221;
	@%p222 bra 	$L__BB3_191;
	ld.shared.f64 	%fd2847, [%r107+-8];
	bra.uni 	$L__BB3_192;
$L__BB3_191:
	ld.global.f64 	%fd2847, [%rd19+16];
$L__BB3_192:
	cvta.shared.u64 	%rd156, %rd136;
	setp.eq.s64 	%p223, %rd156, 0;
	add.s32 	%r574, %r105, -1;
	setp.lt.s32 	%p224, %r574, %r99;
	or.pred  	%p225, %p223, %p224;
	setp.gt.s32 	%p226, %r574, %r100;
	or.pred  	%p227, %p225, %p226;
	@%p227 bra 	$L__BB3_194;
	ld.shared.f64 	%fd2848, [%r108+-8];
	bra.uni 	$L__BB3_195;
$L__BB3_194:
	ld.global.f64 	%fd2848, [%rd20+16];
$L__BB3_195:
	sub.f64 	%fd1491, %fd2847, %fd2848;
	fma.rn.f64 	%fd283, %fd1491, %fd1491, %fd276;
	mul.lo.s32 	%r575, %r102, 9;
	mul.wide.s32 	%rd157, %r575, 8;
	add.s64 	%rd21, %rd1, %rd157;
	@%p4 bra 	$L__BB3_197;
	ld.global.u8 	%rs10, [%rd2+33];
	setp.eq.s16 	%p228, %rs10, 0;
	mov.f64 	%fd2854, 0d0000000000000000;
	@%p228 bra 	$L__BB3_201;
$L__BB3_197:
	setp.ge.s32 	%p229, %r1099, %r98;
	@%p229 bra 	$L__BB3_199;
	ld.global.f64 	%fd2849, [%rd2+16];
	bra.uni 	$L__BB3_200;
$L__BB3_199:
	ld.global.f64 	%fd2849, [%rd2+8];
$L__BB3_200:
	ld.global.f64 	%fd1493, [%rd21+16];
	mul.f64 	%fd1494, %fd2849, %fd1493;
	ld.global.u8 	%rs11, [%rd2+32];
	setp.eq.s16 	%p230, %rs11, 0;
	sqrt.rn.f64 	%fd1495, %fd283;
	selp.f64 	%fd1496, %fd1495, %fd283, %p230;
	div.rn.f64 	%fd1497, %fd1494, %fd1496;
	add.f64 	%fd2854, %fd1497, 0d0000000000000000;
	@%p4 bra 	$L__BB3_202;
$L__BB3_201:
	ld.global.u8 	%rs12, [%rd2+34];
	setp.eq.s16 	%p231, %rs12, 0;
	@%p231 bra 	$L__BB3_211;
$L__BB3_202:
	ld.global.f64 	%fd1498, [%rd21];
	ld.global.f64 	%fd1499, [%rd21+8];
	mul.f64 	%fd1500, %fd283, %fd283;
	mul.f64 	%fd1501, %fd283, %fd1500;
	mul.f64 	%fd1502, %fd1501, %fd1501;
	div.rn.f64 	%fd1503, %fd1498, %fd1502;
	div.rn.f64 	%fd1504, %fd1499, %fd1501;
	sub.f64 	%fd1505, %fd1503, %fd1504;
	add.f64 	%fd2854, %fd2854, %fd1505;
	not.pred 	%p232, %p4;
	@%p232 bra 	$L__BB3_211;
	ld.global.f64 	%fd1506, [%rd2+24];
	setp.geu.f64 	%p233, %fd283, %fd1506;
	@%p233 bra 	$L__BB3_211;
	sqrt.rn.f64 	%fd291, %fd283;
	ld.global.f64 	%fd1507, [%rd21+24];
	ld.global.f64 	%fd1508, [%rd21+32];
	ld.global.f64 	%fd292, [%rd21+40];
	sub.f64 	%fd1509, %fd291, %fd1508;
	div.rn.f64 	%fd1510, %fd1509, %fd1507;
	neg.f64 	%fd1511, %fd1510;
	mul.f64 	%fd293, %fd1510, %fd1511;
	fma.rn.f64 	%fd1512, %fd293, 0d3FF71547652B82FE, 0d4338000000000000;
	{
	.reg .b32 %temp; 
	mov.b64 	{%r109, %temp}, %fd1512;
	}
	mov.f64 	%fd1513, 0dC338000000000000;
	add.rn.f64 	%fd1514, %fd1512, %fd1513;
	fma.rn.f64 	%fd1515, %fd1514, 0dBFE62E42FEFA39EF, %fd293;
	fma.rn.f64 	%fd1516, %fd1514, 0dBC7ABC9E3B39803F, %fd1515;
	fma.rn.f64 	%fd1517, %fd1516, 0d3E5ADE1569CE2BDF, 0d3E928AF3FCA213EA;
	fma.rn.f64 	%fd1518, %fd1517, %fd1516, 0d3EC71DEE62401315;
	fma.rn.f64 	%fd1519, %fd1518, %fd1516, 0d3EFA01997C89EB71;
	fma.rn.f64 	%fd1520, %fd1519, %fd1516, 0d3F2A01A014761F65;
	fma.rn.f64 	%fd1521, %fd1520, %fd1516, 0d3F56C16C1852B7AF;
	fma.rn.f64 	%fd1522, %fd1521, %fd1516, 0d3F81111111122322;
	fma.rn.f64 	%fd1523, %fd1522, %fd1516, 0d3FA55555555502A1;
	fma.rn.f64 	%fd1524, %fd1523, %fd1516, 0d3FC5555555555511;
	fma.rn.f64 	%fd1525, %fd1524, %fd1516, 0d3FE000000000000B;
	fma.rn.f64 	%fd1526, %fd1525, %fd1516, 0d3FF0000000000000;
	fma.rn.f64 	%fd1527, %fd1526, %fd1516, 0d3FF0000000000000;
	{
	.reg .b32 %temp; 
	mov.b64 	{%r110, %temp}, %fd1527;
	}
	{
	.reg .b32 %temp; 
	mov.b64 	{%temp, %r111}, %fd1527;
	}
	shl.b32 	%r576, %r109, 20;
	add.s32 	%r577, %r576, %r111;
	mov.b64 	%fd2852, {%r110, %r577};
	{
	.reg .b32 %temp; 
	mov.b64 	{%temp, %r578}, %fd293;
	}
	mov.b32 	%f27, %r578;
	abs.f32 	%f7, %f27;
	setp.lt.f32 	%p234, %f7, 0f4086232B;
	@%p234 bra 	$L__BB3_207;
	setp.lt.f64 	%p235, %fd293, 0d0000000000000000;
	add.f64 	%fd1528, %fd293, 0d7FF0000000000000;
	selp.f64 	%fd2852, 0d0000000000000000, %fd1528, %p235;
	setp.geu.f32 	%p236, %f7, 0f40874800;
	@%p236 bra 	$L__BB3_207;
	shr.u32 	%r579, %r109, 31;
	add.s32 	%r580, %r109, %r579;
	shr.s32 	%r581, %r580, 1;
	shl.b32 	%r582, %r581, 20;
	add.s32 	%r583, %r111, %r582;
	mov.b64 	%fd1529, {%r110, %r583};
	sub.s32 	%r584, %r109, %r581;
	shl.b32 	%r585, %r584, 20;
	add.s32 	%r586, %r585, 1072693248;
	mov.b32 	%r587, 0;
	mov.b64 	%fd1530, {%r587, %r586};
	mul.f64 	%fd2852, %fd1530, %fd1529;
$L__BB3_207:
	mul.f64 	%fd1531, %fd292, %fd2852;
	div.rn.f64 	%fd1532, %fd1531, %fd283;
	sub.f64 	%fd298, %fd2854, %fd1532;
	ld.global.f64 	%fd1533, [%rd21+48];
	ld.global.f64 	%fd1534, [%rd21+56];
	ld.global.f64 	%fd299, [%rd21+64];
	sub.f64 	%fd1535, %fd291, %fd1534;
	div.rn.f64 	%fd1536, %fd1535, %fd1533;
	neg.f64 	%fd1537, %fd1536;
	mul.f64 	%fd300, %fd1536, %fd1537;
	fma.rn.f64 	%fd1538, %fd300, 0d3FF71547652B82FE, 0d4338000000000000;
	{
	.reg .b32 %temp; 
	mov.b64 	{%r112, %temp}, %fd1538;
	}
	mov.f64 	%fd1539, 0dC338000000000000;
	add.rn.f64 	%fd1540, %fd1538, %fd1539;
	fma.rn.f64 	%fd1541, %fd1540, 0dBFE62E42FEFA39EF, %fd300;
	fma.rn.f64 	%fd1542, %fd1540, 0dBC7ABC9E3B39803F, %fd1541;
	fma.rn.f64 	%fd1543, %fd1542, 0d3E5ADE1569CE2BDF, 0d3E928AF3FCA213EA;
	fma.rn.f64 	%fd1544, %fd1543, %fd1542, 0d3EC71DEE62401315;
	fma.rn.f64 	%fd1545, %fd1544, %fd1542, 0d3EFA01997C89EB71;
	fma.rn.f64 	%fd1546, %fd1545, %fd1542, 0d3F2A01A014761F65;
	fma.rn.f64 	%fd1547, %fd1546, %fd1542, 0d3F56C16C1852B7AF;
	fma.rn.f64 	%fd1548, %fd1547, %fd1542, 0d3F81111111122322;
	fma.rn.f64 	%fd1549, %fd1548, %fd1542, 0d3FA55555555502A1;
	fma.rn.f64 	%fd1550, %fd1549, %fd1542, 0d3FC5555555555511;
	fma.rn.f64 	%fd1551, %fd1550, %fd1542, 0d3FE000000000000B;
	fma.rn.f64 	%fd1552, %fd1551, %fd1542, 0d3FF0000000000000;
	fma.rn.f64 	%fd1553, %fd1552, %fd1542, 0d3FF0000000000000;
	{
	.reg .b32 %temp; 
	mov.b64 	{%r113, %temp}, %fd1553;
	}
	{
	.reg .b32 %temp; 
	mov.b64 	{%temp, %r114}, %fd1553;
	}
	shl.b32 	%r588, %r112, 20;
	add.s32 	%r589, %r588, %r114;
	mov.b64 	%fd2853, {%r113, %r589};
	{
	.reg .b32 %temp; 
	mov.b64 	{%temp, %r590}, %fd300;
	}
	mov.b32 	%f28, %r590;
	abs.f32 	%f8, %f28;
	setp.lt.f32 	%p237, %f8, 0f4086232B;
	@%p237 bra 	$L__BB3_210;
	setp.lt.f64 	%p238, %fd300, 0d0000000000000000;
	add.f64 	%fd1554, %fd300, 0d7FF0000000000000;
	selp.f64 	%fd2853, 0d0000000000000000, %fd1554, %p238;
	setp.geu.f32 	%p239, %f8, 0f40874800;
	@%p239 bra 	$L__BB3_210;
	shr.u32 	%r591, %r112, 31;
	add.s32 	%r592, %r112, %r591;
	shr.s32 	%r593, %r592, 1;
	shl.b32 	%r594, %r593, 20;
	add.s32 	%r595, %r114, %r594;
	mov.b64 	%fd1555, {%r113, %r595};
	sub.s32 	%r596, %r112, %r593;
	shl.b32 	%r597, %r596, 20;
	add.s32 	%r598, %r597, 1072693248;
	mov.b32 	%r599, 0;
	mov.b64 	%fd1556, {%r599, %r598};
	mul.f64 	%fd2853, %fd1556, %fd1555;
$L__BB3_210:
	mul.f64 	%fd1557, %fd299, %fd2853;
	div.rn.f64 	%fd1558, %fd1557, %fd283;
	sub.f64 	%fd2854, %fd298, %fd1558;
$L__BB3_211:
	add.f64 	%fd2855, %fd2855, %fd2854;
	add.s32 	%r1099, %r1099, %r4;
	setp.lt.s32 	%p240, %r1099, %r6;
	@%p240 bra 	$L__BB3_177;
$L__BB3_212:
	setp.lt.u32 	%p241, %r4, 2;
	st.shared.f64 	[%r43], %fd2855;
	bar.sync 	0;
	@%p241 bra 	$L__BB3_218;
	mov.b32 	%r1100, 1;
$L__BB3_214:
	mov.u32 	%r116, %r1100;
	shl.b32 	%r1100, %r116, 1;
	add.s32 	%r601, %r1100, -1;
	and.b32  	%r602, %r601, %r3;
	setp.ne.s32 	%p242, %r602, 0;
	@%p242 bra 	$L__BB3_217;
	add.s32 	%r603, %r116, %r3;
	setp.ge.s32 	%p243, %r603, %r4;
	@%p243 bra 	$L__BB3_217;
	shl.b32 	%r604, %r116, 3;
	add.s32 	%r605, %r43, %r604;
	ld.shared.f64 	%fd1559, [%r605];
	ld.shared.f64 	%fd1560, [%r43];
	add.f64 	%fd1561, %fd1559, %fd1560;
	st.shared.f64 	[%r43], %fd1561;
$L__BB3_217:
	bar.sync 	0;
	setp.lt.s32 	%p244, %r1100, %r4;
	@%p244 bra 	$L__BB3_214;
$L__BB3_218:
	ld.shared.f64 	%fd2910, [shared];
	setp.geu.f64 	%p245, %fd2910, %fd75;
	@%p245 bra 	$L__BB3_378;
	mul.wide.s32 	%rd183, %r1, 4;
	mov.f64 	%fd2856, %fd2928;
	mov.f64 	%fd2857, %fd2910;
$L__BB3_220:
	mov.f64 	%fd2929, %fd2857;
	mov.f64 	%fd2928, %fd2856;
	sub.f64 	%fd1750, %fd2928, %fd807;
	fma.rn.f64 	%fd2856, %fd1750, 0d4000000000000000, %fd807;
	setp.geu.f64 	%p302, %fd2856, %fd808;
	@%p302 bra 	$L__BB3_273;
	ld.global.u32 	%r118, [%rd6+16];
	ld.global.u32 	%r834, [%rd7];
	mad.lo.s32 	%r835, %r834, 24, %r8;
	ld.shared.f64 	%fd2121, [%r835];
	ld.shared.f64 	%fd2122, [%r835+8];
	ld.shared.f64 	%fd2123, [%r835+16];
	ld.global.u32 	%r836, [%rd7+4];
	mad.lo.s32 	%r837, %r836, 24, %r8;
	ld.shared.f64 	%fd313, [%r837];
	ld.shared.f64 	%fd314, [%r837+8];
	ld.shared.f64 	%fd315, [%r837+16];
	ld.global.u32 	%r838, [%rd7+8];
	mad.lo.s32 	%r839, %r838, 24, %r8;
	ld.shared.f64 	%fd2124, [%r839];
	ld.shared.f64 	%fd2125, [%r839+8];
	ld.shared.f64 	%fd2126, [%r839+16];
	ld.global.u32 	%r840, [%rd7+12];
	mad.lo.s32 	%r841, %r840, 24, %r8;
	ld.shared.f64 	%fd2127, [%r841];
	ld.shared.f64 	%fd2128, [%r841+8];
	ld.shared.f64 	%fd2129, [%r841+16];
	sub.f64 	%fd2130, %fd2121, %fd313;
	sub.f64 	%fd2131, %fd2122, %fd314;
	sub.f64 	%fd2132, %fd2123, %fd315;
	sub.f64 	%fd2133, %fd2124, %fd313;
	sub.f64 	%fd2134, %fd2125, %fd314;
	sub.f64 	%fd2135, %fd2126, %fd315;
	sub.f64 	%fd2136, %fd2127, %fd313;
	sub.f64 	%fd2137, %fd2128, %fd314;
	sub.f64 	%fd2138, %fd2129, %fd315;
	mul.f64 	%fd2139, %fd2134, %fd2134;
	fma.rn.f64 	%fd2140, %fd2133, %fd2133, %fd2139;
	fma.rn.f64 	%fd2141, %fd2135, %fd2135, %fd2140;
	sqrt.rn.f64 	%fd2142, %fd2141;
	div.rn.f64 	%fd316, %fd2133, %fd2142;
	div.rn.f64 	%fd317, %fd2134, %fd2142;
	div.rn.f64 	%fd318, %fd2135, %fd2142;
	mul.f64 	%fd2143, %fd2131, %fd2134;
	fma.rn.f64 	%fd2144, %fd2130, %fd2133, %fd2143;
	fma.rn.f64 	%fd2145, %fd2132, %fd2135, %fd2144;
	div.rn.f64 	%fd2146, %fd2145, %fd2141;
	mul.f64 	%fd2147, %fd2133, %fd2146;
	sub.f64 	%fd2148, %fd2130, %fd2147;
	mul.f64 	%fd2149, %fd2134, %fd2146;
	sub.f64 	%fd2150, %fd2131, %fd2149;
	mul.f64 	%fd2151, %fd2135, %fd2146;
	sub.f64 	%fd2152, %fd2132, %fd2151;
	mul.f64 	%fd2153, %fd2150, %fd2150;
	fma.rn.f64 	%fd2154, %fd2148, %fd2148, %fd2153;
	fma.rn.f64 	%fd2155, %fd2152, %fd2152, %fd2154;
	sqrt.rn.f64 	%fd2156, %fd2155;
	div.rn.f64 	%fd319, %fd2148, %fd2156;
	div.rn.f64 	%fd320, %fd2150, %fd2156;
	div.rn.f64 	%fd321, %fd2152, %fd2156;
	mul.f64 	%fd2157, %fd317, %fd321;
	mul.f64 	%fd2158, %fd318, %fd320;
	sub.f64 	%fd322, %fd2157, %fd2158;
	mul.f64 	%fd2159, %fd318, %fd319;
	mul.f64 	%fd2160, %fd316, %fd321;
	sub.f64 	%fd323, %fd2159, %fd2160;
	mul.f64 	%fd2161, %fd316, %fd320;
	mul.f64 	%fd2162, %fd317, %fd319;
	sub.f64 	%fd324, %fd2161, %fd2162;
	mul.f64 	%fd2163, %fd2137, %fd320;
	fma.rn.f64 	%fd2164, %fd2136, %fd319, %fd2163;
	fma.rn.f64 	%fd2165, %fd2138, %fd321, %fd2164;
	mul.f64 	%fd2166, %fd2137, %fd323;
	fma.rn.f64 	%fd2167, %fd2136, %fd322, %fd2166;
	fma.rn.f64 	%fd2168, %fd2138, %fd324, %fd2167;
	mul.f64 	%fd2169, %fd2168, %fd2168;
	fma.rn.f64 	%fd2170, %fd2165, %fd2165, %fd2169;
	sqrt.rn.f64 	%fd2171, %fd2170;
	div.rn.f64 	%fd325, %fd2165, %fd2171;
	div.rn.f64 	%fd326, %fd2168, %fd2171;
	abs.f64 	%fd327, %fd808;
	setp.neu.f64 	%p412, %fd327, 0d7FF0000000000000;
	@%p412 bra 	$L__BB3_223;
	mov.f64 	%fd2177, 0d0000000000000000;
	mul.rn.f64 	%fd2858, %fd808, %fd2177;
	mov.b32 	%r1101, 0;
	bra.uni 	$L__BB3_225;
$L__BB3_223:
	mul.f64 	%fd2172, %fd808, 0d3FE45F306DC9C883;
	cvt.rni.s32.f64 	%r1101, %fd2172;
	cvt.rn.f64.s32 	%fd2173, %r1101;
	fma.rn.f64 	%fd2174, %fd2173, 0dBFF921FB54442D18, %fd808;
	fma.rn.f64 	%fd2175, %fd2173, 0dBC91A62633145C00, %fd2174;
	fma.rn.f64 	%fd2858, %fd2173, 0dB97B839A252049C0, %fd2175;
	setp.ltu.f64 	%p413, %fd327, 0d41E0000000000000;
	@%p413 bra 	$L__BB3_225;
	{ // callseq 8, 0
	.param .b64 param0;
	st.param.f64 	[param0], %fd808;
	.param .align 16 .b8 retval0[16];
	call.uni (retval0), 
	__internal_trig_reduction_slowpathd, 
	(
	param0
	);
	ld.param.f64 	%fd2858, [retval0];
	ld.param.b32 	%r1101, [retval0+8];
	} // callseq 8
$L__BB3_225:
	mul.rn.f64 	%fd2178, %fd2858, %fd2858;
	fma.rn.f64 	%fd2179, %fd2178, 0dBDA8FF8320FD8164, 0d3E21EEA7C1EF8528;
	fma.rn.f64 	%fd2180, %fd2179, %fd2178, 0dBE927E4F8E06E6D9;
	fma.rn.f64 	%fd2181, %fd2180, %fd2178, 0d3EFA01A019DDBCE9;
	fma.rn.f64 	%fd2182, %fd2181, %fd2178, 0dBF56C16C16C15D47;
	fma.rn.f64 	%fd2183, %fd2182, %fd2178, 0d3FA5555555555551;
	fma.rn.f64 	%fd2184, %fd2183, %fd2178, 0dBFE0000000000000;
	fma.rn.f64 	%fd2185, %fd2184, %fd2178, 0d3FF0000000000000;
	fma.rn.f64 	%fd2186, %fd2178, 0d3DE5DB65F9785EBA, 0dBE5AE5F12CB0D246;
	fma.rn.f64 	%fd2187, %fd2186, %fd2178, 0d3EC71DE369ACE392;
	fma.rn.f64 	%fd2188, %fd2187, %fd2178, 0dBF2A01A019DB62A1;
	fma.rn.f64 	%fd2189, %fd2188, %fd2178, 0d3F81111111110818;
	fma.rn.f64 	%fd2190, %fd2189, %fd2178, 0dBFC5555555555554;
	fma.rn.f64 	%fd2191, %fd2190, %fd2178, 0d0000000000000000;
	fma.rn.f64 	%fd2192, %fd2191, %fd2858, %fd2858;
	and.b32  	%r844, %r1101, 1;
	setp.eq.b32 	%p414, %r844, 1;
	{
	.reg .b32 %temp; 
	mov.b64 	{%temp, %r845}, %fd2192;
	}
	{
	.reg .b32 %temp; 
	mov.b64 	{%r846, %temp}, %fd2192;
	}
	xor.b32  	%r847, %r845, -2147483648;
	mov.b64 	%fd2193, {%r846, %r847};
	selp.f64 	%fd2859, %fd2185, %fd2192, %p414;
	selp.f64 	%fd2860, %fd2193, %fd2185, %p414;
	and.b32  	%r848, %r1101, 2;
	setp.eq.s32 	%p415, %r848, 0;
	@%p415 bra 	$L__BB3_227;
	{
	.reg .b32 %temp; 
	mov.b64 	{%temp, %r849}, %fd2859;
	}
	{
	.reg .b32 %temp; 
	mov.b64 	{%r850, %temp}, %fd2859;
	}
	xor.b32  	%r851, %r849, -2147483648;
	mov.b64 	%fd2859, {%r850, %r851};
	{
	.reg .b32 %temp; 
	mov.b64 	{%temp, %r852}, %fd2860;
	}
	{
	.reg .b32 %temp; 
	mov.b64 	{%r853, %temp}, %fd2860;
	}
	xor.b32  	%r854, %r852, -2147483648;
	mov.b64 	%fd2860, {%r853, %r854};
$L__BB3_227:
	mul.f64 	%fd2194, %fd325, %fd2859;
	mul.f64 	%fd2195, %fd326, %fd2860;
	sub.f64 	%fd338, %fd2194, %fd2195;
	mul.f64 	%fd2196, %fd325, %fd2860;
	fma.rn.f64 	%fd339, %fd326, %fd2859, %fd2196;
	setp.ge.s32 	%p416, %r3, %r118;
	@%p416 bra 	$L__BB3_229;
	ld.global.u32 	%r855, [%rd8];
	mad.lo.s32 	%r856, %r855, 24, %r8;
	ld.shared.f64 	%fd2197, [%r856];
	ld.shared.f64 	%fd2198, [%r856+8];
	ld.shared.f64 	%fd2199, [%r856+16];
	sub.f64 	%fd2200, %fd2197, %fd313;
	sub.f64 	%fd2201, %fd2198, %fd314;
	sub.f64 	%fd2202, %fd2199, %fd315;
	mul.f64 	%fd2203, %fd320, %fd2201;
	fma.rn.f64 	%fd2204, %fd319, %fd2200, %fd2203;
	fma.rn.f64 	%fd2205, %fd321, %fd2202, %fd2204;
	mul.f64 	%fd2206, %fd323, %fd2201;
	fma.rn.f64 	%fd2207, %fd322, %fd2200, %fd2206;
	fma.rn.f64 	%fd2208, %fd324, %fd2202, %fd2207;
	mul.f64 	%fd2209, %fd317, %fd2201;
	fma.rn.f64 	%fd2210, %fd316, %fd2200, %fd2209;
	fma.rn.f64 	%fd2211, %fd318, %fd2202, %fd2210;
	mul.f64 	%fd2212, %fd339, %fd2205;
	mul.f64 	%fd2213, %fd338, %fd2208;
	sub.f64 	%fd2214, %fd2212, %fd2213;
	mul.f64 	%fd2215, %fd339, %fd2208;
	fma.rn.f64 	%fd2216, %fd338, %fd2205, %fd2215;
	mul.f64 	%fd2217, %fd322, %fd2216;
	fma.rn.f64 	%fd2218, %fd319, %fd2214, %fd2217;
	fma.rn.f64 	%fd2219, %fd316, %fd2211, %fd2218;
	mul.f64 	%fd2220, %fd323, %fd2216;
	fma.rn.f64 	%fd2221, %fd320, %fd2214, %fd2220;
	fma.rn.f64 	%fd2222, %fd317, %fd2211, %fd2221;
	mul.f64 	%fd2223, %fd324, %fd2216;
	fma.rn.f64 	%fd2224, %fd321, %fd2214, %fd2223;
	fma.rn.f64 	%fd2225, %fd318, %fd2211, %fd2224;
	add.f64 	%fd2226, %fd313, %fd2219;
	add.f64 	%fd2227, %fd314, %fd2222;
	add.f64 	%fd2228, %fd315, %fd2225;
	st.shared.f64 	[%r856], %fd2226;
	st.shared.f64 	[%r856+8], %fd2227;
	st.shared.f64 	[%r856+16], %fd2228;
$L__BB3_229:
	setp.ge.s32 	%p417, %r1117, %r6;
	bar.sync 	0;
	mov.f64 	%fd2874, 0d0000000000000000;
	@%p417 bra 	$L__BB3_266;
	ld.global.u32 	%r122, [%rd6+8];
	ld.global.u32 	%r123, [%rd6+20];
	ld.global.u32 	%r124, [%rd6+24];
	mov.f64 	%fd2874, 0d0000000000000000;
	mov.u32 	%r857, shared;
	cvt.u64.u32 	%rd224, %r857;
	mul.wide.s32 	%rd227, %r1, 4;
	mov.u32 	%r1102, %r1117;
$L__BB3_231:
	ld.param.u64 	%rd296, [linesearch_param_4];
	cvta.shared.u64 	%rd225, %rd224;
	setp.eq.s64 	%p418, %rd225, 0;
	mul.wide.s32 	%rd226, %r1102, 4;
	cvta.to.global.u64 	%rd228, %rd296;
	add.s64 	%rd229, %rd228, %rd227;
	add.s64 	%rd230, %rd229, %rd226;
	ld.global.u32 	%r126, [%rd230];
	shl.b32 	%r858, %r126, 1;
	mul.wide.s32 	%rd231, %r858, 4;
	add.s64 	%rd232, %rd3, %rd231;
	ld.global.u32 	%r859, [%rd232];
	ld.global.u32 	%r860, [%rd232+4];
	max.s32 	%r862, %r859, %r860;
	setp.lt.s32 	%p5, %r862, 1;
	abs.s32 	%r863, %r859;
	mul.lo.s32 	%r127, %r863, 3;
	add.s32 	%r128, %r127, -3;
	abs.s32 	%r865, %r860;
	mul.lo.s32 	%r129, %r865, 3;
	add.s32 	%r130, %r129, -3;
	setp.lt.s32 	%p419, %r128, %r123;
	or.pred  	%p420, %p418, %p419;
	setp.gt.s32 	%p421, %r128, %r124;
	sub.s32 	%r866, %r127, %r123;
	shl.b32 	%r867, %r866, 3;
	add.s32 	%r131, %r8, %r867;
	mul.wide.s32 	%rd233, %r128, 8;
	add.s64 	%rd22, %rd5, %rd233;
	or.pred  	%p422, %p420, %p421;
	@%p422 bra 	$L__BB3_233;
	ld.shared.f64 	%fd2862, [%r131+-24];
	bra.uni 	$L__BB3_234;
$L__BB3_233:
	ld.global.f64 	%fd2862, [%rd22];
$L__BB3_234:
	cvta.shared.u64 	%rd235, %rd224;
	setp.eq.s64 	%p423, %rd235, 0;
	setp.lt.s32 	%p424, %r130, %r123;
	or.pred  	%p425, %p423, %p424;
	setp.gt.s32 	%p426, %r130, %r124;
	sub.s32 	%r869, %r129, %r123;
	shl.b32 	%r870, %r869, 3;
	add.s32 	%r132, %r8, %r870;
	mul.wide.s32 	%rd236, %r130, 8;
	add.s64 	%rd23, %rd5, %rd236;
	or.pred  	%p427, %p425, %p426;
	@%p427 bra 	$L__BB3_236;
	ld.shared.f64 	%fd2863, [%r132+-24];
	bra.uni 	$L__BB3_237;
$L__BB3_236:
	ld.global.f64 	%fd2863, [%rd23];
$L__BB3_237:
	cvta.shared.u64 	%rd238, %rd224;
	setp.eq.s64 	%p428, %rd238, 0;
	sub.f64 	%fd347, %fd2862, %fd2863;
	add.s32 	%r872, %r127, -2;
	setp.lt.s32 	%p429, %r872, %r123;
	or.pred  	%p430, %p428, %p429;
	setp.ge.s32 	%p431, %r128, %r124;
	or.pred  	%p432, %p430, %p431;
	@%p432 bra 	$L__BB3_239;
	ld.shared.f64 	%fd2864, [%r131+-16];
	bra.uni 	$L__BB3_240;
$L__BB3_239:
	ld.global.f64 	%fd2864, [%rd22+8];
$L__BB3_240:
	cvta.shared.u64 	%rd240, %rd224;
	setp.eq.s64 	%p433, %rd240, 0;
	add.s32 	%r874, %r129, -2;
	setp.lt.s32 	%p434, %r874, %r123;
	or.pred  	%p435, %p433, %p434;
	setp.ge.s32 	%p436, %r130, %r124;
	or.pred  	%p437, %p435, %p436;
	@%p437 bra 	$L__BB3_242;
	ld.shared.f64 	%fd2865, [%r132+-16];
	bra.uni 	$L__BB3_243;
$L__BB3_242:
	ld.global.f64 	%fd2865, [%rd23+8];
$L__BB3_243:
	cvta.shared.u64 	%rd242, %rd224;
	setp.eq.s64 	%p438, %rd242, 0;
	sub.f64 	%fd2231, %fd2864, %fd2865;
	mul.f64 	%fd2232, %fd2231, %fd2231;
	fma.rn.f64 	%fd354, %fd347, %fd347, %fd2232;
	add.s32 	%r876, %r127, -1;
	setp.lt.s32 	%p439, %r876, %r123;
	or.pred  	%p440, %p438, %p439;
	setp.gt.s32 	%p441, %r876, %r124;
	or.pred  	%p442, %p440, %p441;
	@%p442 bra 	$L__BB3_245;
	ld.shared.f64 	%fd2866, [%r131+-8];
	bra.uni 	$L__BB3_246;
$L__BB3_245:
	ld.global.f64 	%fd2866, [%rd22+16];
$L__BB3_246:
	cvta.shared.u64 	%rd244, %rd224;
	setp.eq.s64 	%p443, %rd244, 0;
	add.s32 	%r878, %r129, -1;
	setp.lt.s32 	%p444, %r878, %r123;
	or.pred  	%p445, %p443, %p444;
	setp.gt.s32 	%p446, %r878, %r124;
	or.pred  	%p447, %p445, %p446;
	@%p447 bra 	$L__BB3_248;
	ld.shared.f64 	%fd2867, [%r132+-8];
	bra.uni 	$L__BB3_249;
$L__BB3_248:
	ld.global.f64 	%fd2867, [%rd23+16];
$L__BB3_249:
	sub.f64 	%fd2233, %fd2866, %fd2867;
	fma.rn.f64 	%fd361, %fd2233, %fd2233, %fd354;
	mul.lo.s32 	%r879, %r126, 9;
	mul.wide.s32 	%rd245, %r879, 8;
	add.s64 	%rd24, %rd1, %rd245;
	@%p5 bra 	$L__BB3_251;
	ld.global.u8 	%rs22, [%rd2+33];
	setp.eq.s16 	%p448, %rs22, 0;
	mov.f64 	%fd2873, 0d0000000000000000;
	@%p448 bra 	$L__BB3_255;
$L__BB3_251:
	setp.ge.s32 	%p449, %r1102, %r122;
	@%p449 bra 	$L__BB3_253;
	ld.global.f64 	%fd2868, [%rd2+16];
	bra.uni 	$L__BB3_254;
$L__BB3_253:
	ld.global.f64 	%fd2868, [%rd2+8];
$L__BB3_254:
	ld.global.f64 	%fd2235, [%rd24+16];
	mul.f64 	%fd2236, %fd2868, %fd2235;
	ld.global.u8 	%rs23, [%rd2+32];
	setp.eq.s16 	%p450, %rs23, 0;
	sqrt.rn.f64 	%fd2237, %fd361;
	selp.f64 	%fd2238, %fd2237, %fd361, %p450;
	div.rn.f64 	%fd2239, %fd2236, %fd2238;
	add.f64 	%fd2873, %fd2239, 0d0000000000000000;
	@%p5 bra 	$L__BB3_256;
$L__BB3_255:
	ld.global.u8 	%rs24, [%rd2+34];
	setp.eq.s16 	%p451, %rs24, 0;
	@%p451 bra 	$L__BB3_265;
$L__BB3_256:
	ld.global.f64 	%fd2240, [%rd24];
	ld.global.f64 	%fd2241, [%rd24+8];
	mul.f64 	%fd2242, %fd361, %fd361;
	mul.f64 	%fd2243, %fd361, %fd2242;
	mul.f64 	%fd2244, %fd2243, %fd2243;
	div.rn.f64 	%fd2245, %fd2240, %fd2244;
	div.rn.f64 	%fd2246, %fd2241, %fd2243;
	sub.f64 	%fd2247, %fd2245, %fd2246;
	add.f64 	%fd2873, %fd2873, %fd2247;
	not.pred 	%p452, %p5;
	@%p452 bra 	$L__BB3_265;
	ld.global.f64 	%fd2248, [%rd2+24];
	setp.geu.f64 	%p453, %fd361, %fd2248;
	@%p453 bra 	$L__BB3_265;
	sqrt.rn.f64 	%fd369, %fd361;
	ld.global.f64 	%fd2249, [%rd24+24];
	ld.global.f64 	%fd2250, [%rd24+32];
	ld.global.f64 	%fd370, [%rd24+40];
	sub.f64 	%fd2251, %fd369, %fd2250;
	div.rn.f64 	%fd2252, %fd2251, %fd2249;
	neg.f64 	%fd2253, %fd2252;
	mul.f64 	%fd371, %fd2252, %fd2253;
	fma.rn.f64 	%fd2254, %fd371, 0d3FF71547652B82FE, 0d4338000000000000;
	{
	.reg .b32 %temp; 
	mov.b64 	{%r133, %temp}, %fd2254;
	}
	mov.f64 	%fd2255, 0dC338000000000000;
	add.rn.f64 	%fd2256, %fd2254, %fd2255;
	fma.rn.f64 	%fd2257, %fd2256, 0dBFE62E42FEFA39EF, %fd371;
	fma.rn.f64 	%fd2258, %fd2256, 0dBC7ABC9E3B39803F, %fd2257;
	fma.rn.f64 	%fd2259, %fd2258, 0d3E5ADE1569CE2BDF, 0d3E928AF3FCA213EA;
	fma.rn.f64 	%fd2260, %fd2259, %fd2258, 0d3EC71DEE62401315;
	fma.rn.f64 	%fd2261, %fd2260, %fd2258, 0d3EFA01997C89EB71;
	fma.rn.f64 	%fd2262, %fd2261, %fd2258, 0d3F2A01A014761F65;
	fma.rn.f64 	%fd2263, %fd2262, %fd2258, 0d3F56C16C1852B7AF;
	fma.rn.f64 	%fd2264, %fd2263, %fd2258, 0d3F81111111122322;
	fma.rn.f64 	%fd2265, %fd2264, %fd2258, 0d3FA55555555502A1;
	fma.rn.f64 	%fd2266, %fd2265, %fd2258, 0d3FC5555555555511;
	fma.rn.f64 	%fd2267, %fd2266, %fd2258, 0d3FE000000000000B;
	fma.rn.f64 	%fd2268, %fd2267, %fd2258, 0d3FF0000000000000;
	fma.rn.f64 	%fd2269, %fd2268, %fd2258, 0d3FF0000000000000;
	{
	.reg .b32 %temp; 
	mov.b64 	{%r134, %temp}, %fd2269;
	}
	{
	.reg .b32 %temp; 
	mov.b64 	{%temp, %r135}, %fd2269;
	}
	shl.b32 	%r880, %r133, 20;
	add.s32 	%r881, %r880, %r135;
	mov.b64 	%fd2871, {%r134, %r881};
	{
	.reg .b32 %temp; 
	mov.b64 	{%temp, %r882}, %fd371;
	}
	mov.b32 	%f35, %r882;
	abs.f32 	%f9, %f35;
	setp.lt.f32 	%p454, %f9, 0f4086232B;
	@%p454 bra 	$L__BB3_261;
	setp.lt.f64 	%p455, %fd371, 0d0000000000000000;
	add.f64 	%fd2270, %fd371, 0d7FF0000000000000;
	selp.f64 	%fd2871, 0d0000000000000000, %fd2270, %p455;
	setp.geu.f32 	%p456, %f9, 0f40874800;
	@%p456 bra 	$L__BB3_261;
	shr.u32 	%r883, %r133, 31;
	add.s32 	%r884, %r133, %r883;
	shr.s32 	%r885, %r884, 1;
	shl.b32 	%r886, %r885, 20;
	add.s32 	%r887, %r135, %r886;
	mov.b64 	%fd2271, {%r134, %r887};
	sub.s32 	%r888, %r133, %r885;
	shl.b32 	%r889, %r888, 20;
	add.s32 	%r890, %r889, 1072693248;
	mov.b32 	%r891, 0;
	mov.b64 	%fd2272, {%r891, %r890};
	mul.f64 	%fd2871, %fd2272, %fd2271;
$L__BB3_261:
	mul.f64 	%fd2273, %fd370, %fd2871;
	div.rn.f64 	%fd2274, %fd2273, %fd361;
	sub.f64 	%fd376, %fd2873, %fd2274;
	ld.global.f64 	%fd2275, [%rd24+48];
	ld.global.f64 	%fd2276, [%rd24+56];
	ld.global.f64 	%fd377, [%rd24+64];
	sub.f64 	%fd2277, %fd369, %fd2276;
	div.rn.f64 	%fd2278, %fd2277, %fd2275;
	neg.f64 	%fd2279, %fd2278;
	mul.f64 	%fd378, %fd2278, %fd2279;
	fma.rn.f64 	%fd2280, %fd378, 0d3FF71547652B82FE, 0d4338000000000000;
	{
	.reg .b32 %temp; 
	mov.b64 	{%r136, %temp}, %fd2280;
	}
	mov.f64 	%fd2281, 0dC338000000000000;
	add.rn.f64 	%fd2282, %fd2280, %fd2281;
	fma.rn.f64 	%fd2283, %fd2282, 0dBFE62E42FEFA39EF, %fd378;
	fma.rn.f64 	%fd2284, %fd2282, 0dBC7ABC9E3B39803F, %fd2283;
	fma.rn.f64 	%fd2285, %fd2284, 0d3E5ADE1569CE2BDF, 0d3E928AF3FCA213EA;
	fma.rn.f64 	%fd2286, %fd2285, %fd2284, 0d3EC71DEE62401315;
	fma.rn.f64 	%fd2287, %fd2286, %fd2284, 0d3EFA01997C89EB71;
	fma.rn.f64 	%fd2288, %fd2287, %fd2284, 0d3F2A01A014761F65;
	fma.rn.f64 	%fd2289, %fd2288, %fd2284, 0d3F56C16C1852B7AF;
	fma.rn.f64 	%fd2290, %fd2289, %fd2284, 0d3F81111111122322;
	fma.rn.f64 	%fd2291, %fd2290, %fd2284, 0d3FA55555555502A1;
	fma.rn.f64 	%fd2292, %fd2291, %fd2284, 0d3FC5555555555511;
	fma.rn.f64 	%fd2293, %fd2292, %fd2284, 0d3FE000000000000B;
	fma.rn.f64 	%fd2294, %fd2293, %fd2284, 0d3FF0000000000000;
	fma.rn.f64 	%fd2295, %fd2294, %fd2284, 0d3FF0000000000000;
	{
	.reg .b32 %temp; 
	mov.b64 	{%r137, %temp}, %fd2295;
	}
	{
	.reg .b32 %temp; 
	mov.b64 	{%temp, %r138}, %fd2295;
	}
	shl.b32 	%r892, %r136, 20;
	add.s32 	%r893, %r892, %r138;
	mov.b64 	%fd2872, {%r137, %r893};
	{
	.reg .b32 %temp; 
	mov.b64 	{%temp, %r894}, %fd378;
	}
	mov.b32 	%f36, %r894;
	abs.f32 	%f10, %f36;
	setp.lt.f32 	%p457, %f10, 0f4086232B;
	@%p457 bra 	$L__BB3_264;
	setp.lt.f64 	%p458, %fd378, 0d0000000000000000;
	add.f64 	%fd2296, %fd378, 0d7FF0000000000000;
	selp.f64 	%fd2872, 0d0000000000000000, %fd2296, %p458;
	setp.geu.f32 	%p459, %f10, 0f40874800;
	@%p459 bra 	$L__BB3_264;
	shr.u32 	%r895, %r136, 31;
	add.s32 	%r896, %r136, %r895;
	shr.s32 	%r897, %r896, 1;
	shl.b32 	%r898, %r897, 20;
	add.s32 	%r899, %r138, %r898;
	mov.b64 	%fd2297, {%r137, %r899};
	sub.s32 	%r900, %r136, %r897;
	shl.b32 	%r901, %r900, 20;
	add.s32 	%r902, %r901, 1072693248;
	mov.b32 	%r903, 0;
	mov.b64 	%fd2298, {%r903, %r902};
	mul.f64 	%fd2872, %fd2298, %fd2297;
$L__BB3_264:
	mul.f64 	%fd2299, %fd377, %fd2872;
	div.rn.f64 	%fd2300, %fd2299, %fd361;
	sub.f64 	%fd2873, %fd376, %fd2300;
$L__BB3_265:
	add.f64 	%fd2874, %fd2874, %fd2873;
	add.s32 	%r1102, %r1102, %r4;
	setp.lt.s32 	%p460, %r1102, %r6;
	@%p460 bra 	$L__BB3_231;
$L__BB3_266:
	setp.lt.u32 	%p461, %r4, 2;
	st.shared.f64 	[%r43], %fd2874;
	bar.sync 	0;
	@%p461 bra 	$L__BB3_272;
	mov.b32 	%r1103, 1;
$L__BB3_268:
	mov.u32 	%r140, %r1103;
	shl.b32 	%r1103, %r140, 1;
	add.s32 	%r905, %r1103, -1;
	and.b32  	%r906, %r905, %r3;
	setp.ne.s32 	%p462, %r906, 0;
	@%p462 bra 	$L__BB3_271;
	add.s32 	%r907, %r140, %r3;
	setp.ge.s32 	%p463, %r907, %r4;
	@%p463 bra 	$L__BB3_271;
	shl.b32 	%r908, %r140, 3;
	add.s32 	%r909, %r43, %r908;
	ld.shared.f64 	%fd2301, [%r909];
	ld.shared.f64 	%fd2302, [%r43];
	add.f64 	%fd2303, %fd2301, %fd2302;
	st.shared.f64 	[%r43], %fd2303;
$L__BB3_271:
	bar.sync 	0;
	setp.lt.s32 	%p464, %r1103, %r4;
	@%p464 bra 	$L__BB3_268;
$L__BB3_272:
	ld.shared.f64 	%fd2304, [shared];
	setp.lt.f64 	%p465, %fd2304, %fd2910;
	selp.f64 	%fd2928, %fd808, %fd2928, %p465;
	selp.f64 	%fd2929, %fd2304, %fd2929, %p465;
	bra.uni 	$L__BB3_433;
$L__BB3_273:
	setp.leu.f64 	%p303, %fd2856, %fd809;
	@%p303 bra 	$L__BB3_326;
	ld.global.u32 	%r142, [%rd6+16];
	ld.global.u32 	%r758, [%rd7];
	mad.lo.s32 	%r759, %r758, 24, %r8;
	ld.shared.f64 	%fd1937, [%r759];
	ld.shared.f64 	%fd1938, [%r759+8];
	ld.shared.f64 	%fd1939, [%r759+16];
	ld.global.u32 	%r760, [%rd7+4];
	mad.lo.s32 	%r761, %r760, 24, %r8;
	ld.shared.f64 	%fd389, [%r761];
	ld.shared.f64 	%fd390, [%r761+8];
	ld.shared.f64 	%fd391, [%r761+16];
	ld.global.u32 	%r762, [%rd7+8];
	mad.lo.s32 	%r763, %r762, 24, %r8;
	ld.shared.f64 	%fd1940, [%r763];
	ld.shared.f64 	%fd1941, [%r763+8];
	ld.shared.f64 	%fd1942, [%r763+16];
	ld.global.u32 	%r764, [%rd7+12];
	mad.lo.s32 	%r765, %r764, 24, %r8;
	ld.shared.f64 	%fd1943, [%r765];
	ld.shared.f64 	%fd1944, [%r765+8];
	ld.shared.f64 	%fd1945, [%r765+16];
	sub.f64 	%fd1946, %fd1937, %fd389;
	sub.f64 	%fd1947, %fd1938, %fd390;
	sub.f64 	%fd1948, %fd1939, %fd391;
	sub.f64 	%fd1949, %fd1940, %fd389;
	sub.f64 	%fd1950, %fd1941, %fd390;
	sub.f64 	%fd1951, %fd1942, %fd391;
	sub.f64 	%fd1952, %fd1943, %fd389;
	sub.f64 	%fd1953, %fd1944, %fd390;
	sub.f64 	%fd1954, %fd1945, %fd391;
	mul.f64 	%fd1955, %fd1950, %fd1950;
	fma.rn.f64 	%fd1956, %fd1949, %fd1949, %fd1955;
	fma.rn.f64 	%fd1957, %fd1951, %fd1951, %fd1956;
	sqrt.rn.f64 	%fd1958, %fd1957;
	div.rn.f64 	%fd392, %fd1949, %fd1958;
	div.rn.f64 	%fd393, %fd1950, %fd1958;
	div.rn.f64 	%fd394, %fd1951, %fd1958;
	mul.f64 	%fd1959, %fd1947, %fd1950;
	fma.rn.f64 	%fd1960, %fd1946, %fd1949, %fd1959;
	fma.rn.f64 	%fd1961, %fd1948, %fd1951, %fd1960;
	div.rn.f64 	%fd1962, %fd1961, %fd1957;
	mul.f64 	%fd1963, %fd1949, %fd1962;
	sub.f64 	%fd1964, %fd1946, %fd1963;
	mul.f64 	%fd1965, %fd1950, %fd1962;
	sub.f64 	%fd1966, %fd1947, %fd1965;
	mul.f64 	%fd1967, %fd1951, %fd1962;
	sub.f64 	%fd1968, %fd1948, %fd1967;
	mul.f64 	%fd1969, %fd1966, %fd1966;
	fma.rn.f64 	%fd1970, %fd1964, %fd1964, %fd1969;
	fma.rn.f64 	%fd1971, %fd1968, %fd1968, %fd1970;
	sqrt.rn.f64 	%fd1972, %fd1971;
	div.rn.f64 	%fd395, %fd1964, %fd1972;
	div.rn.f64 	%fd396, %fd1966, %fd1972;
	div.rn.f64 	%fd397, %fd1968, %fd1972;
	mul.f64 	%fd1973, %fd393, %fd397;
	mul.f64 	%fd1974, %fd394, %fd396;
	sub.f64 	%fd398, %fd1973, %fd1974;
	mul.f64 	%fd1975, %fd394, %fd395;
	mul.f64 	%fd1976, %fd392, %fd397;
	sub.f64 	%fd399, %fd1975, %fd1976;
	mul.f64 	%fd1977, %fd392, %fd396;
	mul.f64 	%fd1978, %fd393, %fd395;
	sub.f64 	%fd400, %fd1977, %fd1978;
	mul.f64 	%fd1979, %fd1953, %fd396;
	fma.rn.f64 	%fd1980, %fd1952, %fd395, %fd1979;
	fma.rn.f64 	%fd1981, %fd1954, %fd397, %fd1980;
	mul.f64 	%fd1982, %fd1953, %fd399;
	fma.rn.f64 	%fd1983, %fd1952, %fd398, %fd1982;
	fma.rn.f64 	%fd1984, %fd1954, %fd400, %fd1983;
	mul.f64 	%fd1985, %fd1984, %fd1984;
	fma.rn.f64 	%fd1986, %fd1981, %fd1981, %fd1985;
	sqrt.rn.f64 	%fd1987, %fd1986;
	div.rn.f64 	%fd401, %fd1981, %fd1987;
	div.rn.f64 	%fd402, %fd1984, %fd1987;
	abs.f64 	%fd403, %fd809;
	setp.neu.f64 	%p358, %fd403, 0d7FF0000000000000;
	@%p358 bra 	$L__BB3_276;
	mov.f64 	%fd1993, 0d0000000000000000;
	mul.rn.f64 	%fd2875, %fd809, %fd1993;
	mov.b32 	%r1104, 0;
	bra.uni 	$L__BB3_278;
$L__BB3_276:
	mul.f64 	%fd1988, %fd809, 0d3FE45F306DC9C883;
	cvt.rni.s32.f64 	%r1104, %fd1988;
	cvt.rn.f64.s32 	%fd1989, %r1104;
	fma.rn.f64 	%fd1990, %fd1989, 0dBFF921FB54442D18, %fd809;
	fma.rn.f64 	%fd1991, %fd1989, 0dBC91A62633145C00, %fd1990;
	fma.rn.f64 	%fd2875, %fd1989, 0dB97B839A252049C0, %fd1991;
	setp.ltu.f64 	%p359, %fd403, 0d41E0000000000000;
	@%p359 bra 	$L__BB3_278;
	{ // callseq 7, 0
	.param .b64 param0;
	st.param.f64 	[param0], %fd809;
	.param .align 16 .b8 retval0[16];
	call.uni (retval0), 
	__internal_trig_reduction_slowpathd, 
	(
	param0
	);
	ld.param.f64 	%fd2875, [retval0];
	ld.param.b32 	%r1104, [retval0+8];
	} // callseq 7
$L__BB3_278:
	mul.rn.f64 	%fd1994, %fd2875, %fd2875;
	fma.rn.f64 	%fd1995, %fd1994, 0dBDA8FF8320FD8164, 0d3E21EEA7C1EF8528;
	fma.rn.f64 	%fd1996, %fd1995, %fd1994, 0dBE927E4F8E06E6D9;
	fma.rn.f64 	%fd1997, %fd1996, %fd1994, 0d3EFA01A019DDBCE9;
	fma.rn.f64 	%fd1998, %fd1997, %fd1994, 0dBF56C16C16C15D47;
	fma.rn.f64 	%fd1999, %fd1998, %fd1994, 0d3FA5555555555551;
	fma.rn.f64 	%fd2000, %fd1999, %fd1994, 0dBFE0000000000000;
	fma.rn.f64 	%fd2001, %fd2000, %fd1994, 0d3FF0000000000000;
	fma.rn.f64 	%fd2002, %fd1994, 0d3DE5DB65F9785EBA, 0dBE5AE5F12CB0D246;
	fma.rn.f64 	%fd2003, %fd2002, %fd1994, 0d3EC71DE369ACE392;
	fma.rn.f64 	%fd2004, %fd2003, %fd1994, 0dBF2A01A019DB62A1;
	fma.rn.f64 	%fd2005, %fd2004, %fd1994, 0d3F81111111110818;
	fma.rn.f64 	%fd2006, %fd2005, %fd1994, 0dBFC5555555555554;
	fma.rn.f64 	%fd2007, %fd2006, %fd1994, 0d0000000000000000;
	fma.rn.f64 	%fd2008, %fd2007, %fd2875, %fd2875;
	and.b32  	%r768, %r1104, 1;
	setp.eq.b32 	%p360, %r768, 1;
	{
	.reg .b32 %temp; 
	mov.b64 	{%temp, %r769}, %fd2008;
	}
	{
	.reg .b32 %temp; 
	mov.b64 	{%r770, %temp}, %fd2008;
	}
	xor.b32  	%r771, %r769, -2147483648;
	mov.b64 	%fd2009, {%r770, %r771};
	selp.f64 	%fd2876, %fd2001, %fd2008, %p360;
	selp.f64 	%fd2877, %fd2009, %fd2001, %p360;
	and.b32  	%r772, %r1104, 2;
	setp.eq.s32 	%p361, %r772, 0;
	@%p361 bra 	$L__BB3_280;
	{
	.reg .b32 %temp; 
	mov.b64 	{%temp, %r773}, %fd2876;
	}
	{
	.reg .b32 %temp; 
	mov.b64 	{%r774, %temp}, %fd2876;
	}
	xor.b32  	%r775, %r773, -2147483648;
	mov.b64 	%fd2876, {%r774, %r775};
	{
	.reg .b32 %temp; 
	mov.b64 	{%temp, %r776}, %fd2877;
	}
	{
	.reg .b32 %temp; 
	mov.b64 	{%r777, %temp}, %fd2877;
	}
	xor.b32  	%r778, %r776, -2147483648;
	mov.b64 	%fd2877, {%r777, %r778};
$L__BB3_280:
	mul.f64 	%fd2010, %fd401, %fd2876;
	mul.f64 	%fd2011, %fd402, %fd2877;
	sub.f64 	%fd414, %fd2010, %fd2011;
	mul.f64 	%fd2012, %fd401, %fd2877;
	fma.rn.f64 	%fd415, %fd402, %fd2876, %fd2012;
	setp.ge.s32 	%p362, %r3, %r142;
	@%p362 bra 	$L__BB3_282;
	ld.global.u32 	%r779, [%rd8];
	mad.lo.s32 	%r780, %r779, 24, %r8;
	ld.shared.f64 	%fd2013, [%r780];
	ld.shared.f64 	%fd2014, [%r780+8];
	ld.shared.f64 	%fd2015, [%r780+16];
	sub.f64 	%fd2016, %fd2013, %fd389;
	sub.f64 	%fd2017, %fd2014, %fd390;
	sub.f64 	%fd2018, %fd2015, %fd391;
	mul.f64 	%fd2019, %fd396, %fd2017;
	fma.rn.f64 	%fd2020, %fd395, %fd2016, %fd2019;
	fma.rn.f64 	%fd2021, %fd397, %fd2018, %fd2020;
	mul.f64 	%fd2022, %fd399, %fd2017;
	fma.rn.f64 	%fd2023, %fd398, %fd2016, %fd2022;
	fma.rn.f64 	%fd2024, %fd400, %fd2018, %fd2023;
	mul.f64 	%fd2025, %fd393, %fd2017;
	fma.rn.f64 	%fd2026, %fd392, %fd2016, %fd2025;
	fma.rn.f64 	%fd2027, %fd394, %fd2018, %fd2026;
	mul.f64 	%fd2028, %fd415, %fd2021;
	mul.f64 	%fd2029, %fd414, %fd2024;
	sub.f64 	%fd2030, %fd2028, %fd2029;
	mul.f64 	%fd2031, %fd415, %fd2024;
	fma.rn.f64 	%fd2032, %fd414, %fd2021, %fd2031;
	mul.f64 	%fd2033, %fd398, %fd2032;
	fma.rn.f64 	%fd2034, %fd395, %fd2030, %fd2033;
	fma.rn.f64 	%fd2035, %fd392, %fd2027, %fd2034;
	mul.f64 	%fd2036, %fd399, %fd2032;
	fma.rn.f64 	%fd2037, %fd396, %fd2030, %fd2036;
	fma.rn.f64 	%fd2038, %fd393, %fd2027, %fd2037;
	mul.f64 	%fd2039, %fd400, %fd2032;
	fma.rn.f64 	%fd2040, %fd397, %fd2030, %fd2039;
	fma.rn.f64 	%fd2041, %fd394, %fd2027, %fd2040;
	add.f64 	%fd2042, %fd389, %fd2035;
	add.f64 	%fd2043, %fd390, %fd2038;
	add.f64 	%fd2044, %fd391, %fd2041;
	st.shared.f64 	[%r780], %fd2042;
	st.shared.f64 	[%r780+8], %fd2043;
	st.shared.f64 	[%r780+16], %fd2044;
$L__BB3_282:
	setp.ge.s32 	%p363, %r1117, %r6;
	bar.sync 	0;
	mov.f64 	%fd2891, 0d0000000000000000;
	@%p363 bra 	$L__BB3_319;
	ld.global.u32 	%r146, [%rd6+8];
	ld.global.u32 	%r147, [%rd6+20];
	ld.global.u32 	%r148, [%rd6+24];
	mov.f64 	%fd2891, 0d0000000000000000;
	mov.u32 	%r781, shared;
	cvt.u64.u32 	%rd202, %r781;
	mul.wide.s32 	%rd205, %r1, 4;
	mov.u32 	%r1105, %r1117;
$L__BB3_284:
	ld.param.u64 	%rd295, [linesearch_param_4];
	cvta.shared.u64 	%rd203, %rd202;
	setp.eq.s64 	%p364, %rd203, 0;
	mul.wide.s32 	%rd204, %r1105, 4;
	cvta.to.global.u64 	%rd206, %rd295;
	add.s64 	%rd207, %rd206, %rd205;
	add.s64 	%rd208, %rd207, %rd204;
	ld.global.u32 	%r150, [%rd208];
	shl.b32 	%r782, %r150, 1;
	mul.wide.s32 	%rd209, %r782, 4;
	add.s64 	%rd210, %rd3, %rd209;
	ld.global.u32 	%r783, [%rd210];
	ld.global.u32 	%r784, [%rd210+4];
	max.s32 	%r786, %r783, %r784;
	setp.lt.s32 	%p6, %r786, 1;
	abs.s32 	%r787, %r783;
	mul.lo.s32 	%r151, %r787, 3;
	add.s32 	%r152, %r151, -3;
	abs.s32 	%r789, %r784;
	mul.lo.s32 	%r153, %r789, 3;
	add.s32 	%r154, %r153, -3;
	setp.lt.s32 	%p365, %r152, %r147;
	or.pred  	%p366, %p364, %p365;
	setp.gt.s32 	%p367, %r152, %r148;
	sub.s32 	%r790, %r151, %r147;
	shl.b32 	%r791, %r790, 3;
	add.s32 	%r155, %r8, %r791;
	mul.wide.s32 	%rd211, %r152, 8;
	add.s64 	%rd25, %rd5, %rd211;
	or.pred  	%p368, %p366, %p367;
	@%p368 bra 	$L__BB3_286;
	ld.shared.f64 	%fd2879, [%r155+-24];
	bra.uni 	$L__BB3_287;
$L__BB3_286:
	ld.global.f64 	%fd2879, [%rd25];
$L__BB3_287:
	cvta.shared.u64 	%rd213, %rd202;
	setp.eq.s64 	%p369, %rd213, 0;
	setp.lt.s32 	%p370, %r154, %r147;
	or.pred  	%p371, %p369, %p370;
	setp.gt.s32 	%p372, %r154, %r148;
	sub.s32 	%r793, %r153, %r147;
	shl.b32 	%r794, %r793, 3;
	add.s32 	%r156, %r8, %r794;
	mul.wide.s32 	%rd214, %r154, 8;
	add.s64 	%rd26, %rd5, %rd214;
	or.pred  	%p373, %p371, %p372;
	@%p373 bra 	$L__BB3_289;
	ld.shared.f64 	%fd2880, [%r156+-24];
	bra.uni 	$L__BB3_290;
$L__BB3_289:
	ld.global.f64 	%fd2880, [%rd26];
$L__BB3_290:
	cvta.shared.u64 	%rd216, %rd202;
	setp.eq.s64 	%p374, %rd216, 0;
	sub.f64 	%fd423, %fd2879, %fd2880;
	add.s32 	%r796, %r151, -2;
	setp.lt.s32 	%p375, %r796, %r147;
	or.pred  	%p376, %p374, %p375;
	setp.ge.s32 	%p377, %r152, %r148;
	or.pred  	%p378, %p376, %p377;
	@%p378 bra 	$L__BB3_292;
	ld.shared.f64 	%fd2881, [%r155+-16];
	bra.uni 	$L__BB3_293;
$L__BB3_292:
	ld.global.f64 	%fd2881, [%rd25+8];
$L__BB3_293:
	cvta.shared.u64 	%rd218, %rd202;
	setp.eq.s64 	%p379, %rd218, 0;
	add.s32 	%r798, %r153, -2;
	setp.lt.s32 	%p380, %r798, %r147;
	or.pred  	%p381, %p379, %p380;
	setp.ge.s32 	%p382, %r154, %r148;
	or.pred  	%p383, %p381, %p382;
	@%p383 bra 	$L__BB3_295;
	ld.shared.f64 	%fd2882, [%r156+-16];
	bra.uni 	$L__BB3_296;
$L__BB3_295:
	ld.global.f64 	%fd2882, [%rd26+8];
$L__BB3_296:
	cvta.shared.u64 	%rd220, %rd202;
	setp.eq.s64 	%p384, %rd220, 0;
	sub.f64 	%fd2047, %fd2881, %fd2882;
	mul.f64 	%fd2048, %fd2047, %fd2047;
	fma.rn.f64 	%fd430, %fd423, %fd423, %fd2048;
	add.s32 	%r800, %r151, -1;
	setp.lt.s32 	%p385, %r800, %r147;
	or.pred  	%p386, %p384, %p385;
	setp.gt.s32 	%p387, %r800, %r148;
	or.pred  	%p388, %p386, %p387;
	@%p388 bra 	$L__BB3_298;
	ld.shared.f64 	%fd2883, [%r155+-8];
	bra.uni 	$L__BB3_299;
$L__BB3_298:
	ld.global.f64 	%fd2883, [%rd25+16];
$L__BB3_299:
	cvta.shared.u64 	%rd222, %rd202;
	setp.eq.s64 	%p389, %rd222, 0;
	add.s32 	%r802, %r153, -1;
	setp.lt.s32 	%p390, %r802, %r147;
	or.pred  	%p391, %p389, %p390;
	setp.gt.s32 	%p392, %r802, %r148;
	or.pred  	%p393, %p391, %p392;
	@%p393 bra 	$L__BB3_301;
	ld.shared.f64 	%fd2884, [%r156+-8];
	bra.uni 	$L__BB3_302;
$L__BB3_301:
	ld.global.f64 	%fd2884, [%rd26+16];
$L__BB3_302:
	sub.f64 	%fd2049, %fd2883, %fd2884;
	fma.rn.f64 	%fd437, %fd2049, %fd2049, %fd430;
	mul.lo.s32 	%r803, %r150, 9;
	mul.wide.s32 	%rd223, %r803, 8;
	add.s64 	%rd27, %rd1, %rd223;
	@%p6 bra 	$L__BB3_304;
	ld.global.u8 	%rs19, [%rd2+33];
	setp.eq.s16 	%p394, %rs19, 0;
	mov.f64 	%fd2890, 0d0000000000000000;
	@%p394 bra 	$L__BB3_308;
$L__BB3_304:
	setp.ge.s32 	%p395, %r1105, %r146;
	@%p395 bra 	$L__BB3_306;
	ld.global.f64 	%fd2885, [%rd2+16];
	bra.uni 	$L__BB3_307;
$L__BB3_306:
	ld.global.f64 	%fd2885, [%rd2+8];
$L__BB3_307:
	ld.global.f64 	%fd2051, [%rd27+16];
	mul.f64 	%fd2052, %fd2885, %fd2051;
	ld.global.u8 	%rs20, [%rd2+32];
	setp.eq.s16 	%p396, %rs20, 0;
	sqrt.rn.f64 	%fd2053, %fd437;
	selp.f64 	%fd2054, %fd2053, %fd437, %p396;
	div.rn.f64 	%fd2055, %fd2052, %fd2054;
	add.f64 	%fd2890, %fd2055, 0d0000000000000000;
	@%p6 bra 	$L__BB3_309;
$L__BB3_308:
	ld.global.u8 	%rs21, [%rd2+34];
	setp.eq.s16 	%p397, %rs21, 0;
	@%p397 bra 	$L__BB3_318;
$L__BB3_309:
	ld.global.f64 	%fd2056, [%rd27];
	ld.global.f64 	%fd2057, [%rd27+8];
	mul.f64 	%fd2058, %fd437, %fd437;
	mul.f64 	%fd2059, %fd437, %fd2058;
	mul.f64 	%fd2060, %fd2059, %fd2059;
	div.rn.f64 	%fd2061, %fd2056, %fd2060;
	div.rn.f64 	%fd2062, %fd2057, %fd2059;
	sub.f64 	%fd2063, %fd2061, %fd2062;
	add.f64 	%fd2890, %fd2890, %fd2063;
	not.pred 	%p398, %p6;
	@%p398 bra 	$L__BB3_318;
	ld.global.f64 	%fd2064, [%rd2+24];
	setp.geu.f64 	%p399, %fd437, %fd2064;
	@%p399 bra 	$L__BB3_318;
	sqrt.rn.f64 	%fd445, %fd437;
	ld.global.f64 	%fd2065, [%rd27+24];
	ld.global.f64 	%fd2066, [%rd27+32];
	ld.global.f64 	%fd446, [%rd27+40];
	sub.f64 	%fd2067, %fd445, %fd2066;
	div.rn.f64 	%fd2068, %fd2067, %fd2065;
	neg.f64 	%fd2069, %fd2068;
	mul.f64 	%fd447, %fd2068, %fd2069;
	fma.rn.f64 	%fd2070, %fd447, 0d3FF71547652B82FE, 0d4338000000000000;
	{
	.reg .b32 %temp; 
	mov.b64 	{%r157, %temp}, %fd2070;
	}
	mov.f64 	%fd2071, 0dC338000000000000;
	add.rn.f64 	%fd2072, %fd2070, %fd2071;
	fma.rn.f64 	%fd2073, %fd2072, 0dBFE62E42FEFA39EF, %fd447;
	fma.rn.f64 	%fd2074, %fd2072, 0dBC7ABC9E3B39803F, %fd2073;
	fma.rn.f64 	%fd2075, %fd2074, 0d3E5ADE1569CE2BDF, 0d3E928AF3FCA213EA;
	fma.rn.f64 	%fd2076, %fd2075, %fd2074, 0d3EC71DEE62401315;
	fma.rn.f64 	%fd2077, %fd2076, %fd2074, 0d3EFA01997C89EB71;
	fma.rn.f64 	%fd2078, %fd2077, %fd2074, 0d3F2A01A014761F65;
	fma.rn.f64 	%fd2079, %fd2078, %fd2074, 0d3F56C16C1852B7AF;
	fma.rn.f64 	%fd2080, %fd2079, %fd2074, 0d3F81111111122322;
	fma.rn.f64 	%fd2081, %fd2080, %fd2074, 0d3FA55555555502A1;
	fma.rn.f64 	%fd2082, %fd2081, %fd2074, 0d3FC5555555555511;
	fma.rn.f64 	%fd2083, %fd2082, %fd2074, 0d3FE000000000000B;
	fma.rn.f64 	%fd2084, %fd2083, %fd2074, 0d3FF0000000000000;
	fma.rn.f64 	%fd2085, %fd2084, %fd2074, 0d3FF0000000000000;
	{
	.reg .b32 %temp; 
	mov.b64 	{%r158, %temp}, %fd2085;
	}
	{
	.reg .b32 %temp; 
	mov.b64 	{%temp, %r159}, %fd2085;
	}
	shl.b32 	%r804, %r157, 20;
	add.s32 	%r805, %r804, %r159;
	mov.b64 	%fd2888, {%r158, %r805};
	{
	.reg .b32 %temp; 
	mov.b64 	{%temp, %r806}, %fd447;
	}
	mov.b32 	%f33, %r806;
	abs.f32 	%f11, %f33;
	setp.lt.f32 	%p400, %f11, 0f4086232B;
	@%p400 bra 	$L__BB3_314;
	setp.lt.f64 	%p401, %fd447, 0d0000000000000000;
	add.f64 	%fd2086, %fd447, 0d7FF0000000000000;
	selp.f64 	%fd2888, 0d0000000000000000, %fd2086, %p401;
	setp.geu.f32 	%p402, %f11, 0f40874800;
	@%p402 bra 	$L__BB3_314;
	shr.u32 	%r807, %r157, 31;
	add.s32 	%r808, %r157, %r807;
	shr.s32 	%r809, %r808, 1;
	shl.b32 	%r810, %r809, 20;
	add.s32 	%r811, %r159, %r810;
	mov.b64 	%fd2087, {%r158, %r811};
	sub.s32 	%r812, %r157, %r809;
	shl.b32 	%r813, %r812, 20;
	add.s32 	%r814, %r813, 1072693248;
	mov.b32 	%r815, 0;
	mov.b64 	%fd2088, {%r815, %r814};
	mul.f64 	%fd2888, %fd2088, %fd2087;
$L__BB3_314:
	mul.f64 	%fd2089, %fd446, %fd2888;
	div.rn.f64 	%fd2090, %fd2089, %fd437;
	sub.f64 	%fd452, %fd2890, %fd2090;
	ld.global.f64 	%fd2091, [%rd27+48];
	ld.global.f64 	%fd2092, [%rd27+56];
	ld.global.f64 	%fd453, [%rd27+64];
	sub.f64 	%fd2093, %fd445, %fd2092;
	div.rn.f64 	%fd2094, %fd2093, %fd2091;
	neg.f64 	%fd2095, %fd2094;
	mul.f64 	%fd454, %fd2094, %fd2095;
	fma.rn.f64 	%fd2096, %fd454, 0d3FF71547652B82FE, 0d4338000000000000;
	{
	.reg .b32 %temp; 
	mov.b64 	{%r160, %temp}, %fd2096;
	}
	mov.f64 	%fd2097, 0dC338000000000000;
	add.rn.f64 	%fd2098, %fd2096, %fd2097;
	fma.rn.f64 	%fd2099, %fd2098, 0dBFE62E42FEFA39EF, %fd454;
	fma.rn.f64 	%fd2100, %fd2098, 0dBC7ABC9E3B39803F, %fd2099;
	fma.rn.f64 	%fd2101, %fd2100, 0d3E5ADE1569CE2BDF, 0d3E928AF3FCA213EA;
	fma.rn.f64 	%fd2102, %fd2101, %fd2100, 0d3EC71DEE62401315;
	fma.rn.f64 	%fd2103, %fd2102, %fd2100, 0d3EFA01997C89EB71;
	fma.rn.f64 	%fd2104, %fd2103, %fd2100, 0d3F2A01A014761F65;
	fma.rn.f64 	%fd2105, %fd2104, %fd2100, 0d3F56C16C1852B7AF;
	fma.rn.f64 	%fd2106, %fd2105, %fd2100, 0d3F81111111122322;
	fma.rn.f64 	%fd2107, %fd2106, %fd2100, 0d3FA55555555502A1;
	fma.rn.f64 	%fd2108, %fd2107, %fd2100, 0d3FC5555555555511;
	fma.rn.f64 	%fd2109, %fd2108, %fd2100, 0d3FE000000000000B;
	fma.rn.f64 	%fd2110, %fd2109, %fd2100, 0d3FF0000000000000;
	fma.rn.f64 	%fd2111, %fd2110, %fd2100, 0d3FF0000000000000;
	{
	.reg .b32 %temp; 
	mov.b64 	{%r161, %temp}, %fd2111;
	}
	{
	.reg .b32 %temp; 
	mov.b64 	{%temp, %r162}, %fd2111;
	}
	shl.b32 	%r816, %r160, 20;
	add.s32 	%r817, %r816, %r162;
	mov.b64 	%fd2889, {%r161, %r817};
	{
	.reg .b32 %temp; 
	mov.b64 	{%temp, %r818}, %fd454;
	}
	mov.b32 	%f34, %r818;
	abs.f32 	%f12, %f34;
	setp.lt.f32 	%p403, %f12, 0f4086232B;
	@%p403 bra 	$L__BB3_317;
	setp.lt.f64 	%p404, %fd454, 0d0000000000000000;
	add.f64 	%fd2112, %fd454, 0d7FF0000000000000;
	selp.f64 	%fd2889, 0d0000000000000000, %fd2112, %p404;
	setp.geu.f32 	%p405, %f12, 0f40874800;
	@%p405 bra 	$L__BB3_317;
	shr.u32 	%r819, %r160, 31;
	add.s32 	%r820, %r160, %r819;
	shr.s32 	%r821, %r820, 1;
	shl.b32 	%r822, %r821, 20;
	add.s32 	%r823, %r162, %r822;
	mov.b64 	%fd2113, {%r161, %r823};
	sub.s32 	%r824, %r160, %r821;
	shl.b32 	%r825, %r824, 20;
	add.s32 	%r826, %r825, 1072693248;
	mov.b32 	%r827, 0;
	mov.b64 	%fd2114, {%r827, %r826};
	mul.f64 	%fd2889, %fd2114, %fd2113;
$L__BB3_317:
	mul.f64 	%fd2115, %fd453, %fd2889;
	div.rn.f64 	%fd2116, %fd2115, %fd437;
	sub.f64 	%fd2890, %fd452, %fd2116;
$L__BB3_318:
	add.f64 	%fd2891, %fd2891, %fd2890;
	add.s32 	%r1105, %r1105, %r4;
	setp.lt.s32 	%p406, %r1105, %r6;
	@%p406 bra 	$L__BB3_284;
$L__BB3_319:
	setp.lt.u32 	%p407, %r4, 2;
	st.shared.f64 	[%r43], %fd2891;
	bar.sync 	0;
	@%p407 bra 	$L__BB3_325;
	mov.b32 	%r1106, 1;
$L__BB3_321:
	mov.u32 	%r164, %r1106;
	shl.b32 	%r1106, %r164, 1;
	add.s32 	%r829, %r1106, -1;
	and.b32  	%r830, %r829, %r3;
	setp.ne.s32 	%p408, %r830, 0;
	@%p408 bra 	$L__BB3_324;
	add.s32 	%r831, %r164, %r3;
	setp.ge.s32 	%p409, %r831, %r4;
	@%p409 bra 	$L__BB3_324;
	shl.b32 	%r832, %r164, 3;
	add.s32 	%r833, %r43, %r832;
	ld.shared.f64 	%fd2117, [%r833];
	ld.shared.f64 	%fd2118, [%r43];
	add.f64 	%fd2119, %fd2117, %fd2118;
	st.shared.f64 	[%r43], %fd2119;
$L__BB3_324:
	bar.sync 	0;
	setp.lt.s32 	%p410, %r1106, %r4;
	@%p410 bra 	$L__BB3_321;
$L__BB3_325:
	ld.shared.f64 	%fd2120, [shared];
	setp.lt.f64 	%p411, %fd2120, %fd2910;
	selp.f64 	%fd2928, %fd809, %fd2928, %p411;
	selp.f64 	%fd2929, %fd2120, %fd2929, %p411;
	bra.uni 	$L__BB3_433;
$L__BB3_326:
	ld.global.u32 	%r166, [%rd6+16];
	ld.global.u32 	%r682, [%rd7];
	mad.lo.s32 	%r683, %r682, 24, %r8;
	ld.shared.f64 	%fd1751, [%r683];
	ld.shared.f64 	%fd1752, [%r683+8];
	ld.shared.f64 	%fd1753, [%r683+16];
	ld.global.u32 	%r684, [%rd7+4];
	mad.lo.s32 	%r685, %r684, 24, %r8;
	ld.shared.f64 	%fd465, [%r685];
	ld.shared.f64 	%fd466, [%r685+8];
	ld.shared.f64 	%fd467, [%r685+16];
	ld.global.u32 	%r686, [%rd7+8];
	mad.lo.s32 	%r687, %r686, 24, %r8;
	ld.shared.f64 	%fd1754, [%r687];
	ld.shared.f64 	%fd1755, [%r687+8];
	ld.shared.f64 	%fd1756, [%r687+16];
	ld.global.u32 	%r688, [%rd7+12];
	mad.lo.s32 	%r689, %r688, 24, %r8;
	ld.shared.f64 	%fd1757, [%r689];
	ld.shared.f64 	%fd1758, [%r689+8];
	ld.shared.f64 	%fd1759, [%r689+16];
	sub.f64 	%fd1760, %fd1751, %fd465;
	sub.f64 	%fd1761, %fd1752, %fd466;
	sub.f64 	%fd1762, %fd1753, %fd467;
	sub.f64 	%fd1763, %fd1754, %fd465;
	sub.f64 	%fd1764, %fd1755, %fd466;
	sub.f64 	%fd1765, %fd1756, %fd467;
	sub.f64 	%fd1766, %fd1757, %fd465;
	sub.f64 	%fd1767, %fd1758, %fd466;
	sub.f64 	%fd1768, %fd1759, %fd467;
	mul.f64 	%fd1769, %fd1764, %fd1764;
	fma.rn.f64 	%fd1770, %fd1763, %fd1763, %fd1769;
	fma.rn.f64 	%fd1771, %fd1765, %fd1765, %fd1770;
	sqrt.rn.f64 	%fd1772, %fd1771;
	div.rn.f64 	%fd468, %fd1763, %fd1772;
	div.rn.f64 	%fd469, %fd1764, %fd1772;
	div.rn.f64 	%fd470, %fd1765, %fd1772;
	mul.f64 	%fd1773, %fd1761, %fd1764;
	fma.rn.f64 	%fd1774, %fd1760, %fd1763, %fd1773;
	fma.rn.f64 	%fd1775, %fd1762, %fd1765, %fd1774;
	div.rn.f64 	%fd1776, %fd1775, %fd1771;
	mul.f64 	%fd1777, %fd1763, %fd1776;
	sub.f64 	%fd1778, %fd1760, %fd1777;
	mul.f64 	%fd1779, %fd1764, %fd1776;
	sub.f64 	%fd1780, %fd1761, %fd1779;
	mul.f64 	%fd1781, %fd1765, %fd1776;
	sub.f64 	%fd1782, %fd1762, %fd1781;
	mul.f64 	%fd1783, %fd1780, %fd1780;
	fma.rn.f64 	%fd1784, %fd1778, %fd1778, %fd1783;
	fma.rn.f64 	%fd1785, %fd1782, %fd1782, %fd1784;
	sqrt.rn.f64 	%fd1786, %fd1785;
	div.rn.f64 	%fd471, %fd1778, %fd1786;
	div.rn.f64 	%fd472, %fd1780, %fd1786;
	div.rn.f64 	%fd473, %fd1782, %fd1786;
	mul.f64 	%fd1787, %fd469, %fd473;
	mul.f64 	%fd1788, %fd470, %fd472;
	sub.f64 	%fd474, %fd1787, %fd1788;
	mul.f64 	%fd1789, %fd470, %fd471;
	mul.f64 	%fd1790, %fd468, %fd473;
	sub.f64 	%fd475, %fd1789, %fd1790;
	mul.f64 	%fd1791, %fd468, %fd472;
	mul.f64 	%fd1792, %fd469, %fd471;
	sub.f64 	%fd476, %fd1791, %fd1792;
	mul.f64 	%fd1793, %fd1767, %fd472;
	fma.rn.f64 	%fd1794, %fd1766, %fd471, %fd1793;
	fma.rn.f64 	%fd1795, %fd1768, %fd473, %fd1794;
	mul.f64 	%fd1796, %fd1767, %fd475;
	fma.rn.f64 	%fd1797, %fd1766, %fd474, %fd1796;
	fma.rn.f64 	%fd1798, %fd1768, %fd476, %fd1797;
	mul.f64 	%fd1799, %fd1798, %fd1798;
	fma.rn.f64 	%fd1800, %fd1795, %fd1795, %fd1799;
	sqrt.rn.f64 	%fd1801, %fd1800;
	div.rn.f64 	%fd477, %fd1795, %fd1801;
	div.rn.f64 	%fd478, %fd1798, %fd1801;
	abs.f64 	%fd479, %fd2856;
	setp.neu.f64 	%p304, %fd479, 0d7FF0000000000000;
	@%p304 bra 	$L__BB3_328;
	mov.f64 	%fd1807, 0d0000000000000000;
	mul.rn.f64 	%fd2892, %fd2856, %fd1807;
	mov.b32 	%r1107, 0;
	bra.uni 	$L__BB3_330;
$L__BB3_328:
	mul.f64 	%fd1802, %fd2856, 0d3FE45F306DC9C883;
	cvt.rni.s32.f64 	%r1107, %fd1802;
	cvt.rn.f64.s32 	%fd1803, %r1107;
	fma.rn.f64 	%fd1804, %fd1803, 0dBFF921FB54442D18, %fd2856;
	fma.rn.f64 	%fd1805, %fd1803, 0dBC91A62633145C00, %fd1804;
	fma.rn.f64 	%fd2892, %fd1803, 0dB97B839A252049C0, %fd1805;
	setp.ltu.f64 	%p305, %fd479, 0d41E0000000000000;
	@%p305 bra 	$L__BB3_330;
	{ // callseq 6, 0
	.param .b64 param0;
	st.param.f64 	[param0], %fd2856;
	.param .align 16 .b8 retval0[16];
	call.uni (retval0), 
	__internal_trig_reduction_slowpathd, 
	(
	param0
	);
	ld.param.f64 	%fd2892, [retval0];
	ld.param.b32 	%r1107, [retval0+8];
	} // callseq 6
$L__BB3_330:
	mul.rn.f64 	%fd1808, %fd2892, %fd2892;
	fma.rn.f64 	%fd1809, %fd1808, 0dBDA8FF8320FD8164, 0d3E21EEA7C1EF8528;
	fma.rn.f64 	%fd1810, %fd1809, %fd1808, 0dBE927E4F8E06E6D9;
	fma.rn.f64 	%fd1811, %fd1810, %fd1808, 0d3EFA01A019DDBCE9;
	fma.rn.f64 	%fd1812, %fd1811, %fd1808, 0dBF56C16C16C15D47;
	fma.rn.f64 	%fd1813, %fd1812, %fd1808, 0d3FA5555555555551;
	fma.rn.f64 	%fd1814, %fd1813, %fd1808, 0dBFE0000000000000;
	fma.rn.f64 	%fd1815, %fd1814, %fd1808, 0d3FF0000000000000;
	fma.rn.f64 	%fd1816, %fd1808, 0d3DE5DB65F9785EBA, 0dBE5AE5F12CB0D246;
	fma.rn.f64 	%fd1817, %fd1816, %fd1808, 0d3EC71DE369ACE392;
	fma.rn.f64 	%fd1818, %fd1817, %fd1808, 0dBF2A01A019DB62A1;
	fma.rn.f64 	%fd1819, %fd1818, %fd1808, 0d3F81111111110818;
	fma.rn.f64 	%fd1820, %fd1819, %fd1808, 0dBFC5555555555554;
	fma.rn.f64 	%fd1821, %fd1820, %fd1808, 0d0000000000000000;
	fma.rn.f64 	%fd1822, %fd1821, %fd2892, %fd2892;
	and.b32  	%r692, %r1107, 1;
	setp.eq.b32 	%p306, %r692, 1;
	{
	.reg .b32 %temp; 
	mov.b64 	{%temp, %r693}, %fd1822;
	}
	{
	.reg .b32 %temp; 
	mov.b64 	{%r694, %temp}, %fd1822;
	}
	xor.b32  	%r695, %r693, -2147483648;
	mov.b64 	%fd1823, {%r694, %r695};
	selp.f64 	%fd2893, %fd1815, %fd1822, %p306;
	selp.f64 	%fd2894, %fd1823, %fd1815, %p306;
	and.b32  	%r696, %r1107, 2;
	setp.eq.s32 	%p307, %r696, 0;
	@%p307 bra 	$L__BB3_332;
	{
	.reg .b32 %temp; 
	mov.b64 	{%temp, %r697}, %fd2893;
	}
	{
	.reg .b32 %temp; 
	mov.b64 	{%r698, %temp}, %fd2893;
	}
	xor.b32  	%r699, %r697, -2147483648;
	mov.b64 	%fd2893, {%r698, %r699};
	{
	.reg .b32 %temp; 
	mov.b64 	{%temp, %r700}, %fd2894;
	}
	{
	.reg .b32 %temp; 
	mov.b64 	{%r701, %temp}, %fd2894;
	}
	xor.b32  	%r702, %r700, -2147483648;
	mov.b64 	%fd2894, {%r701, %r702};
$L__BB3_332:
	mul.f64 	%fd1824, %fd477, %fd2893;
	mul.f64 	%fd1825, %fd478, %fd2894;
	sub.f64 	%fd490, %fd1824, %fd1825;
	mul.f64 	%fd1826, %fd477, %fd2894;
	fma.rn.f64 	%fd491, %fd478, %fd2893, %fd1826;
	setp.ge.s32 	%p308, %r3, %r166;
	@%p308 bra 	$L__BB3_334;
	ld.global.u32 	%r703, [%rd8];
	mad.lo.s32 	%r704, %r703, 24, %r8;
	ld.shared.f64 	%fd1827, [%r704];
	ld.shared.f64 	%fd1828, [%r704+8];
	ld.shared.f64 	%fd1829, [%r704+16];
	sub.f64 	%fd1830, %fd1827, %fd465;
	sub.f64 	%fd1831, %fd1828, %fd466;
	sub.f64 	%fd1832, %fd1829, %fd467;
	mul.f64 	%fd1833, %fd472, %fd1831;
	fma.rn.f64 	%fd1834, %fd471, %fd1830, %fd1833;
	fma.rn.f64 	%fd1835, %fd473, %fd1832, %fd1834;
	mul.f64 	%fd1836, %fd475, %fd1831;
	fma.rn.f64 	%fd1837, %fd474, %fd1830, %fd1836;
	fma.rn.f64 	%fd1838, %fd476, %fd1832, %fd1837;
	mul.f64 	%fd1839, %fd469, %fd1831;
	fma.rn.f64 	%fd1840, %fd468, %fd1830, %fd1839;
	fma.rn.f64 	%fd1841, %fd470, %fd1832, %fd1840;
	mul.f64 	%fd1842, %fd491, %fd1835;
	mul.f64 	%fd1843, %fd490, %fd1838;
	sub.f64 	%fd1844, %fd1842, %fd1843;
	mul.f64 	%fd1845, %fd491, %fd1838;
	fma.rn.f64 	%fd1846, %fd490, %fd1835, %fd1845;
	mul.f64 	%fd1847, %fd474, %fd1846;
	fma.rn.f64 	%fd1848, %fd471, %fd1844, %fd1847;
	fma.rn.f64 	%fd1849, %fd468, %fd1841, %fd1848;
	mul.f64 	%fd1850, %fd475, %fd1846;
	fma.rn.f64 	%fd1851, %fd472, %fd1844, %fd1850;
	fma.rn.f64 	%fd1852, %fd469, %fd1841, %fd1851;
	mul.f64 	%fd1853, %fd476, %fd1846;
	fma.rn.f64 	%fd1854, %fd473, %fd1844, %fd1853;
	fma.rn.f64 	%fd1855, %fd470, %fd1841, %fd1854;
	add.f64 	%fd1856, %fd465, %fd1849;
	add.f64 	%fd1857, %fd466, %fd1852;
	add.f64 	%fd1858, %fd467, %fd1855;
	st.shared.f64 	[%r704], %fd1856;
	st.shared.f64 	[%r704+8], %fd1857;
	st.shared.f64 	[%r704+16], %fd1858;
$L__BB3_334:
	setp.ge.s32 	%p309, %r1117, %r6;
	bar.sync 	0;
	mov.f64 	%fd2908, 0d0000000000000000;
	@%p309 bra 	$L__BB3_371;
	ld.global.u32 	%r170, [%rd6+8];
	ld.global.u32 	%r171, [%rd6+20];
	ld.global.u32 	%r172, [%rd6+24];
	mov.f64 	%fd2908, 0d0000000000000000;
	mov.u32 	%r1108, %r1117;
$L__BB3_336:
	ld.param.u64 	%rd294, [linesearch_param_4];
	mov.u32 	%r705, shared;
	cvt.u64.u32 	%rd180, %r705;
	cvta.shared.u64 	%rd181, %rd180;
	setp.eq.s64 	%p310, %rd181, 0;
	mul.wide.s32 	%rd182, %r1108, 4;
	cvta.to.global.u64 	%rd184, %rd294;
	add.s64 	%rd185, %rd184, %rd183;
	add.s64 	%rd186, %rd185, %rd182;
	ld.global.u32 	%r174, [%rd186];
	shl.b32 	%r706, %r174, 1;
	mul.wide.s32 	%rd187, %r706, 4;
	add.s64 	%rd188, %rd3, %rd187;
	ld.global.u32 	%r707, [%rd188];
	ld.global.u32 	%r708, [%rd188+4];
	max.s32 	%r710, %r707, %r708;
	setp.lt.s32 	%p7, %r710, 1;
	abs.s32 	%r711, %r707;
	mul.lo.s32 	%r175, %r711, 3;
	add.s32 	%r176, %r175, -3;
	abs.s32 	%r713, %r708;
	mul.lo.s32 	%r177, %r713, 3;
	add.s32 	%r178, %r177, -3;
	setp.lt.s32 	%p311, %r176, %r171;
	or.pred  	%p312, %p310, %p311;
	setp.gt.s32 	%p313, %r176, %r172;
	sub.s32 	%r714, %r175, %r171;
	shl.b32 	%r715, %r714, 3;
	add.s32 	%r179, %r8, %r715;
	mul.wide.s32 	%rd189, %r176, 8;
	add.s64 	%rd28, %rd5, %rd189;
	or.pred  	%p314, %p312, %p313;
	@%p314 bra 	$L__BB3_338;
	ld.shared.f64 	%fd2896, [%r179+-24];
	bra.uni 	$L__BB3_339;
$L__BB3_338:
	ld.global.f64 	%fd2896, [%rd28];
$L__BB3_339:
	cvta.shared.u64 	%rd191, %rd180;
	setp.eq.s64 	%p315, %rd191, 0;
	setp.lt.s32 	%p316, %r178, %r171;
	or.pred  	%p317, %p315, %p316;
	setp.gt.s32 	%p318, %r178, %r172;
	sub.s32 	%r717, %r177, %r171;
	shl.b32 	%r718, %r717, 3;
	add.s32 	%r180, %r8, %r718;
	mul.wide.s32 	%rd192, %r178, 8;
	add.s64 	%rd29, %rd5, %rd192;
	or.pred  	%p319, %p317, %p318;
	@%p319 bra 	$L__BB3_341;
	ld.shared.f64 	%fd2897, [%r180+-24];
	bra.uni 	$L__BB3_342;
$L__BB3_341:
	ld.global.f64 	%fd2897, [%rd29];
$L__BB3_342:
	cvt.u64.u32 	%rd193, %r705;
	cvta.shared.u64 	%rd194, %rd193;
	setp.eq.s64 	%p320, %rd194, 0;
	sub.f64 	%fd499, %fd2896, %fd2897;
	add.s32 	%r720, %r175, -2;
	setp.lt.s32 	%p321, %r720, %r171;
	or.pred  	%p322, %p320, %p321;
	setp.ge.s32 	%p323, %r176, %r172;
	or.pred  	%p324, %p322, %p323;
	@%p324 bra 	$L__BB3_344;
	ld.shared.f64 	%fd2898, [%r179+-16];
	bra.uni 	$L__BB3_345;
$L__BB3_344:
	ld.global.f64 	%fd2898, [%rd28+8];
$L__BB3_345:
	cvta.shared.u64 	%rd196, %rd193;
	setp.eq.s64 	%p325, %rd196, 0;
	add.s32 	%r722, %r177, -2;
	setp.lt.s32 	%p326, %r722, %r171;
	or.pred  	%p327, %p325, %p326;
	setp.ge.s32 	%p328, %r178, %r172;
	or.pred  	%p329, %p327, %p328;
	@%p329 bra 	$L__BB3_347;
	ld.shared.f64 	%fd2899, [%r180+-16];
	bra.uni 	$L__BB3_348;
$L__BB3_347:
	ld.global.f64 	%fd2899, [%rd29+8];
$L__BB3_348:
	cvt.u64.u32 	%rd197, %r705;
	cvta.shared.u64 	%rd198, %rd197;
	setp.eq.s64 	%p330, %rd198, 0;
	sub.f64 	%fd1861, %fd2898, %fd2899;
	mul.f64 	%fd1862, %fd1861, %fd1861;
	fma.rn.f64 	%fd506, %fd499, %fd499, %fd1862;
	add.s32 	%r724, %r175, -1;
	setp.lt.s32 	%p331, %r724, %r171;
	or.pred  	%p332, %p330, %p331;
	setp.gt.s32 	%p333, %r724, %r172;
	or.pred  	%p334, %p332, %p333;
	@%p334 bra 	$L__BB3_350;
	ld.shared.f64 	%fd2900, [%r179+-8];
	bra.uni 	$L__BB3_351;
$L__BB3_350:
	ld.global.f64 	%fd2900, [%rd28+16];
$L__BB3_351:
	cvta.shared.u64 	%rd200, %rd197;
	setp.eq.s64 	%p335, %rd200, 0;
	add.s32 	%r726, %r177, -1;
	setp.lt.s32 	%p336, %r726, %r171;
	or.pred  	%p337, %p335, %p336;
	setp.gt.s32 	%p338, %r726, %r172;
	or.pred  	%p339, %p337, %p338;
	@%p339 bra 	$L__BB3_353;
	ld.shared.f64 	%fd2901, [%r180+-8];
	bra.uni 	$L__BB3_354;
$L__BB3_353:
	ld.global.f64 	%fd2901, [%rd29+16];
$L__BB3_354:
	sub.f64 	%fd1863, %fd2900, %fd2901;
	fma.rn.f64 	%fd513, %fd1863, %fd1863, %fd506;
	mul.lo.s32 	%r727, %r174, 9;
	mul.wide.s32 	%rd201, %r727, 8;
	add.s64 	%rd30, %rd1, %rd201;
	@%p7 bra 	$L__BB3_356;
	ld.global.u8 	%rs16, [%rd2+33];
	setp.eq.s16 	%p340, %rs16, 0;
	mov.f64 	%fd2907, 0d0000000000000000;
	@%p340 bra 	$L__BB3_360;
$L__BB3_356:
	setp.ge.s32 	%p341, %r1108, %r170;
	@%p341 bra 	$L__BB3_358;
	ld.global.f64 	%fd2902, [%rd2+16];
	bra.uni 	$L__BB3_359;
$L__BB3_358:
	ld.global.f64 	%fd2902, [%rd2+8];
$L__BB3_359:
	ld.global.f64 	%fd1865, [%rd30+16];
	mul.f64 	%fd1866, %fd2902, %fd1865;
	ld.global.u8 	%rs17, [%rd2+32];
	setp.eq.s16 	%p342, %rs17, 0;
	sqrt.rn.f64 	%fd1867, %fd513;
	selp.f64 	%fd1868, %fd1867, %fd513, %p342;
	div.rn.f64 	%fd1869, %fd1866, %fd1868;
	add.f64 	%fd2907, %fd1869, 0d0000000000000000;
	@%p7 bra 	$L__BB3_361;
$L__BB3_360:
	ld.global.u8 	%rs18, [%rd2+34];
	setp.eq.s16 	%p343, %rs18, 0;
	@%p343 bra 	$L__BB3_370;
$L__BB3_361:
	ld.global.f64 	%fd1870, [%rd30];
	ld.global.f64 	%fd1871, [%rd30+8];
	mul.f64 	%fd1872, %fd513, %fd513;
	mul.f64 	%fd1873, %fd513, %fd1872;
	mul.f64 	%fd1874, %fd1873, %fd1873;
	div.rn.f64 	%fd1875, %fd1870, %fd1874;
	div.rn.f64 	%fd1876, %fd1871, %fd1873;
	sub.f64 	%fd1877, %fd1875, %fd1876;
	add.f64 	%fd2907, %fd2907, %fd1877;
	not.pred 	%p344, %p7;
	@%p344 bra 	$L__BB3_370;
	ld.global.f64 	%fd1878, [%rd2+24];
	setp.geu.f64 	%p345, %fd513, %fd1878;
	@%p345 bra 	$L__BB3_370;
	sqrt.rn.f64 	%fd521, %fd513;
	ld.global.f64 	%fd1879, [%rd30+24];
	ld.global.f64 	%fd1880, [%rd30+32];
	ld.global.f64 	%fd522, [%rd30+40];
	sub.f64 	%fd1881, %fd521, %fd1880;
	div.rn.f64 	%fd1882, %fd1881, %fd1879;
	neg.f64 	%fd1883, %fd1882;
	mul.f64 	%fd523, %fd1882, %fd1883;
	fma.rn.f64 	%fd1884, %fd523, 0d3FF71547652B82FE, 0d4338000000000000;
	{
	.reg .b32 %temp; 
	mov.b64 	{%r181, %temp}, %fd1884;
	}
	mov.f64 	%fd1885, 0dC338000000000000;
	add.rn.f64 	%fd1886, %fd1884, %fd1885;
	fma.rn.f64 	%fd1887, %fd1886, 0dBFE62E42FEFA39EF, %fd523;
	fma.rn.f64 	%fd1888, %fd1886, 0dBC7ABC9E3B39803F, %fd1887;
	fma.rn.f64 	%fd1889, %fd1888, 0d3E5ADE1569CE2BDF, 0d3E928AF3FCA213EA;
	fma.rn.f64 	%fd1890, %fd1889, %fd1888, 0d3EC71DEE62401315;
	fma.rn.f64 	%fd1891, %fd1890, %fd1888, 0d3EFA01997C89EB71;
	fma.rn.f64 	%fd1892, %fd1891, %fd1888, 0d3F2A01A014761F65;
	fma.rn.f64 	%fd1893, %fd1892, %fd1888, 0d3F56C16C1852B7AF;
	fma.rn.f64 	%fd1894, %fd1893, %fd1888, 0d3F81111111122322;
	fma.rn.f64 	%fd1895, %fd1894, %fd1888, 0d3FA55555555502A1;
	fma.rn.f64 	%fd1896, %fd1895, %fd1888, 0d3FC5555555555511;
	fma.rn.f64 	%fd1897, %fd1896, %fd1888, 0d3FE000000000000B;
	fma.rn.f64 	%fd1898, %fd1897, %fd1888, 0d3FF0000000000000;
	fma.rn.f64 	%fd1899, %fd1898, %fd1888, 0d3FF0000000000000;
	{
	.reg .b32 %temp; 
	mov.b64 	{%r182, %temp}, %fd1899;
	}
	{
	.reg .b32 %temp; 
	mov.b64 	{%temp, %r183}, %fd1899;
	}
	shl.b32 	%r728, %r181, 20;
	add.s32 	%r729, %r728, %r183;
	mov.b64 	%fd2905, {%r182, %r729};
	{
	.reg .b32 %temp; 
	mov.b64 	{%temp, %r730}, %fd523;
	}
	mov.b32 	%f31, %r730;
	abs.f32 	%f13, %f31;
	setp.lt.f32 	%p346, %f13, 0f4086232B;
	@%p346 bra 	$L__BB3_366;
	setp.lt.f64 	%p347, %fd523, 0d0000000000000000;
	add.f64 	%fd1900, %fd523, 0d7FF0000000000000;
	selp.f64 	%fd2905, 0d0000000000000000, %fd1900, %p347;
	setp.geu.f32 	%p348, %f13, 0f40874800;
	@%p348 bra 	$L__BB3_366;
	shr.u32 	%r731, %r181, 31;
	add.s32 	%r732, %r181, %r731;
	shr.s32 	%r733, %r732, 1;
	shl.b32 	%r734, %r733, 20;
	add.s32 	%r735, %r183, %r734;
	mov.b64 	%fd1901, {%r182, %r735};
	sub.s32 	%r736, %r181, %r733;
	shl.b32 	%r737, %r736, 20;
	add.s32 	%r738, %r737, 1072693248;
	mov.b32 	%r739, 0;
	mov.b64 	%fd1902, {%r739, %r738};
	mul.f64 	%fd2905, %fd1902, %fd1901;
$L__BB3_366:
	mul.f64 	%fd1903, %fd522, %fd2905;
	div.rn.f64 	%fd1904, %fd1903, %fd513;
	sub.f64 	%fd528, %fd2907, %fd1904;
	ld.global.f64 	%fd1905, [%rd30+48];
	ld.global.f64 	%fd1906, [%rd30+56];
	ld.global.f64 	%fd529, [%rd30+64];
	sub.f64 	%fd1907, %fd521, %fd1906;
	div.rn.f64 	%fd1908, %fd1907, %fd1905;
	neg.f64 	%fd1909, %fd1908;
	mul.f64 	%fd530, %fd1908, %fd1909;
	fma.rn.f64 	%fd1910, %fd530, 0d3FF71547652B82FE, 0d4338000000000000;
	{
	.reg .b32 %temp; 
	mov.b64 	{%r184, %temp}, %fd1910;
	}
	mov.f64 	%fd1911, 0dC338000000000000;
	add.rn.f64 	%fd1912, %fd1910, %fd1911;
	fma.rn.f64 	%fd1913, %fd1912, 0dBFE62E42FEFA39EF, %fd530;
	fma.rn.f64 	%fd1914, %fd1912, 0dBC7ABC9E3B39803F, %fd1913;
	fma.rn.f64 	%fd1915, %fd1914, 0d3E5ADE1569CE2BDF, 0d3E928AF3FCA213EA;
	fma.rn.f64 	%fd1916, %fd1915, %fd1914, 0d3EC71DEE62401315;
	fma.rn.f64 	%fd1917, %fd1916, %fd1914, 0d3EFA01997C89EB71;
	fma.rn.f64 	%fd1918, %fd1917, %fd1914, 0d3F2A01A014761F65;
	fma.rn.f64 	%fd1919, %fd1918, %fd1914, 0d3F56C16C1852B7AF;
	fma.rn.f64 	%fd1920, %fd1919, %fd1914, 0d3F81111111122322;
	fma.rn.f64 	%fd1921, %fd1920, %fd1914, 0d3FA55555555502A1;
	fma.rn.f64 	%fd1922, %fd1921, %fd1914, 0d3FC5555555555511;
	fma.rn.f64 	%fd1923, %fd1922, %fd1914, 0d3FE000000000000B;
	fma.rn.f64 	%fd1924, %fd1923, %fd1914, 0d3FF0000000000000;
	fma.rn.f64 	%fd1925, %fd1924, %fd1914, 0d3FF0000000000000;
	{
	.reg .b32 %temp; 
	mov.b64 	{%r185, %temp}, %fd1925;
	}
	{
	.reg .b32 %temp; 
	mov.b64 	{%temp, %r186}, %fd1925;
	}
	shl.b32 	%r740, %r184, 20;
	add.s32 	%r741, %r740, %r186;
	mov.b64 	%fd2906, {%r185, %r741};
	{
	.reg .b32 %temp; 
	mov.b64 	{%temp, %r742}, %fd530;
	}
	mov.b32 	%f32, %r742;
	abs.f32 	%f14, %f32;
	setp.lt.f32 	%p349, %f14, 0f4086232B;
	@%p349 bra 	$L__BB3_369;
	setp.lt.f64 	%p350, %fd530, 0d0000000000000000;
	add.f64 	%fd1926, %fd530, 0d7FF0000000000000;
	selp.f64 	%fd2906, 0d0000000000000000, %fd1926, %p350;
	setp.geu.f32 	%p351, %f14, 0f40874800;
	@%p351 bra 	$L__BB3_369;
	shr.u32 	%r743, %r184, 31;
	add.s32 	%r744, %r184, %r743;
	shr.s32 	%r745, %r744, 1;
	shl.b32 	%r746, %r745, 20;
	add.s32 	%r747, %r186, %r746;
	mov.b64 	%fd1927, {%r185, %r747};
	sub.s32 	%r748, %r184, %r745;
	shl.b32 	%r749, %r748, 20;
	add.s32 	%r750, %r749, 1072693248;
	mov.b32 	%r751, 0;
	mov.b64 	%fd1928, {%r751, %r750};
	mul.f64 	%fd2906, %fd1928, %fd1927;
$L__BB3_369:
	mul.f64 	%fd1929, %fd529, %fd2906;
	div.rn.f64 	%fd1930, %fd1929, %fd513;
	sub.f64 	%fd2907, %fd528, %fd1930;
$L__BB3_370:
	add.f64 	%fd2908, %fd2908, %fd2907;
	add.s32 	%r1108, %r1108, %r4;
	setp.lt.s32 	%p352, %r1108, %r6;
	@%p352 bra 	$L__BB3_336;
$L__BB3_371:
	setp.lt.u32 	%p353, %r4, 2;
	st.shared.f64 	[%r43], %fd2908;
	bar.sync 	0;
	@%p353 bra 	$L__BB3_377;
	mov.b32 	%r1109, 1;
$L__BB3_373:
	mov.u32 	%r188, %r1109;
	shl.b32 	%r1109, %r188, 1;
	add.s32 	%r753, %r1109, -1;
	and.b32  	%r754, %r753, %r3;
	setp.ne.s32 	%p354, %r754, 0;
	@%p354 bra 	$L__BB3_376;
	add.s32 	%r755, %r188, %r3;
	setp.ge.s32 	%p355, %r755, %r4;
	@%p355 bra 	$L__BB3_376;
	shl.b32 	%r756, %r188, 3;
	add.s32 	%r757, %r43, %r756;
	ld.shared.f64 	%fd1931, [%r757];
	ld.shared.f64 	%fd1932, [%r43];
	add.f64 	%fd1933, %fd1931, %fd1932;
	st.shared.f64 	[%r43], %fd1933;
$L__BB3_376:
	bar.sync 	0;
	setp.lt.s32 	%p356, %r1109, %r4;
	@%p356 bra 	$L__BB3_373;
$L__BB3_377:
	ld.shared.f64 	%fd2857, [shared];
	abs.f64 	%fd1934, %fd2929;
	max.f64 	%fd1935, %fd1934, 0d3FF0000000000000;
	fma.rn.f64 	%fd1936, %fd1935, 0dBEB0C6F7A0B5ED8D, %fd2929;
	setp.lt.f64 	%p357, %fd2857, %fd1936;
	@%p357 bra 	$L__BB3_220;
	bra.uni 	$L__BB3_433;
$L__BB3_378:
	add.f64 	%fd1562, %fd75, 0d3EB0C6F7A0B5ED8D;
	setp.leu.f64 	%p246, %fd2910, %fd1562;
	mov.f64 	%fd2929, %fd2910;
	@%p246 bra 	$L__BB3_433;
	mul.wide.s32 	%rd161, %r1, 4;
$L__BB3_380:
	mov.f64 	%fd541, %fd2910;
	mov.f64 	%fd540, %fd2928;
	sub.f64 	%fd1563, %fd540, %fd807;
	fma.rn.f64 	%fd2928, %fd1563, 0d3FE0000000000000, %fd807;
	ld.global.u32 	%r190, [%rd6+16];
	ld.global.u32 	%r606, [%rd7];
	mad.lo.s32 	%r607, %r606, 24, %r8;
	ld.shared.f64 	%fd1564, [%r607];
	ld.shared.f64 	%fd1565, [%r607+8];
	ld.shared.f64 	%fd1566, [%r607+16];
	ld.global.u32 	%r608, [%rd7+4];
	mad.lo.s32 	%r609, %r608, 24, %r8;
	ld.shared.f64 	%fd543, [%r609];
	ld.shared.f64 	%fd544, [%r609+8];
	ld.shared.f64 	%fd545, [%r609+16];
	ld.global.u32 	%r610, [%rd7+8];
	mad.lo.s32 	%r611, %r610, 24, %r8;
	ld.shared.f64 	%fd1567, [%r611];
	ld.shared.f64 	%fd1568, [%r611+8];
	ld.shared.f64 	%fd1569, [%r611+16];
	ld.global.u32 	%r612, [%rd7+12];
	mad.lo.s32 	%r613, %r612, 24, %r8;
	ld.shared.f64 	%fd1570, [%r613];
	ld.shared.f64 	%fd1571, [%r613+8];
	ld.shared.f64 	%fd1572, [%r613+16];
	sub.f64 	%fd1573, %fd1564, %fd543;
	sub.f64 	%fd1574, %fd1565, %fd544;
	sub.f64 	%fd1575, %fd1566, %fd545;
	sub.f64 	%fd1576, %fd1567, %fd543;
	sub.f64 	%fd1577, %fd1568, %fd544;
	sub.f64 	%fd1578, %fd1569, %fd545;
	sub.f64 	%fd1579, %fd1570, %fd543;
	sub.f64 	%fd1580, %fd1571, %fd544;
	sub.f64 	%fd1581, %fd1572, %fd545;
	mul.f64 	%fd1582, %fd1577, %fd1577;
	fma.rn.f64 	%fd1583, %fd1576, %fd1576, %fd1582;
	fma.rn.f64 	%fd1584, %fd1578, %fd1578, %fd1583;
	sqrt.rn.f64 	%fd1585, %fd1584;
	div.rn.f64 	%fd546, %fd1576, %fd1585;
	div.rn.f64 	%fd547, %fd1577, %fd1585;
	div.rn.f64 	%fd548, %fd1578, %fd1585;
	mul.f64 	%fd1586, %fd1574, %fd1577;
	fma.rn.f64 	%fd1587, %fd1573, %fd1576, %fd1586;
	fma.rn.f64 	%fd1588, %fd1575, %fd1578, %fd1587;
	div.rn.f64 	%fd1589, %fd1588, %fd1584;
	mul.f64 	%fd1590, %fd1576, %fd1589;
	sub.f64 	%fd1591, %fd1573, %fd1590;
	mul.f64 	%fd1592, %fd1577, %fd1589;
	sub.f64 	%fd1593, %fd1574, %fd1592;
	mul.f64 	%fd1594, %fd1578, %fd1589;
	sub.f64 	%fd1595, %fd1575, %fd1594;
	mul.f64 	%fd1596, %fd1593, %fd1593;
	fma.rn.f64 	%fd1597, %fd1591, %fd1591, %fd1596;
	fma.rn.f64 	%fd1598, %fd1595, %fd1595, %fd1597;
	sqrt.rn.f64 	%fd1599, %fd1598;
	div.rn.f64 	%fd549, %fd1591, %fd1599;
	div.rn.f64 	%fd550, %fd1593, %fd1599;
	div.rn.f64 	%fd551, %fd1595, %fd1599;
	mul.f64 	%fd1600, %fd547, %fd551;
	mul.f64 	%fd1601, %fd548, %fd550;
	sub.f64 	%fd552, %fd1600, %fd1601;
	mul.f64 	%fd1602, %fd548, %fd549;
	mul.f64 	%fd1603, %fd546, %fd551;
	sub.f64 	%fd553, %fd1602, %fd1603;
	mul.f64 	%fd1604, %fd546, %fd550;
	mul.f64 	%fd1605, %fd547, %fd549;
	sub.f64 	%fd554, %fd1604, %fd1605;
	mul.f64 	%fd1606, %fd1580, %fd550;
	fma.rn.f64 	%fd1607, %fd1579, %fd549, %fd1606;
	fma.rn.f64 	%fd1608, %fd1581, %fd551, %fd1607;
	mul.f64 	%fd1609, %fd1580, %fd553;
	fma.rn.f64 	%fd1610, %fd1579, %fd552, %fd1609;
	fma.rn.f64 	%fd1611, %fd1581, %fd554, %fd1610;
	mul.f64 	%fd1612, %fd1611, %fd1611;
	fma.rn.f64 	%fd1613, %fd1608, %fd1608, %fd1612;
	sqrt.rn.f64 	%fd1614, %fd1613;
	div.rn.f64 	%fd555, %fd1608, %fd1614;
	div.rn.f64 	%fd556, %fd1611, %fd1614;
	abs.f64 	%fd557, %fd2928;
	setp.neu.f64 	%p247, %fd557, 0d7FF0000000000000;
	@%p247 bra 	$L__BB3_382;
	mov.f64 	%fd1620, 0d0000000000000000;
	mul.rn.f64 	%fd2911, %fd2928, %fd1620;
	mov.b32 	%r1110, 0;
	bra.uni 	$L__BB3_384;
$L__BB3_382:
	mul.f64 	%fd1615, %fd2928, 0d3FE45F306DC9C883;
	cvt.rni.s32.f64 	%r1110, %fd1615;
	cvt.rn.f64.s32 	%fd1616, %r1110;
	fma.rn.f64 	%fd1617, %fd1616, 0dBFF921FB54442D18, %fd2928;
	fma.rn.f64 	%fd1618, %fd1616, 0dBC91A62633145C00, %fd1617;
	fma.rn.f64 	%fd2911, %fd1616, 0dB97B839A252049C0, %fd1618;
	setp.ltu.f64 	%p248, %fd557, 0d41E0000000000000;
	@%p248 bra 	$L__BB3_384;
	{ // callseq 5, 0
	.param .b64 param0;
	st.param.f64 	[param0], %fd2928;
	.param .align 16 .b8 retval0[16];
	call.uni (retval0), 
	__internal_trig_reduction_slowpathd, 
	(
	param0
	);
	ld.param.f64 	%fd2911, [retval0];
	ld.param.b32 	%r1110, [retval0+8];
	} // callseq 5
$L__BB3_384:
	mul.rn.f64 	%fd1621, %fd2911, %fd2911;
	fma.rn.f64 	%fd1622, %fd1621, 0dBDA8FF8320FD8164, 0d3E21EEA7C1EF8528;
	fma.rn.f64 	%fd1623, %fd1622, %fd1621, 0dBE927E4F8E06E6D9;
	fma.rn.f64 	%fd1624, %fd1623, %fd1621, 0d3EFA01A019DDBCE9;
	fma.rn.f64 	%fd1625, %fd1624, %fd1621, 0dBF56C16C16C15D47;
	fma.rn.f64 	%fd1626, %fd1625, %fd1621, 0d3FA5555555555551;
	fma.rn.f64 	%fd1627, %fd1626, %fd1621, 0dBFE0000000000000;
	fma.rn.f64 	%fd1628, %fd1627, %fd1621, 0d3FF0000000000000;
	fma.rn.f64 	%fd1629, %fd1621, 0d3DE5DB65F9785EBA, 0dBE5AE5F12CB0D246;
	fma.rn.f64 	%fd1630, %fd1629, %fd1621, 0d3EC71DE369ACE392;
	fma.rn.f64 	%fd1631, %fd1630, %fd1621, 0dBF2A01A019DB62A1;
	fma.rn.f64 	%fd1632, %fd1631, %fd1621, 0d3F81111111110818;
	fma.rn.f64 	%fd1633, %fd1632, %fd1621, 0dBFC5555555555554;
	fma.rn.f64 	%fd1634, %fd1633, %fd1621, 0d0000000000000000;
	fma.rn.f64 	%fd1635, %fd1634, %fd2911, %fd2911;
	and.b32  	%r616, %r1110, 1;
	setp.eq.b32 	%p249, %r616, 1;
	{
	.reg .b32 %temp; 
	mov.b64 	{%temp, %r617}, %fd1635;
	}
	{
	.reg .b32 %temp; 
	mov.b64 	{%r618, %temp}, %fd1635;
	}
	xor.b32  	%r619, %r617, -2147483648;
	mov.b64 	%fd1636, {%r618, %r619};
	selp.f64 	%fd2912, %fd1628, %fd1635, %p249;
	selp.f64 	%fd2913, %fd1636, %fd1628, %p249;
	and.b32  	%r620, %r1110, 2;
	setp.eq.s32 	%p250, %r620, 0;
	@%p250 bra 	$L__BB3_386;
	{
	.reg .b32 %temp; 
	mov.b64 	{%temp, %r621}, %fd2912;
	}
	{
	.reg .b32 %temp; 
	mov.b64 	{%r622, %temp}, %fd2912;
	}
	xor.b32  	%r623, %r621, -2147483648;
	mov.b64 	%fd2912, {%r622, %r623};
	{
	.reg .b32 %temp; 
	mov.b64 	{%temp, %r624}, %fd2913;
	}
	{
	.reg .b32 %temp; 
	mov.b64 	{%r625, %temp}, %fd2913;
	}
	xor.b32  	%r626, %r624, -2147483648;
	mov.b64 	%fd2913, {%r625, %r626};
$L__BB3_386:
	mul.f64 	%fd1637, %fd555, %fd2912;
	mul.f64 	%fd1638, %fd556, %fd2913;
	sub.f64 	%fd568, %fd1637, %fd1638;
	mul.f64 	%fd1639, %fd555, %fd2913;
	fma.rn.f64 	%fd569, %fd556, %fd2912, %fd1639;
	setp.ge.s32 	%p251, %r3, %r190;
	@%p251 bra 	$L__BB3_388;
	ld.global.u32 	%r627, [%rd8];
	mad.lo.s32 	%r628, %r627, 24, %r8;
	ld.shared.f64 	%fd1640, [%r628];
	ld.shared.f64 	%fd1641, [%r628+8];
	ld.shared.f64 	%fd1642, [%r628+16];
	sub.f64 	%fd1643, %fd1640, %fd543;
	sub.f64 	%fd1644, %fd1641, %fd544;
	sub.f64 	%fd1645, %fd1642, %fd545;
	mul.f64 	%fd1646, %fd550, %fd1644;
	fma.rn.f64 	%fd1647, %fd549, %fd1643, %fd1646;
	fma.rn.f64 	%fd1648, %fd551, %fd1645, %fd1647;
	mul.f64 	%fd1649, %fd553, %fd1644;
	fma.rn.f64 	%fd1650, %fd552, %fd1643, %fd1649;
	fma.rn.f64 	%fd1651, %fd554, %fd1645, %fd1650;
	mul.f64 	%fd1652, %fd547, %fd1644;
	fma.rn.f64 	%fd1653, %fd546, %fd1643, %fd1652;
	fma.rn.f64 	%fd1654, %fd548, %fd1645, %fd1653;
	mul.f64 	%fd1655, %fd569, %fd1648;
	mul.f64 	%fd1656, %fd568, %fd1651;
	sub.f64 	%fd1657, %fd1655, %fd1656;
	mul.f64 	%fd1658, %fd569, %fd1651;
	fma.rn.f64 	%fd1659, %fd568, %fd1648, %fd1658;
	mul.f64 	%fd1660, %fd552, %fd1659;
	fma.rn.f64 	%fd1661, %fd549, %fd1657, %fd1660;
	fma.rn.f64 	%fd1662, %fd546, %fd1654, %fd1661;
	mul.f64 	%fd1663, %fd553, %fd1659;
	fma.rn.f64 	%fd1664, %fd550, %fd1657, %fd1663;
	fma.rn.f64 	%fd1665, %fd547, %fd1654, %fd1664;
	mul.f64 	%fd1666, %fd554, %fd1659;
	fma.rn.f64 	%fd1667, %fd551, %fd1657, %fd1666;
	fma.rn.f64 	%fd1668, %fd548, %fd1654, %fd1667;
	add.f64 	%fd1669, %fd543, %fd1662;
	add.f64 	%fd1670, %fd544, %fd1665;
	add.f64 	%fd1671, %fd545, %fd1668;
	st.shared.f64 	[%r628], %fd1669;
	st.shared.f64 	[%r628+8], %fd1670;
	st.shared.f64 	[%r628+16], %fd1671;
$L__BB3_388:
	setp.ge.s32 	%p252, %r1117, %r6;
	bar.sync 	0;
	mov.f64 	%fd2927, 0d0000000000000000;
	@%p252 bra 	$L__BB3_425;
	ld.global.u32 	%r194, [%rd6+8];
	ld.global.u32 	%r195, [%rd6+20];
	ld.global.u32 	%r196, [%rd6+24];
	mov.f64 	%fd2927, 0d0000000000000000;
	mov.u32 	%r1111, %r1117;
$L__BB3_390:
	ld.param.u64 	%rd293, [linesearch_param_4];
	mov.u32 	%r629, shared;
	cvt.u64.u32 	%rd158, %r629;
	cvta.shared.u64 	%rd159, %rd158;
	setp.eq.s64 	%p253, %rd159, 0;
	cvta.to.global.u64 	%rd160, %rd293;
	add.s64 	%rd162, %rd160, %rd161;
	mul.wide.s32 	%rd163, %r1111, 4;
	add.s64 	%rd164, %rd162, %rd163;
	ld.global.u32 	%r198, [%rd164];
	shl.b32 	%r630, %r198, 1;
	mul.wide.s32 	%rd165, %r630, 4;
	add.s64 	%rd166, %rd3, %rd165;
	ld.global.u32 	%r631, [%rd166];
	ld.global.u32 	%r632, [%rd166+4];
	max.s32 	%r634, %r631, %r632;
	setp.lt.s32 	%p8, %r634, 1;
	abs.s32 	%r635, %r631;
	mul.lo.s32 	%r199, %r635, 3;
	add.s32 	%r200, %r199, -3;
	abs.s32 	%r637, %r632;
	mul.lo.s32 	%r201, %r637, 3;
	add.s32 	%r202, %r201, -3;
	setp.lt.s32 	%p254, %r200, %r195;
	or.pred  	%p255, %p253, %p254;
	setp.gt.s32 	%p256, %r200, %r196;
	sub.s32 	%r638, %r199, %r195;
	shl.b32 	%r639, %r638, 3;
	add.s32 	%r203, %r8, %r639;
	mul.wide.s32 	%rd167, %r200, 8;
	add.s64 	%rd31, %rd5, %rd167;
	or.pred  	%p257, %p255, %p256;
	@%p257 bra 	$L__BB3_392;
	ld.shared.f64 	%fd2915, [%r203+-24];
	bra.uni 	$L__BB3_393;
$L__BB3_392:
	ld.global.f64 	%fd2915, [%rd31];
$L__BB3_393:
	cvta.shared.u64 	%rd169, %rd158;
	setp.eq.s64 	%p258, %rd169, 0;
	setp.lt.s32 	%p259, %r202, %r195;
	or.pred  	%p260, %p258, %p259;
	setp.gt.s32 	%p261, %r202, %r196;
	sub.s32 	%r641, %r201, %r195;
	shl.b32 	%r642, %r641, 3;
	add.s32 	%r204, %r8, %r642;
	mul.wide.s32 	%rd170, %r202, 8;
	add.s64 	%rd32, %rd5, %rd170;
	or.pred  	%p262, %p260, %p261;
	@%p262 bra 	$L__BB3_395;
	ld.shared.f64 	%fd2916, [%r204+-24];
	bra.uni 	$L__BB3_396;
$L__BB3_395:
	ld.global.f64 	%fd2916, [%rd32];
$L__BB3_396:
	cvt.u64.u32 	%rd171, %r629;
	cvta.shared.u64 	%rd172, %rd171;
	setp.eq.s64 	%p263, %rd172, 0;
	sub.f64 	%fd577, %fd2915, %fd2916;
	add.s32 	%r644, %r199, -2;
	setp.lt.s32 	%p264, %r644, %r195;
	or.pred  	%p265, %p263, %p264;
	setp.ge.s32 	%p266, %r200, %r196;
	or.pred  	%p267, %p265, %p266;
	@%p267 bra 	$L__BB3_398;
	ld.shared.f64 	%fd2917, [%r203+-16];
	bra.uni 	$L__BB3_399;
$L__BB3_398:
	ld.global.f64 	%fd2917, [%rd31+8];
$L__BB3_399:
	cvta.shared.u64 	%rd174, %rd171;
	setp.eq.s64 	%p268, %rd174, 0;
	add.s32 	%r646, %r201, -2;
	setp.lt.s32 	%p269, %r646, %r195;
	or.pred  	%p270, %p268, %p269;
	setp.ge.s32 	%p271, %r202, %r196;
	or.pred  	%p272, %p270, %p271;
	@%p272 bra 	$L__BB3_401;
	ld.shared.f64 	%fd2918, [%r204+-16];
	bra.uni 	$L__BB3_402;
$L__BB3_401:
	ld.global.f64 	%fd2918, [%rd32+8];
$L__BB3_402:
	cvt.u64.u32 	%rd175, %r629;
	cvta.shared.u64 	%rd176, %rd175;
	setp.eq.s64 	%p273, %rd176, 0;
	sub.f64 	%fd1674, %fd2917, %fd2918;
	mul.f64 	%fd1675, %fd1674, %fd1674;
	fma.rn.f64 	%fd584, %fd577, %fd577, %fd1675;
	add.s32 	%r648, %r199, -1;
	setp.lt.s32 	%p274, %r648, %r195;
	or.pred  	%p275, %p273, %p274;
	setp.gt.s32 	%p276, %r648, %r196;
	or.pred  	%p277, %p275, %p276;
	@%p277 bra 	$L__BB3_404;
	ld.shared.f64 	%fd2919, [%r203+-8];
	bra.uni 	$L__BB3_405;
$L__BB3_404:
	ld.global.f64 	%fd2919, [%rd31+16];
$L__BB3_405:
	cvta.shared.u64 	%rd178, %rd175;
	setp.eq.s64 	%p278, %rd178, 0;
	add.s32 	%r650, %r201, -1;
	setp.lt.s32 	%p279, %r650, %r195;
	or.pred  	%p280, %p278, %p279;
	setp.gt.s32 	%p281, %r650, %r196;
	or.pred  	%p282, %p280, %p281;
	@%p282 bra 	$L__BB3_407;
	ld.shared.f64 	%fd2920, [%r204+-8];
	bra.uni 	$L__BB3_408;
$L__BB3_407:
	ld.global.f64 	%fd2920, [%rd32+16];
$L__BB3_408:
	sub.f64 	%fd1676, %fd2919, %fd2920;
	fma.rn.f64 	%fd591, %fd1676, %fd1676, %fd584;
	mul.lo.s32 	%r651, %r198, 9;
	mul.wide.s32 	%rd179, %r651, 8;
	add.s64 	%rd33, %rd1, %rd179;
	@%p8 bra 	$L__BB3_410;
	ld.global.u8 	%rs13, [%rd2+33];
	setp.eq.s16 	%p283, %rs13, 0;
	mov.f64 	%fd2926, 0d0000000000000000;
	@%p283 bra 	$L__BB3_414;
$L__BB3_410:
	setp.ge.s32 	%p284, %r1111, %r194;
	@%p284 bra 	$L__BB3_412;
	ld.global.f64 	%fd2921, [%rd2+16];
	bra.uni 	$L__BB3_413;
$L__BB3_412:
	ld.global.f64 	%fd2921, [%rd2+8];
$L__BB3_413:
	ld.global.f64 	%fd1678, [%rd33+16];
	mul.f64 	%fd1679, %fd2921, %fd1678;
	ld.global.u8 	%rs14, [%rd2+32];
	setp.eq.s16 	%p285, %rs14, 0;
	sqrt.rn.f64 	%fd1680, %fd591;
	selp.f64 	%fd1681, %fd1680, %fd591, %p285;
	div.rn.f64 	%fd1682, %fd1679, %fd1681;
	add.f64 	%fd2926, %fd1682, 0d0000000000000000;
	@%p8 bra 	$L__BB3_415;
$L__BB3_414:
	ld.global.u8 	%rs15, [%rd2+34];
	setp.eq.s16 	%p286, %rs15, 0;
	@%p286 bra 	$L__BB3_424;
$L__BB3_415:
	ld.global.f64 	%fd1683, [%rd33];
	ld.global.f64 	%fd1684, [%rd33+8];
	mul.f64 	%fd1685, %fd591, %fd591;
	mul.f64 	%fd1686, %fd591, %fd1685;
	mul.f64 	%fd1687, %fd1686, %fd1686;
	div.rn.f64 	%fd1688, %fd1683, %fd1687;
	div.rn.f64 	%fd1689, %fd1684, %fd1686;
	sub.f64 	%fd1690, %fd1688, %fd1689;
	add.f64 	%fd2926, %fd2926, %fd1690;
	not.pred 	%p287, %p8;
	@%p287 bra 	$L__BB3_424;
	ld.global.f64 	%fd1691, [%rd2+24];
	setp.geu.f64 	%p288, %fd591, %fd1691;
	@%p288 bra 	$L__BB3_424;
	sqrt.rn.f64 	%fd599, %fd591;
	ld.global.f64 	%fd1692, [%rd33+24];
	ld.global.f64 	%fd1693, [%rd33+32];
	ld.global.f64 	%fd600, [%rd33+40];
	sub.f64 	%fd1694, %fd599, %fd1693;
	div.rn.f64 	%fd1695, %fd1694, %fd1692;
	neg.f64 	%fd1696, %fd1695;
	mul.f64 	%fd601, %fd1695, %fd1696;
	fma.rn.f64 	%fd1697, %fd601, 0d3FF71547652B82FE, 0d4338000000000000;
	{
	.reg .b32 %temp; 
	mov.b64 	{%r205, %temp}, %fd1697;
	}
	mov.f64 	%fd1698, 0dC338000000000000;
	add.rn.f64 	%fd1699, %fd1697, %fd1698;
	fma.rn.f64 	%fd1700, %fd1699, 0dBFE62E42FEFA39EF, %fd601;
	fma.rn.f64 	%fd1701, %fd1699, 0dBC7ABC9E3B39803F, %fd1700;
	fma.rn.f64 	%fd1702, %fd1701, 0d3E5ADE1569CE2BDF, 0d3E928AF3FCA213EA;
	fma.rn.f64 	%fd1703, %fd1702, %fd1701, 0d3EC71DEE62401315;
	fma.rn.f64 	%fd1704, %fd1703, %fd1701, 0d3EFA01997C89EB71;
	fma.rn.f64 	%fd1705, %fd1704, %fd1701, 0d3F2A01A014761F65;
	fma.rn.f64 	%fd1706, %fd1705, %fd1701, 0d3F56C16C1852B7AF;
	fma.rn.f64 	%fd1707, %fd1706, %fd1701, 0d3F81111111122322;
	fma.rn.f64 	%fd1708, %fd1707, %fd1701, 0d3FA55555555502A1;
	fma.rn.f64 	%fd1709, %fd1708, %fd1701, 0d3FC5555555555511;
	fma.rn.f64 	%fd1710, %fd1709, %fd1701, 0d3FE000000000000B;
	fma.rn.f64 	%fd1711, %fd1710, %fd1701, 0d3FF0000000000000;
	fma.rn.f64 	%fd1712, %fd1711, %fd1701, 0d3FF0000000000000;
	{
	.reg .b32 %temp; 
	mov.b64 	{%r206, %temp}, %fd1712;
	}
	{
	.reg .b32 %temp; 
	mov.b64 	{%temp, %r207}, %fd1712;
	}
	shl.b32 	%r652, %r205, 20;
	add.s32 	%r653, %r652, %r207;
	mov.b64 	%fd2924, {%r206, %r653};
	{
	.reg .b32 %temp; 
	mov.b64 	{%temp, %r654}, %fd601;
	}
	mov.b32 	%f29, %r654;
	abs.f32 	%f15, %f29;
	setp.lt.f32 	%p289, %f15, 0f4086232B;
	@%p289 bra 	$L__BB3_420;
	setp.lt.f64 	%p290, %fd601, 0d0000000000000000;
	add.f64 	%fd1713, %fd601, 0d7FF0000000000000;
	selp.f64 	%fd2924, 0d0000000000000000, %fd1713, %p290;
	setp.geu.f32 	%p291, %f15, 0f40874800;
	@%p291 bra 	$L__BB3_420;
	shr.u32 	%r655, %r205, 31;
	add.s32 	%r656, %r205, %r655;
	shr.s32 	%r657, %r656, 1;
	shl.b32 	%r658, %r657, 20;
	add.s32 	%r659, %r207, %r658;
	mov.b64 	%fd1714, {%r206, %r659};
	sub.s32 	%r660, %r205, %r657;
	shl.b32 	%r661, %r660, 20;
	add.s32 	%r662, %r661, 1072693248;
	mov.b32 	%r663, 0;
	mov.b64 	%fd1715, {%r663, %r662};
	mul.f64 	%fd2924, %fd1715, %fd1714;
$L__BB3_420:
	mul.f64 	%fd1716, %fd600, %fd2924;
	div.rn.f64 	%fd1717, %fd1716, %fd591;
	sub.f64 	%fd606, %fd2926, %fd1717;
	ld.global.f64 	%fd1718, [%rd33+48];
	ld.global.f64 	%fd1719, [%rd33+56];
	ld.global.f64 	%fd607, [%rd33+64];
	sub.f64 	%fd1720, %fd599, %fd1719;
	div.rn.f64 	%fd1721, %fd1720, %fd1718;
	neg.f64 	%fd1722, %fd1721;
	mul.f64 	%fd608, %fd1721, %fd1722;
	fma.rn.f64 	%fd1723, %fd608, 0d3FF71547652B82FE, 0d4338000000000000;
	{
	.reg .b32 %temp; 
	mov.b64 	{%r208, %temp}, %fd1723;
	}
	mov.f64 	%fd1724, 0dC338000000000000;
	add.rn.f64 	%fd1725, %fd1723, %fd1724;
	fma.rn.f64 	%fd1726, %fd1725, 0dBFE62E42FEFA39EF, %fd608;
	fma.rn.f64 	%fd1727, %fd1725, 0dBC7ABC9E3B39803F, %fd1726;
	fma.rn.f64 	%fd1728, %fd1727, 0d3E5ADE1569CE2BDF, 0d3E928AF3FCA213EA;
	fma.rn.f64 	%fd1729, %fd1728, %fd1727, 0d3EC71DEE62401315;
	fma.rn.f64 	%fd1730, %fd1729, %fd1727, 0d3EFA01997C89EB71;
	fma.rn.f64 	%fd1731, %fd1730, %fd1727, 0d3F2A01A014761F65;
	fma.rn.f64 	%fd1732, %fd1731, %fd1727, 0d3F56C16C1852B7AF;
	fma.rn.f64 	%fd1733, %fd1732, %fd1727, 0d3F81111111122322;
	fma.rn.f64 	%fd1734, %fd1733, %fd1727, 0d3FA55555555502A1;
	fma.rn.f64 	%fd1735, %fd1734, %fd1727, 0d3FC5555555555511;
	fma.rn.f64 	%fd1736, %fd1735, %fd1727, 0d3FE000000000000B;
	fma.rn.f64 	%fd1737, %fd1736, %fd1727, 0d3FF0000000000000;
	fma.rn.f64 	%fd1738, %fd1737, %fd1727, 0d3FF0000000000000;
	{
	.reg .b32 %temp; 
	mov.b64 	{%r209, %temp}, %fd1738;
	}
	{
	.reg .b32 %temp; 
	mov.b64 	{%temp, %r210}, %fd1738;
	}
	shl.b32 	%r664, %r208, 20;
	add.s32 	%r665, %r664, %r210;
	mov.b64 	%fd2925, {%r209, %r665};
	{
	.reg .b32 %temp; 
	mov.b64 	{%temp, %r666}, %fd608;
	}
	mov.b32 	%f30, %r666;
	abs.f32 	%f16, %f30;
	setp.lt.f32 	%p292, %f16, 0f4086232B;
	@%p292 bra 	$L__BB3_423;
	setp.lt.f64 	%p293, %fd608, 0d0000000000000000;
	add.f64 	%fd1739, %fd608, 0d7FF0000000000000;
	selp.f64 	%fd2925, 0d0000000000000000, %fd1739, %p293;
	setp.geu.f32 	%p294, %f16, 0f40874800;
	@%p294 bra 	$L__BB3_423;
	shr.u32 	%r667, %r208, 31;
	add.s32 	%r668, %r208, %r667;
	shr.s32 	%r669, %r668, 1;
	shl.b32 	%r670, %r669, 20;
	add.s32 	%r671, %r210, %r670;
	mov.b64 	%fd1740, {%r209, %r671};
	sub.s32 	%r672, %r208, %r669;
	shl.b32 	%r673, %r672, 20;
	add.s32 	%r674, %r673, 1072693248;
	mov.b32 	%r675, 0;
	mov.b64 	%fd1741, {%r675, %r674};
	mul.f64 	%fd2925, %fd1741, %fd1740;
$L__BB3_423:
	mul.f64 	%fd1742, %fd607, %fd2925;
	div.rn.f64 	%fd1743, %fd1742, %fd591;
	sub.f64 	%fd2926, %fd606, %fd1743;
$L__BB3_424:
	add.f64 	%fd2927, %fd2927, %fd2926;
	add.s32 	%r1111, %r1111, %r4;
	setp.lt.s32 	%p295, %r1111, %r6;
	@%p295 bra 	$L__BB3_390;
$L__BB3_425:
	setp.lt.u32 	%p296, %r4, 2;
	st.shared.f64 	[%r43], %fd2927;
	bar.sync 	0;
	@%p296 bra 	$L__BB3_431;
	mov.b32 	%r1112, 1;
$L__BB3_427:
	mov.u32 	%r212, %r1112;
	shl.b32 	%r1112, %r212, 1;
	add.s32 	%r677, %r1112, -1;
	and.b32  	%r678, %r677, %r3;
	setp.ne.s32 	%p297, %r678, 0;
	@%p297 bra 	$L__BB3_430;
	add.s32 	%r679, %r212, %r3;
	setp.ge.s32 	%p298, %r679, %r4;
	@%p298 bra 	$L__BB3_430;
	shl.b32 	%r680, %r212, 3;
	add.s32 	%r681, %r43, %r680;
	ld.shared.f64 	%fd1744, [%r681];
	ld.shared.f64 	%fd1745, [%r43];
	add.f64 	%fd1746, %fd1744, %fd1745;
	st.shared.f64 	[%r43], %fd1746;
$L__BB3_430:
	bar.sync 	0;
	setp.lt.s32 	%p299, %r1112, %r4;
	@%p299 bra 	$L__BB3_427;
$L__BB3_431:
	ld.shared.f64 	%fd2910, [shared];
	abs.f64 	%fd1747, %fd541;
	max.f64 	%fd1748, %fd1747, 0d3FF0000000000000;
	fma.rn.f64 	%fd1749, %fd1748, 0dBEB0C6F7A0B5ED8D, %fd541;
	setp.lt.f64 	%p300, %fd2910, %fd1749;
	@%p300 bra 	$L__BB3_380;
	setp.lt.f64 	%p301, %fd541, %fd75;
	selp.f64 	%fd2928, %fd540, %fd807, %p301;
	selp.f64 	%fd2929, %fd541, %fd75, %p301;
$L__BB3_433:
	add.f64 	%fd622, %fd2928, 0dBF91DF46AA91ED06;
	setp.ltu.f64 	%p466, %fd622, %fd808;
	@%p466 bra 	$L__BB3_486;
	ld.global.u32 	%r214, [%rd6+16];
	ld.global.u32 	%r910, [%rd7];
	mad.lo.s32 	%r911, %r910, 24, %r8;
	ld.shared.f64 	%fd2305, [%r911];
	ld.shared.f64 	%fd2306, [%r911+8];
	ld.shared.f64 	%fd2307, [%r911+16];
	ld.global.u32 	%r912, [%rd7+4];
	mad.lo.s32 	%r913, %r912, 24, %r8;
	ld.shared.f64 	%fd623, [%r913];
	ld.shared.f64 	%fd624, [%r913+8];
	ld.shared.f64 	%fd625, [%r913+16];
	ld.global.u32 	%r914, [%rd7+8];
	mad.lo.s32 	%r915, %r914, 24, %r8;
	ld.shared.f64 	%fd2308, [%r915];
	ld.shared.f64 	%fd2309, [%r915+8];
	ld.shared.f64 	%fd2310, [%r915+16];
	ld.global.u32 	%r916, [%rd7+12];
	mad.lo.s32 	%r917, %r916, 24, %r8;
	ld.shared.f64 	%fd2311, [%r917];
	ld.shared.f64 	%fd2312, [%r917+8];
	ld.shared.f64 	%fd2313, [%r917+16];
	sub.f64 	%fd2314, %fd2305, %fd623;
	sub.f64 	%fd2315, %fd2306, %fd624;
	sub.f64 	%fd2316, %fd2307, %fd625;
	sub.f64 	%fd2317, %fd2308, %fd623;
	sub.f64 	%fd2318, %fd2309, %fd624;
	sub.f64 	%fd2319, %fd2310, %fd625;
	sub.f64 	%fd2320, %fd2311, %fd623;
	sub.f64 	%fd2321, %fd2312, %fd624;
	sub.f64 	%fd2322, %fd2313, %fd625;
	mul.f64 	%fd2323, %fd2318, %fd2318;
	fma.rn.f64 	%fd2324, %fd2317, %fd2317, %fd2323;
	fma.rn.f64 	%fd2325, %fd2319, %fd2319, %fd2324;
	sqrt.rn.f64 	%fd2326, %fd2325;
	div.rn.f64 	%fd626, %fd2317, %fd2326;
	div.rn.f64 	%fd627, %fd2318, %fd2326;
	div.rn.f64 	%fd628, %fd2319, %fd2326;
	mul.f64 	%fd2327, %fd2315, %fd2318;
	fma.rn.f64 	%fd2328, %fd2314, %fd2317, %fd2327;
	fma.rn.f64 	%fd2329, %fd2316, %fd2319, %fd2328;
	div.rn.f64 	%fd2330, %fd2329, %fd2325;
	mul.f64 	%fd2331, %fd2317, %fd2330;
	sub.f64 	%fd2332, %fd2314, %fd2331;
	mul.f64 	%fd2333, %fd2318, %fd2330;
	sub.f64 	%fd2334, %fd2315, %fd2333;
	mul.f64 	%fd2335, %fd2319, %fd2330;
	sub.f64 	%fd2336, %fd2316, %fd2335;
	mul.f64 	%fd2337, %fd2334, %fd2334;
	fma.rn.f64 	%fd2338, %fd2332, %fd2332, %fd2337;
	fma.rn.f64 	%fd2339, %fd2336, %fd2336, %fd2338;
	sqrt.rn.f64 	%fd2340, %fd2339;
	div.rn.f64 	%fd629, %fd2332, %fd2340;
	div.rn.f64 	%fd630, %fd2334, %fd2340;
	div.rn.f64 	%fd631, %fd2336, %fd2340;
	mul.f64 	%fd2341, %fd627, %fd631;
	mul.f64 	%fd2342, %fd628, %fd630;
	sub.f64 	%fd632, %fd2341, %fd2342;
	mul.f64 	%fd2343, %fd628, %fd629;
	mul.f64 	%fd2344, %fd626, %fd631;
	sub.f64 	%fd633, %fd2343, %fd2344;
	mul.f64 	%fd2345, %fd626, %fd630;
	mul.f64 	%fd2346, %fd627, %fd629;
	sub.f64 	%fd634, %fd2345, %fd2346;
	mul.f64 	%fd2347, %fd2321, %fd630;
	fma.rn.f64 	%fd2348, %fd2320, %fd629, %fd2347;
	fma.rn.f64 	%fd2349, %fd2322, %fd631, %fd2348;
	mul.f64 	%fd2350, %fd2321, %fd633;
	fma.rn.f64 	%fd2351, %fd2320, %fd632, %fd2350;
	fma.rn.f64 	%fd2352, %fd2322, %fd634, %fd2351;
	mul.f64 	%fd2353, %fd2352, %fd2352;
	fma.rn.f64 	%fd2354, %fd2349, %fd2349, %fd2353;
	sqrt.rn.f64 	%fd2355, %fd2354;
	div.rn.f64 	%fd635, %fd2349, %fd2355;
	div.rn.f64 	%fd636, %fd2352, %fd2355;
	abs.f64 	%fd637, %fd622;
	setp.neu.f64 	%p467, %fd637, 0d7FF0000000000000;
	@%p467 bra 	$L__BB3_436;
	mov.f64 	%fd2361, 0d0000000000000000;
	mul.rn.f64 	%fd2930, %fd622, %fd2361;
	mov.b32 	%r1113, 0;
	bra.uni 	$L__BB3_438;
$L__BB3_436:
	mul.f64 	%fd2356, %fd622, 0d3FE45F306DC9C883;
	cvt.rni.s32.f64 	%r1113, %fd2356;
	cvt.rn.f64.s32 	%fd2357, %r1113;
	fma.rn.f64 	%fd2358, %fd2357, 0dBFF921FB54442D18, %fd622;
	fma.rn.f64 	%fd2359, %fd2357, 0dBC91A62633145C00, %fd2358;
	fma.rn.f64 	%fd2930, %fd2357, 0dB97B839A252049C0, %fd2359;
	setp.ltu.f64 	%p468, %fd637, 0d41E0000000000000;
	@%p468 bra 	$L__BB3_438;
	{ // callseq 9, 0
	.param .b64 param0;
	st.param.f64 	[param0], %fd622;
	.param .align 16 .b8 retval0[16];
	call.uni (retval0), 
	__internal_trig_reduction_slowpathd, 
	(
	param0
	);
	ld.param.f64 	%fd2930, [retval0];
	ld.param.b32 	%r1113, [retval0+8];
	} // callseq 9
$L__BB3_438:
	mul.rn.f64 	%fd2362, %fd2930, %fd2930;
	fma.rn.f64 	%fd2363, %fd2362, 0dBDA8FF8320FD8164, 0d3E21EEA7C1EF8528;
	fma.rn.f64 	%fd2364, %fd2363, %fd2362, 0dBE927E4F8E06E6D9;
	fma.rn.f64 	%fd2365, %fd2364, %fd2362, 0d3EFA01A019DDBCE9;
	fma.rn.f64 	%fd2366, %fd2365, %fd2362, 0dBF56C16C16C15D47;
	fma.rn.f64 	%fd2367, %fd2366, %fd2362, 0d3FA5555555555551;
	fma.rn.f64 	%fd2368, %fd2367, %fd2362, 0dBFE0000000000000;
	fma.rn.f64 	%fd2369, %fd2368, %fd2362, 0d3FF0000000000000;
	fma.rn.f64 	%fd2370, %fd2362, 0d3DE5DB65F9785EBA, 0dBE5AE5F12CB0D246;
	fma.rn.f64 	%fd2371, %fd2370, %fd2362, 0d3EC71DE369ACE392;
	fma.rn.f64 	%fd2372, %fd2371, %fd2362, 0dBF2A01A019DB62A1;
	fma.rn.f64 	%fd2373, %fd2372, %fd2362, 0d3F81111111110818;
	fma.rn.f64 	%fd2374, %fd2373, %fd2362, 0dBFC5555555555554;
	fma.rn.f64 	%fd2375, %fd2374, %fd2362, 0d0000000000000000;
	fma.rn.f64 	%fd2376, %fd2375, %fd2930, %fd2930;
	and.b32  	%r920, %r1113, 1;
	setp.eq.b32 	%p469, %r920, 1;
	{
	.reg .b32 %temp; 
	mov.b64 	{%temp, %r921}, %fd2376;
	}
	{
	.reg .b32 %temp; 
	mov.b64 	{%r922, %temp}, %fd2376;
	}
	xor.b32  	%r923, %r921, -2147483648;
	mov.b64 	%fd2377, {%r922, %r923};
	selp.f64 	%fd2931, %fd2369, %fd2376, %p469;
	selp.f64 	%fd2932, %fd2377, %fd2369, %p469;
	and.b32  	%r924, %r1113, 2;
	setp.eq.s32 	%p470, %r924, 0;
	@%p470 bra 	$L__BB3_440;
	{
	.reg .b32 %temp; 
	mov.b64 	{%temp, %r925}, %fd2931;
	}
	{
	.reg .b32 %temp; 
	mov.b64 	{%r926, %temp}, %fd2931;
	}
	xor.b32  	%r927, %r925, -2147483648;
	mov.b64 	%fd2931, {%r926, %r927};
	{
	.reg .b32 %temp; 
	mov.b64 	{%temp, %r928}, %fd2932;
	}
	{
	.reg .b32 %temp; 
	mov.b64 	{%r929, %temp}, %fd2932;
	}
	xor.b32  	%r930, %r928, -2147483648;
	mov.b64 	%fd2932, {%r929, %r930};
$L__BB3_440:
	mul.f64 	%fd2378, %fd635, %fd2931;
	mul.f64 	%fd2379, %fd636, %fd2932;
	sub.f64 	%fd648, %fd2378, %fd2379;
	mul.f64 	%fd2380, %fd635, %fd2932;
	fma.rn.f64 	%fd649, %fd636, %fd2931, %fd2380;
	setp.ge.s32 	%p471, %r3, %r214;
	@%p471 bra 	$L__BB3_442;
	ld.global.u32 	%r931, [%rd8];
	mad.lo.s32 	%r932, %r931, 24, %r8;
	ld.shared.f64 	%fd2381, [%r932];
	ld.shared.f64 	%fd2382, [%r932+8];
	ld.shared.f64 	%fd2383, [%r932+16];
	sub.f64 	%fd2384, %fd2381, %fd623;
	sub.f64 	%fd2385, %fd2382, %fd624;
	sub.f64 	%fd2386, %fd2383, %fd625;
	mul.f64 	%fd2387, %fd630, %fd2385;
	fma.rn.f64 	%fd2388, %fd629, %fd2384, %fd2387;
	fma.rn.f64 	%fd2389, %fd631, %fd2386, %fd2388;
	mul.f64 	%fd2390, %fd633, %fd2385;
	fma.rn.f64 	%fd2391, %fd632, %fd2384, %fd2390;
	fma.rn.f64 	%fd2392, %fd634, %fd2386, %fd2391;
	mul.f64 	%fd2393, %fd627, %fd2385;
	fma.rn.f64 	%fd2394, %fd626, %fd2384, %fd2393;
	fma.rn.f64 	%fd2395, %fd628, %fd2386, %fd2394;
	mul.f64 	%fd2396, %fd649, %fd2389;
	mul.f64 	%fd2397, %fd648, %fd2392;
	sub.f64 	%fd2398, %fd2396, %fd2397;
	mul.f64 	%fd2399, %fd649, %fd2392;
	fma.rn.f64 	%fd2400, %fd648, %fd2389, %fd2399;
	mul.f64 	%fd2401, %fd632, %fd2400;
	fma.rn.f64 	%fd2402, %fd629, %fd2398, %fd2401;
	fma.rn.f64 	%fd2403, %fd626, %fd2395, %fd2402;
	mul.f64 	%fd2404, %fd633, %fd2400;
	fma.rn.f64 	%fd2405, %fd630, %fd2398, %fd2404;
	fma.rn.f64 	%fd2406, %fd627, %fd2395, %fd2405;
	mul.f64 	%fd2407, %fd634, %fd2400;
	fma.rn.f64 	%fd2408, %fd631, %fd2398, %fd2407;
	fma.rn.f64 	%fd2409, %fd628, %fd2395, %fd2408;
	add.f64 	%fd2410, %fd623, %fd2403;
	add.f64 	%fd2411, %fd624, %fd2406;
	add.f64 	%fd2412, %fd625, %fd2409;
	st.shared.f64 	[%r932], %fd2410;
	st.shared.f64 	[%r932+8], %fd2411;
	st.shared.f64 	[%r932+16], %fd2412;
$L__BB3_442:
	setp.ge.s32 	%p472, %r1117, %r6;
	bar.sync 	0;
	mov.f64 	%fd2946, 0d0000000000000000;
	@%p472 bra 	$L__BB3_479;
	ld.param.u64 	%rd297, [linesearch_param_4];
	ld.global.u32 	%r218, [%rd6+8];
	ld.global.u32 	%r219, [%rd6+20];
	ld.global.u32 	%r220, [%rd6+24];
	mul.wide.s32 	%rd246, %r1, 4;
	cvta.to.global.u64 	%rd247, %rd297;
	add.s64 	%rd34, %rd247, %rd246;
	mov.f64 	%fd2946, 0d0000000000000000;
	mov.u32 	%r1114, %r1117;
$L__BB3_444:
	mov.u32 	%r933, shared;
	cvt.u64.u32 	%rd248, %r933;
	cvta.shared.u64 	%rd249, %rd248;
	setp.eq.s64 	%p473, %rd249, 0;
	mul.wide.s32 	%rd250, %r1114, 4;
	add.s64 	%rd251, %rd34, %rd250;
	ld.global.u32 	%r222, [%rd251];
	shl.b32 	%r934, %r222, 1;
	mul.wide.s32 	%rd252, %r934, 4;
	add.s64 	%rd253, %rd3, %rd252;
	ld.global.u32 	%r935, [%rd253];
	ld.global.u32 	%r936, [%rd253+4];
	max.s32 	%r938, %r935, %r936;
	setp.lt.s32 	%p9, %r938, 1;
	abs.s32 	%r939, %r935;
	mul.lo.s32 	%r223, %r939, 3;
	add.s32 	%r224, %r223, -3;
	abs.s32 	%r941, %r936;
	mul.lo.s32 	%r225, %r941, 3;
	add.s32 	%r226, %r225, -3;
	setp.lt.s32 	%p474, %r224, %r219;
	or.pred  	%p475, %p473, %p474;
	setp.gt.s32 	%p476, %r224, %r220;
	sub.s32 	%r942, %r223, %r219;
	shl.b32 	%r943, %r942, 3;
	add.s32 	%r227, %r8, %r943;
	mul.wide.s32 	%rd254, %r224, 8;
	add.s64 	%rd35, %rd5, %rd254;
	or.pred  	%p477, %p475, %p476;
	@%p477 bra 	$L__BB3_446;
	ld.shared.f64 	%fd2934, [%r227+-24];
	bra.uni 	$L__BB3_447;
$L__BB3_446:
	ld.global.f64 	%fd2934, [%rd35];
$L__BB3_447:
	cvta.shared.u64 	%rd256, %rd248;
	setp.eq.s64 	%p478, %rd256, 0;
	setp.lt.s32 	%p479, %r226, %r219;
	or.pred  	%p480, %p478, %p479;
	setp.gt.s32 	%p481, %r226, %r220;
	sub.s32 	%r945, %r225, %r219;
	shl.b32 	%r946, %r945, 3;
	add.s32 	%r228, %r8, %r946;
	mul.wide.s32 	%rd257, %r226, 8;
	add.s64 	%rd36, %rd5, %rd257;
	or.pred  	%p482, %p480, %p481;
	@%p482 bra 	$L__BB3_449;
	ld.shared.f64 	%fd2935, [%r228+-24];
	bra.uni 	$L__BB3_450;
$L__BB3_449:
	ld.global.f64 	%fd2935, [%rd36];
$L__BB3_450:
	cvta.shared.u64 	%rd259, %rd248;
	setp.eq.s64 	%p483, %rd259, 0;
	sub.f64 	%fd657, %fd2934, %fd2935;
	add.s32 	%r948, %r223, -2;
	setp.lt.s32 	%p484, %r948, %r219;
	or.pred  	%p485, %p483, %p484;
	setp.ge.s32 	%p486, %r224, %r220;
	or.pred  	%p487, %p485, %p486;
	@%p487 bra 	$L__BB3_452;
	ld.shared.f64 	%fd2936, [%r227+-16];
	bra.uni 	$L__BB3_453;
$L__BB3_452:
	ld.global.f64 	%fd2936, [%rd35+8];
$L__BB3_453:
	cvta.shared.u64 	%rd261, %rd248;
	setp.eq.s64 	%p488, %rd261, 0;
	add.s32 	%r950, %r225, -2;
	setp.lt.s32 	%p489, %r950, %r219;
	or.pred  	%p490, %p488, %p489;
	setp.ge.s32 	%p491, %r226, %r220;
	or.pred  	%p492, %p490, %p491;
	@%p492 bra 	$L__BB3_455;
	ld.shared.f64 	%fd2937, [%r228+-16];
	bra.uni 	$L__BB3_456;
$L__BB3_455:
	ld.global.f64 	%fd2937, [%rd36+8];
$L__BB3_456:
	cvta.shared.u64 	%rd263, %rd248;
	setp.eq.s64 	%p493, %rd263, 0;
	sub.f64 	%fd2415, %fd2936, %fd2937;
	mul.f64 	%fd2416, %fd2415, %fd2415;
	fma.rn.f64 	%fd664, %fd657, %fd657, %fd2416;
	add.s32 	%r952, %r223, -1;
	setp.lt.s32 	%p494, %r952, %r219;
	or.pred  	%p495, %p493, %p494;
	setp.gt.s32 	%p496, %r952, %r220;
	or.pred  	%p497, %p495, %p496;
	@%p497 bra 	$L__BB3_458;
	ld.shared.f64 	%fd2938, [%r227+-8];
	bra.uni 	$L__BB3_459;
$L__BB3_458:
	ld.global.f64 	%fd2938, [%rd35+16];
$L__BB3_459:
	cvta.shared.u64 	%rd265, %rd248;
	setp.eq.s64 	%p498, %rd265, 0;
	add.s32 	%r954, %r225, -1;
	setp.lt.s32 	%p499, %r954, %r219;
	or.pred  	%p500, %p498, %p499;
	setp.gt.s32 	%p501, %r954, %r220;
	or.pred  	%p502, %p500, %p501;
	@%p502 bra 	$L__BB3_461;
	ld.shared.f64 	%fd2939, [%r228+-8];
	bra.uni 	$L__BB3_462;
$L__BB3_461:
	ld.global.f64 	%fd2939, [%rd36+16];
$L__BB3_462:
	sub.f64 	%fd2417, %fd2938, %fd2939;
	fma.rn.f64 	%fd671, %fd2417, %fd2417, %fd664;
	mul.lo.s32 	%r955, %r222, 9;
	mul.wide.s32 	%rd266, %r955, 8;
	add.s64 	%rd37, %rd1, %rd266;
	@%p9 bra 	$L__BB3_464;
	ld.global.u8 	%rs25, [%rd2+33];
	setp.eq.s16 	%p503, %rs25, 0;
	mov.f64 	%fd2945, 0d0000000000000000;
	@%p503 bra 	$L__BB3_468;
$L__BB3_464:
	setp.ge.s32 	%p504, %r1114, %r218;
	@%p504 bra 	$L__BB3_466;
	ld.global.f64 	%fd2940, [%rd2+16];
	bra.uni 	$L__BB3_467;
$L__BB3_466:
	ld.global.f64 	%fd2940, [%rd2+8];
$L__BB3_467:
	ld.global.f64 	%fd2419, [%rd37+16];
	mul.f64 	%fd2420, %fd2940, %fd2419;
	ld.global.u8 	%rs26, [%rd2+32];
	setp.eq.s16 	%p505, %rs26, 0;
	sqrt.rn.f64 	%fd2421, %fd671;
	selp.f64 	%fd2422, %fd2421, %fd671, %p505;
	div.rn.f64 	%fd2423, %fd2420, %fd2422;
	add.f64 	%fd2945, %fd2423, 0d0000000000000000;
	@%p9 bra 	$L__BB3_469;
$L__BB3_468:
	ld.global.u8 	%rs27, [%rd2+34];
	setp.eq.s16 	%p506, %rs27, 0;
	@%p506 bra 	$L__BB3_478;
$L__BB3_469:
	ld.global.f64 	%fd2424, [%rd37];
	ld.global.f64 	%fd2425, [%rd37+8];
	mul.f64 	%fd2426, %fd671, %fd671;
	mul.f64 	%fd2427, %fd671, %fd2426;
	mul.f64 	%fd2428, %fd2427, %fd2427;
	div.rn.f64 	%fd2429, %fd2424, %fd2428;
	div.rn.f64 	%fd2430, %fd2425, %fd2427;
	sub.f64 	%fd2431, %fd2429, %fd2430;
	add.f64 	%fd2945, %fd2945, %fd2431;
	not.pred 	%p507, %p9;
	@%p507 bra 	$L__BB3_478;
	ld.global.f64 	%fd2432, [%rd2+24];
	setp.geu.f64 	%p508, %fd671, %fd2432;
	@%p508 bra 	$L__BB3_478;
	sqrt.rn.f64 	%fd679, %fd671;
	ld.global.f64 	%fd2433, [%rd37+24];
	ld.global.f64 	%fd2434, [%rd37+32];
	ld.global.f64 	%fd680, [%rd37+40];
	sub.f64 	%fd2435, %fd679, %fd2434;
	div.rn.f64 	%fd2436, %fd2435, %fd2433;
	neg.f64 	%fd2437, %fd2436;
	mul.f64 	%fd681, %fd2436, %fd2437;
	fma.rn.f64 	%fd2438, %fd681, 0d3FF71547652B82FE, 0d4338000000000000;
	{
	.reg .b32 %temp; 
	mov.b64 	{%r229, %temp}, %fd2438;
	}
	mov.f64 	%fd2439, 0dC338000000000000;
	add.rn.f64 	%fd2440, %fd2438, %fd2439;
	fma.rn.f64 	%fd2441, %fd2440, 0dBFE62E42FEFA39EF, %fd681;
	fma.rn.f64 	%fd2442, %fd2440, 0dBC7ABC9E3B39803F, %fd2441;
	fma.rn.f64 	%fd2443, %fd2442, 0d3E5ADE1569CE2BDF, 0d3E928AF3FCA213EA;
	fma.rn.f64 	%fd2444, %fd2443, %fd2442, 0d3EC71DEE62401315;
	fma.rn.f64 	%fd2445, %fd2444, %fd2442, 0d3EFA01997C89EB71;
	fma.rn.f64 	%fd2446, %fd2445, %fd2442, 0d3F2A01A014761F65;
	fma.rn.f64 	%fd2447, %fd2446, %fd2442, 0d3F56C16C1852B7AF;
	fma.rn.f64 	%fd2448, %fd2447, %fd2442, 0d3F81111111122322;
	fma.rn.f64 	%fd2449, %fd2448, %fd2442, 0d3FA55555555502A1;
	fma.rn.f64 	%fd2450, %fd2449, %fd2442, 0d3FC5555555555511;
	fma.rn.f64 	%fd2451, %fd2450, %fd2442, 0d3FE000000000000B;
	fma.rn.f64 	%fd2452, %fd2451, %fd2442, 0d3FF0000000000000;
	fma.rn.f64 	%fd2453, %fd2452, %fd2442, 0d3FF0000000000000;
	{
	.reg .b32 %temp; 
	mov.b64 	{%r230, %temp}, %fd2453;
	}
	{
	.reg .b32 %temp; 
	mov.b64 	{%temp, %r231}, %fd2453;
	}
	shl.b32 	%r956, %r229, 20;
	add.s32 	%r957, %r956, %r231;
	mov.b64 	%fd2943, {%r230, %r957};
	{
	.reg .b32 %temp; 
	mov.b64 	{%temp, %r958}, %fd681;
	}
	mov.b32 	%f37, %r958;
	abs.f32 	%f17, %f37;
	setp.lt.f32 	%p509, %f17, 0f4086232B;
	@%p509 bra 	$L__BB3_474;
	setp.lt.f64 	%p510, %fd681, 0d0000000000000000;
	add.f64 	%fd2454, %fd681, 0d7FF0000000000000;
	selp.f64 	%fd2943, 0d0000000000000000, %fd2454, %p510;
	setp.geu.f32 	%p511, %f17, 0f40874800;
	@%p511 bra 	$L__BB3_474;
	shr.u32 	%r959, %r229, 31;
	add.s32 	%r960, %r229, %r959;
	shr.s32 	%r961, %r960, 1;
	shl.b32 	%r962, %r961, 20;
	add.s32 	%r963, %r231, %r962;
	mov.b64 	%fd2455, {%r230, %r963};
	sub.s32 	%r964, %r229, %r961;
	shl.b32 	%r965, %r964, 20;
	add.s32 	%r966, %r965, 1072693248;
	mov.b32 	%r967, 0;
	mov.b64 	%fd2456, {%r967, %r966};
	mul.f64 	%fd2943, %fd2456, %fd2455;
$L__BB3_474:
	mul.f64 	%fd2457, %fd680, %fd2943;
	div.rn.f64 	%fd2458, %fd2457, %fd671;
	sub.f64 	%fd686, %fd2945, %fd2458;
	ld.global.f64 	%fd2459, [%rd37+48];
	ld.global.f64 	%fd2460, [%rd37+56];
	ld.global.f64 	%fd687, [%rd37+64];
	sub.f64 	%fd2461, %fd679, %fd2460;
	div.rn.f64 	%fd2462, %fd2461, %fd2459;
	neg.f64 	%fd2463, %fd2462;
	mul.f64 	%fd688, %fd2462, %fd2463;
	fma.rn.f64 	%fd2464, %fd688, 0d3FF71547652B82FE, 0d4338000000000000;
	{
	.reg .b32 %temp; 
	mov.b64 	{%r232, %temp}, %fd2464;
	}
	mov.f64 	%fd2465, 0dC338000000000000;
	add.rn.f64 	%fd2466, %fd2464, %fd2465;
	fma.rn.f64 	%fd2467, %fd2466, 0dBFE62E42FEFA39EF, %fd688;
	fma.rn.f64 	%fd2468, %fd2466, 0dBC7ABC9E3B39803F, %fd2467;
	fma.rn.f64 	%fd2469, %fd2468, 0d3E5ADE1569CE2BDF, 0d3E928AF3FCA213EA;
	fma.rn.f64 	%fd2470, %fd2469, %fd2468, 0d3EC71DEE62401315;
	fma.rn.f64 	%fd2471, %fd2470, %fd2468, 0d3EFA01997C89EB71;
	fma.rn.f64 	%fd2472, %fd2471, %fd2468, 0d3F2A01A014761F65;
	fma.rn.f64 	%fd2473, %fd2472, %fd2468, 0d3F56C16C1852B7AF;
	fma.rn.f64 	%fd2474, %fd2473, %fd2468, 0d3F81111111122322;
	fma.rn.f64 	%fd2475, %fd2474, %fd2468, 0d3FA55555555502A1;
	fma.rn.f64 	%fd2476, %fd2475, %fd2468, 0d3FC5555555555511;
	fma.rn.f64 	%fd2477, %fd2476, %fd2468, 0d3FE000000000000B;
	fma.rn.f64 	%fd2478, %fd2477, %fd2468, 0d3FF0000000000000;
	fma.rn.f64 	%fd2479, %fd2478, %fd2468, 0d3FF0000000000000;
	{
	.reg .b32 %temp; 
	mov.b64 	{%r233, %temp}, %fd2479;
	}
	{
	.reg .b32 %temp; 
	mov.b64 	{%temp, %r234}, %fd2479;
	}
	shl.b32 	%r968, %r232, 20;
	add.s32 	%r969, %r968, %r234;
	mov.b64 	%fd2944, {%r233, %r969};
	{
	.reg .b32 %temp; 
	mov.b64 	{%temp, %r970}, %fd688;
	}
	mov.b32 	%f38, %r970;
	abs.f32 	%f18, %f38;
	setp.lt.f32 	%p512, %f18, 0f4086232B;
	@%p512 bra 	$L__BB3_477;
	setp.lt.f64 	%p513, %fd688, 0d0000000000000000;
	add.f64 	%fd2480, %fd688, 0d7FF0000000000000;
	selp.f64 	%fd2944, 0d0000000000000000, %fd2480, %p513;
	setp.geu.f32 	%p514, %f18, 0f40874800;
	@%p514 bra 	$L__BB3_477;
	shr.u32 	%r971, %r232, 31;
	add.s32 	%r972, %r232, %r971;
	shr.s32 	%r973, %r972, 1;
	shl.b32 	%r974, %r973, 20;
	add.s32 	%r975, %r234, %r974;
	mov.b64 	%fd2481, {%r233, %r975};
	sub.s32 	%r976, %r232, %r973;
	shl.b32 	%r977, %r976, 20;
	add.s32 	%r978, %r977, 1072693248;
	mov.b32 	%r979, 0;
	mov.b64 	%fd2482, {%r979, %r978};
	mul.f64 	%fd2944, %fd2482, %fd2481;
$L__BB3_477:
	mul.f64 	%fd2483, %fd687, %fd2944;
	div.rn.f64 	%fd2484, %fd2483, %fd671;
	sub.f64 	%fd2945, %fd686, %fd2484;
$L__BB3_478:
	add.f64 	%fd2946, %fd2946, %fd2945;
	add.s32 	%r1114, %r1114, %r4;
	setp.lt.s32 	%p515, %r1114, %r6;
	@%p515 bra 	$L__BB3_444;
$L__BB3_479:
	setp.lt.u32 	%p516, %r4, 2;
	st.shared.f64 	[%r43], %fd2946;
	bar.sync 	0;
	@%p516 bra 	$L__BB3_485;
	mov.b32 	%r1115, 1;
$L__BB3_481:
	mov.u32 	%r236, %r1115;
	shl.b32 	%r1115, %r236, 1;
	add.s32 	%r981, %r1115, -1;
	and.b32  	%r982, %r981, %r3;
	setp.ne.s32 	%p517, %r982, 0;
	@%p517 bra 	$L__BB3_484;
	add.s32 	%r983, %r236, %r3;
	setp.ge.s32 	%p518, %r983, %r4;
	@%p518 bra 	$L__BB3_484;
	shl.b32 	%r984, %r236, 3;
	add.s32 	%r985, %r43, %r984;
	ld.shared.f64 	%fd2485, [%r985];
	ld.shared.f64 	%fd2486, [%r43];
	add.f64 	%fd2487, %fd2485, %fd2486;
	st.shared.f64 	[%r43], %fd2487;
$L__BB3_484:
	bar.sync 	0;
	setp.lt.s32 	%p519, %r1115, %r4;
	@%p519 bra 	$L__BB3_481;
$L__BB3_485:
	ld.shared.f64 	%fd2488, [shared];
	setp.lt.f64 	%p520, %fd2488, %fd2929;
	selp.f64 	%fd2928, %fd622, %fd2928, %p520;
	selp.f64 	%fd2929, %fd2488, %fd2929, %p520;
$L__BB3_486:
	add.f64 	%fd701, %fd2928, 0d3F91DF46AA91ED06;
	setp.gtu.f64 	%p521, %fd701, %fd809;
	@%p521 bra 	$L__BB3_539;
	ld.global.u32 	%r238, [%rd6+16];
	ld.global.u32 	%r986, [%rd7];
	mad.lo.s32 	%r987, %r986, 24, %r8;
	ld.shared.f64 	%fd2489, [%r987];
	ld.shared.f64 	%fd2490, [%r987+8];
	ld.shared.f64 	%fd2491, [%r987+16];
	ld.global.u32 	%r988, [%rd7+4];
	mad.lo.s32 	%r989, %r988, 24, %r8;
	ld.shared.f64 	%fd702, [%r989];
	ld.shared.f64 	%fd703, [%r989+8];
	ld.shared.f64 	%fd704, [%r989+16];
	ld.global.u32 	%r990, [%rd7+8];
	mad.lo.s32 	%r991, %r990, 24, %r8;
	ld.shared.f64 	%fd2492, [%r991];
	ld.shared.f64 	%fd2493, [%r991+8];
	ld.shared.f64 	%fd2494, [%r991+16];
	ld.global.u32 	%r992, [%rd7+12];
	mad.lo.s32 	%r993, %r992, 24, %r8;
	ld.shared.f64 	%fd2495, [%r993];
	ld.shared.f64 	%fd2496, [%r993+8];
	ld.shared.f64 	%fd2497, [%r993+16];
	sub.f64 	%fd2498, %fd2489, %fd702;
	sub.f64 	%fd2499, %fd2490, %fd703;
	sub.f64 	%fd2500, %fd2491, %fd704;
	sub.f64 	%fd2501, %fd2492, %fd702;
	sub.f64 	%fd2502, %fd2493, %fd703;
	sub.f64 	%fd2503, %fd2494, %fd704;
	sub.f64 	%fd2504, %fd2495, %fd702;
	sub.f64 	%fd2505, %fd2496, %fd703;
	sub.f64 	%fd2506, %fd2497, %fd704;
	mul.f64 	%fd2507, %fd2502, %fd2502;
	fma.rn.f64 	%fd2508, %fd2501, %fd2501, %fd2507;
	fma.rn.f64 	%fd2509, %fd2503, %fd2503, %fd2508;
	sqrt.rn.f64 	%fd2510, %fd2509;
	div.rn.f64 	%fd705, %fd2501, %fd2510;
	div.rn.f64 	%fd706, %fd2502, %fd2510;
	div.rn.f64 	%fd707, %fd2503, %fd2510;
	mul.f64 	%fd2511, %fd2499, %fd2502;
	fma.rn.f64 	%fd2512, %fd2498, %fd2501, %fd2511;
	fma.rn.f64 	%fd2513, %fd2500, %fd2503, %fd2512;
	div.rn.f64 	%fd2514, %fd2513, %fd2509;
	mul.f64 	%fd2515, %fd2501, %fd2514;
	sub.f64 	%fd2516, %fd2498, %fd2515;
	mul.f64 	%fd2517, %fd2502, %fd2514;
	sub.f64 	%fd2518, %fd2499, %fd2517;
	mul.f64 	%fd2519, %fd2503, %fd2514;
	sub.f64 	%fd2520, %fd2500, %fd2519;
	mul.f64 	%fd2521, %fd2518, %fd2518;
	fma.rn.f64 	%fd2522, %fd2516, %fd2516, %fd2521;
	fma.rn.f64 	%fd2523, %fd2520, %fd2520, %fd2522;
	sqrt.rn.f64 	%fd2524, %fd2523;
	div.rn.f64 	%fd708, %fd2516, %fd2524;
	div.rn.f64 	%fd709, %fd2518, %fd2524;
	div.rn.f64 	%fd710, %fd2520, %fd2524;
	mul.f64 	%fd2525, %fd706, %fd710;
	mul.f64 	%fd2526, %fd707, %fd709;
	sub.f64 	%fd711, %fd2525, %fd2526;
	mul.f64 	%fd2527, %fd707, %fd708;
	mul.f64 	%fd2528, %fd705, %fd710;
	sub.f64 	%fd712, %fd2527, %fd2528;
	mul.f64 	%fd2529, %fd705, %fd709;
	mul.f64 	%fd2530, %fd706, %fd708;
	sub.f64 	%fd713, %fd2529, %fd2530;
	mul.f64 	%fd2531, %fd2505, %fd709;
	fma.rn.f64 	%fd2532, %fd2504, %fd708, %fd2531;
	fma.rn.f64 	%fd2533, %fd2506, %fd710, %fd2532;
	mul.f64 	%fd2534, %fd2505, %fd712;
	fma.rn.f64 	%fd2535, %fd2504, %fd711, %fd2534;
	fma.rn.f64 	%fd2536, %fd2506, %fd713, %fd2535;
	mul.f64 	%fd2537, %fd2536, %fd2536;
	fma.rn.f64 	%fd2538, %fd2533, %fd2533, %fd2537;
	sqrt.rn.f64 	%fd2539, %fd2538;
	div.rn.f64 	%fd714, %fd2533, %fd2539;
	div.rn.f64 	%fd715, %fd2536, %fd2539;
	abs.f64 	%fd716, %fd701;
	setp.neu.f64 	%p522, %fd716, 0d7FF0000000000000;
	@%p522 bra 	$L__BB3_489;
	mov.f64 	%fd2545, 0d0000000000000000;
	mul.rn.f64 	%fd2949, %fd701, %fd2545;
	mov.b32 	%r1116, 0;
	bra.uni 	$L__BB3_491;
$L__BB3_489:
	mul.f64 	%fd2540, %fd701, 0d3FE45F306DC9C883;
	cvt.rni.s32.f64 	%r1116, %fd2540;
	cvt.rn.f64.s32 	%fd2541, %r1116;
	fma.rn.f64 	%fd2542, %fd2541, 0dBFF921FB54442D18, %fd701;
	fma.rn.f64 	%fd2543, %fd2541, 0dBC91A62633145C00, %fd2542;
	fma.rn.f64 	%fd2949, %fd2541, 0dB97B839A252049C0, %fd2543;
	setp.ltu.f64 	%p523, %fd716, 0d41E0000000000000;
	@%p523 bra 	$L__BB3_491;
	{ // callseq 10, 0
	.param .b64 param0;
	st.param.f64 	[param0], %fd701;
	.param .align 16 .b8 retval0[16];
	call.uni (retval0), 
	__internal_trig_reduction_slowpathd, 
	(
	param0
	);
	ld.param.f64 	%fd2949, [retval0];
	ld.param.b32 	%r1116, [retval0+8];
	} // callseq 10
$L__BB3_491:
	mul.rn.f64 	%fd2546, %fd2949, %fd2949;
	fma.rn.f64 	%fd2547, %fd2546, 0dBDA8FF8320FD8164, 0d3E21EEA7C1EF8528;
	fma.rn.f64 	%fd2548, %fd2547, %fd2546, 0dBE927E4F8E06E6D9;
	fma.rn.f64 	%fd2549, %fd2548, %fd2546, 0d3EFA01A019DDBCE9;
	fma.rn.f64 	%fd2550, %fd2549, %fd2546, 0dBF56C16C16C15D47;
	fma.rn.f64 	%fd2551, %fd2550, %fd2546, 0d3FA5555555555551;
	fma.rn.f64 	%fd2552, %fd2551, %fd2546, 0dBFE0000000000000;
	fma.rn.f64 	%fd2553, %fd2552, %fd2546, 0d3FF0000000000000;
	fma.rn.f64 	%fd2554, %fd2546, 0d3DE5DB65F9785EBA, 0dBE5AE5F12CB0D246;
	fma.rn.f64 	%fd2555, %fd2554, %fd2546, 0d3EC71DE369ACE392;
	fma.rn.f64 	%fd2556, %fd2555, %fd2546, 0dBF2A01A019DB62A1;
	fma.rn.f64 	%fd2557, %fd2556, %fd2546, 0d3F81111111110818;
	fma.rn.f64 	%fd2558, %fd2557, %fd2546, 0dBFC5555555555554;
	fma.rn.f64 	%fd2559, %fd2558, %fd2546, 0d0000000000000000;
	fma.rn.f64 	%fd2560, %fd2559, %fd2949, %fd2949;
	and.b32  	%r996, %r1116, 1;
	setp.eq.b32 	%p524, %r996, 1;
	{
	.reg .b32 %temp; 
	mov.b64 	{%temp, %r997}, %fd2560;
	}
	{
	.reg .b32 %temp; 
	mov.b64 	{%r998, %temp}, %fd2560;
	}
	xor.b32  	%r999, %r997, -2147483648;
	mov.b64 	%fd2561, {%r998, %r999};
	selp.f64 	%fd2950, %fd2553, %fd2560, %p524;
	selp.f64 	%fd2951, %fd2561, %fd2553, %p524;
	and.b32  	%r1000, %r1116, 2;
	setp.eq.s32 	%p525, %r1000, 0;
	@%p525 bra 	$L__BB3_493;
	{
	.reg .b32 %temp; 
	mov.b64 	{%temp, %r1001}, %fd2950;
	}
	{
	.reg .b32 %temp; 
	mov.b64 	{%r1002, %temp}, %fd2950;
	}
	xor.b32  	%r1003, %r1001, -2147483648;
	mov.b64 	%fd2950, {%r1002, %r1003};
	{
	.reg .b32 %temp; 
	mov.b64 	{%temp, %r1004}, %fd2951;
	}
	{
	.reg .b32 %temp; 
	mov.b64 	{%r1005, %temp}, %fd2951;
	}
	xor.b32  	%r1006, %r1004, -2147483648;
	mov.b64 	%fd2951, {%r1005, %r1006};
$L__BB3_493:
	mul.f64 	%fd2562, %fd714, %fd2950;
	mul.f64 	%fd2563, %fd715, %fd2951;
	sub.f64 	%fd727, %fd2562, %fd2563;
	mul.f64 	%fd2564, %fd714, %fd2951;
	fma.rn.f64 	%fd728, %fd715, %fd2950, %fd2564;
	setp.ge.s32 	%p526, %r3, %r238;
	@%p526 bra 	$L__BB3_495;
	ld.global.u32 	%r1007, [%rd8];
	mad.lo.s32 	%r1008, %r1007, 24, %r8;
	ld.shared.f64 	%fd2565, [%r1008];
	ld.shared.f64 	%fd2566, [%r1008+8];
	ld.shared.f64 	%fd2567, [%r1008+16];
	sub.f64 	%fd2568, %fd2565, %fd702;
	sub.f64 	%fd2569, %fd2566, %fd703;
	sub.f64 	%fd2570, %fd2567, %fd704;
	mul.f64 	%fd2571, %fd709, %fd2569;
	fma.rn.f64 	%fd2572, %fd708, %fd2568, %fd2571;
	fma.rn.f64 	%fd2573, %fd710, %fd2570, %fd2572;
	mul.f64 	%fd2574, %fd712, %fd2569;
	fma.rn.f64 	%fd2575, %fd711, %fd2568, %fd2574;
	fma.rn.f64 	%fd2576, %fd713, %fd2570, %fd2575;
	mul.f64 	%fd2577, %fd706, %fd2569;
	fma.rn.f64 	%fd2578, %fd705, %fd2568, %fd2577;
	fma.rn.f64 	%fd2579, %fd707, %fd2570, %fd2578;
	mul.f64 	%fd2580, %fd728, %fd2573;
	mul.f64 	%fd2581, %fd727, %fd2576;
	sub.f64 	%fd2582, %fd2580, %fd2581;
	mul.f64 	%fd2583, %fd728, %fd2576;
	fma.rn.f64 	%fd2584, %fd727, %fd2573, %fd2583;
	mul.f64 	%fd2585, %fd711, %fd2584;
	fma.rn.f64 	%fd2586, %fd708, %fd2582, %fd2585;
	fma.rn.f64 	%fd2587, %fd705, %fd2579, %fd2586;
	mul.f64 	%fd2588, %fd712, %fd2584;
	fma.rn.f64 	%fd2589, %fd709, %fd2582, %fd2588;
	fma.rn.f64 	%fd2590, %fd706, %fd2579, %fd2589;
	mul.f64 	%fd2591, %fd713, %fd2584;
	fma.rn.f64 	%fd2592, %fd710, %fd2582, %fd2591;
	fma.rn.f64 	%fd2593, %fd707, %fd2579, %fd2592;
	add.f64 	%fd2594, %fd702, %fd2587;
	add.f64 	%fd2595, %fd703, %fd2590;
	add.f64 	%fd2596, %fd704, %fd2593;
	st.shared.f64 	[%r1008], %fd2594;
	st.shared.f64 	[%r1008+8], %fd2595;
	st.shared.f64 	[%r1008+16], %fd2596;
$L__BB3_495:
	setp.ge.s32 	%p527, %r1117, %r6;
	bar.sync 	0;
	mov.f64 	%fd2965, 0d0000000000000000;
	@%p527 bra 	$L__BB3_532;
	ld.param.u64 	%rd298, [linesearch_param_4];
	ld.global.u32 	%r242, [%rd6+8];
	ld.global.u32 	%r243, [%rd6+20];
	ld.global.u32 	%r244, [%rd6+24];
	mul.wide.s32 	%rd267, %r1, 4;
	cvta.to.global.u64 	%rd268, %rd298;
	add.s64 	%rd38, %rd268, %rd267;
	mov.f64 	%fd2965, 0d0000000000000000;
$L__BB3_497:
	mov.u32 	%r1009, shared;
	cvt.u64.u32 	%rd269, %r1009;
	cvta.shared.u64 	%rd270, %rd269;
	setp.eq.s64 	%p528, %rd270, 0;
	mul.wide.s32 	%rd271, %r1117, 4;
	add.s64 	%rd272, %rd38, %rd271;
	ld.global.u32 	%r246, [%rd272];
	shl.b32 	%r1010, %r246, 1;
	mul.wide.s32 	%rd273, %r1010, 4;
	add.s64 	%rd274, %rd3, %rd273;
	ld.global.u32 	%r1011, [%rd274];
	ld.global.u32 	%r1012, [%rd274+4];
	max.s32 	%r1014, %r1011, %r1012;
	setp.lt.s32 	%p10, %r1014, 1;
	abs.s32 	%r1015, %r1011;
	mul.lo.s32 	%r247, %r1015, 3;
	add.s32 	%r248, %r247, -3;
	abs.s32 	%r1017, %r1012;
	mul.lo.s32 	%r249, %r1017, 3;
	add.s32 	%r250, %r249, -3;
	setp.lt.s32 	%p529, %r248, %r243;
	or.pred  	%p530, %p528, %p529;
	setp.gt.s32 	%p531, %r248, %r244;
	sub.s32 	%r1018, %r247, %r243;
	shl.b32 	%r1019, %r1018, 3;
	add.s32 	%r251, %r8, %r1019;
	mul.wide.s32 	%rd275, %r248, 8;
	add.s64 	%rd39, %rd5, %rd275;
	or.pred  	%p532, %p530, %p531;
	@%p532 bra 	$L__BB3_499;
	ld.shared.f64 	%fd2953, [%r251+-24];
	bra.uni 	$L__BB3_500;
$L__BB3_499:
	ld.global.f64 	%fd2953, [%rd39];
$L__BB3_500:
	cvta.shared.u64 	%rd277, %rd269;
	setp.eq.s64 	%p533, %rd277, 0;
	setp.lt.s32 	%p534, %r250, %r243;
	or.pred  	%p535, %p533, %p534;
	setp.gt.s32 	%p536, %r250, %r244;
	sub.s32 	%r1021, %r249, %r243;
	shl.b32 	%r1022, %r1021, 3;
	add.s32 	%r252, %r8, %r1022;
	mul.wide.s32 	%rd278, %r250, 8;
	add.s64 	%rd40, %rd5, %rd278;
	or.pred  	%p537, %p535, %p536;
	@%p537 bra 	$L__BB3_502;
	ld.shared.f64 	%fd2954, [%r252+-24];
	bra.uni 	$L__BB3_503;
$L__BB3_502:
	ld.global.f64 	%fd2954, [%rd40];
$L__BB3_503:
	cvta.shared.u64 	%rd280, %rd269;
	setp.eq.s64 	%p538, %rd280, 0;
	sub.f64 	%fd736, %fd2953, %fd2954;
	add.s32 	%r1024, %r247, -2;
	setp.lt.s32 	%p539, %r1024, %r243;
	or.pred  	%p540, %p538, %p539;
	setp.ge.s32 	%p541, %r248, %r244;
	or.pred  	%p542, %p540, %p541;
	@%p542 bra 	$L__BB3_505;
	ld.shared.f64 	%fd2955, [%r251+-16];
	bra.uni 	$L__BB3_506;
$L__BB3_505:
	ld.global.f64 	%fd2955, [%rd39+8];
$L__BB3_506:
	cvta.shared.u64 	%rd282, %rd269;
	setp.eq.s64 	%p543, %rd282, 0;
	add.s32 	%r1026, %r249, -2;
	setp.lt.s32 	%p544, %r1026, %r243;
	or.pred  	%p545, %p543, %p544;
	setp.ge.s32 	%p546, %r250, %r244;
	or.pred  	%p547, %p545, %p546;
	@%p547 bra 	$L__BB3_508;
	ld.shared.f64 	%fd2956, [%r252+-16];
	bra.uni 	$L__BB3_509;
$L__BB3_508:
	ld.global.f64 	%fd2956, [%rd40+8];
$L__BB3_509:
	cvta.shared.u64 	%rd284, %rd269;
	setp.eq.s64 	%p548, %rd284, 0;
	sub.f64 	%fd2599, %fd2955, %fd2956;
	mul.f64 	%fd2600, %fd2599, %fd2599;
	fma.rn.f64 	%fd743, %fd736, %fd736, %fd2600;
	add.s32 	%r1028, %r247, -1;
	setp.lt.s32 	%p549, %r1028, %r243;
	or.pred  	%p550, %p548, %p549;
	setp.gt.s32 	%p551, %r1028, %r244;
	or.pred  	%p552, %p550, %p551;
	@%p552 bra 	$L__BB3_511;
	ld.shared.f64 	%fd2957, [%r251+-8];
	bra.uni 	$L__BB3_512;
$L__BB3_511:
	ld.global.f64 	%fd2957, [%rd39+16];
$L__BB3_512:
	cvta.shared.u64 	%rd286, %rd269;
	setp.eq.s64 	%p553, %rd286, 0;
	add.s32 	%r1030, %r249, -1;
	setp.lt.s32 	%p554, %r1030, %r243;
	or.pred  	%p555, %p553, %p554;
	setp.gt.s32 	%p556, %r1030, %r244;
	or.pred  	%p557, %p555, %p556;
	@%p557 bra 	$L__BB3_514;
	ld.shared.f64 	%fd2958, [%r252+-8];
	bra.uni 	$L__BB3_515;
$L__BB3_514:
	ld.global.f64 	%fd2958, [%rd40+16];
$L__BB3_515:
	sub.f64 	%fd2601, %fd2957, %fd2958;
	fma.rn.f64 	%fd750, %fd2601, %fd2601, %fd743;
	mul.lo.s32 	%r1031, %r246, 9;
	mul.wide.s32 	%rd287, %r1031, 8;
	add.s64 	%rd41, %rd1, %rd287;
	@%p10 bra 	$L__BB3_517;
	ld.global.u8 	%rs28, [%rd2+33];
	setp.eq.s16 	%p558, %rs28, 0;
	mov.f64 	%fd2964, 0d0000000000000000;
	@%p558 bra 	$L__BB3_521;
$L__BB3_517:
	setp.ge.s32 	%p559, %r1117, %r242;
	@%p559 bra 	$L__BB3_519;
	ld.global.f64 	%fd2959, [%rd2+16];
	bra.uni 	$L__BB3_520;
$L__BB3_519:
	ld.global.f64 	%fd2959, [%rd2+8];
$L__BB3_520:
	ld.global.f64 	%fd2603, [%rd41+16];
	mul.f64 	%fd2604, %fd2959, %fd2603;
	ld.global.u8 	%rs29, [%rd2+32];
	setp.eq.s16 	%p560, %rs29, 0;
	sqrt.rn.f64 	%fd2605, %fd750;
	selp.f64 	%fd2606, %fd2605, %fd750, %p560;
	div.rn.f64 	%fd2607, %fd2604, %fd2606;
	add.f64 	%fd2964, %fd2607, 0d0000000000000000;
	@%p10 bra 	$L__BB3_522;
$L__BB3_521:
	ld.global.u8 	%rs30, [%rd2+34];
	setp.eq.s16 	%p561, %rs30, 0;
	@%p561 bra 	$L__BB3_531;
$L__BB3_522:
	ld.global.f64 	%fd2608, [%rd41];
	ld.global.f64 	%fd2609, [%rd41+8];
	mul.f64 	%fd2610, %fd750, %fd750;
	mul.f64 	%fd2611, %fd750, %fd2610;
	mul.f64 	%fd2612, %fd2611, %fd2611;
	div.rn.f64 	%fd2613, %fd2608, %fd2612;
	div.rn.f64 	%fd2614, %fd2609, %fd2611;
	sub.f64 	%fd2615, %fd2613, %fd2614;
	add.f64 	%fd2964, %fd2964, %fd2615;
	not.pred 	%p562, %p10;
	@%p562 bra 	$L__BB3_531;
	ld.global.f64 	%fd2616, [%rd2+24];
	setp.geu.f64 	%p563, %fd750, %fd2616;
	@%p563 bra 	$L__BB3_531;
	sqrt.rn.f64 	%fd758, %fd750;
	ld.global.f64 	%fd2617, [%rd41+24];
	ld.global.f64 	%fd2618, [%rd41+32];
	ld.global.f64 	%fd759, [%rd41+40];
	sub.f64 	%fd2619, %fd758, %fd2618;
	div.rn.f64 	%fd2620, %fd2619, %fd2617;
	neg.f64 	%fd2621, %fd2620;
	mul.f64 	%fd760, %fd2620, %fd2621;
	fma.rn.f64 	%fd2622, %fd760, 0d3FF71547652B82FE, 0d4338000000000000;
	{
	.reg .b32 %temp; 
	mov.b64 	{%r253, %temp}, %fd2622;
	}
	mov.f64 	%fd2623, 0dC338000000000000;
	add.rn.f64 	%fd2624, %fd2622, %fd2623;
	fma.rn.f64 	%fd2625, %fd2624, 0dBFE62E42FEFA39EF, %fd760;
	fma.rn.f64 	%fd2626, %fd2624, 0dBC7ABC9E3B39803F, %fd2625;
	fma.rn.f64 	%fd2627, %fd2626, 0d3E5ADE1569CE2BDF, 0d3E928AF3FCA213EA;
	fma.rn.f64 	%fd2628, %fd2627, %fd2626, 0d3EC71DEE62401315;
	fma.rn.f64 	%fd2629, %fd2628, %fd2626, 0d3EFA01997C89EB71;
	fma.rn.f64 	%fd2630, %fd2629, %fd2626, 0d3F2A01A014761F65;
	fma.rn.f64 	%fd2631, %fd2630, %fd2626, 0d3F56C16C1852B7AF;
	fma.rn.f64 	%fd2632, %fd2631, %fd2626, 0d3F81111111122322;
	fma.rn.f64 	%fd2633, %fd2632, %fd2626, 0d3FA55555555502A1;
	fma.rn.f64 	%fd2634, %fd2633, %fd2626, 0d3FC5555555555511;
	fma.rn.f64 	%fd2635, %fd2634, %fd2626, 0d3FE000000000000B;
	fma.rn.f64 	%fd2636, %fd2635, %fd2626, 0d3FF0000000000000;
	fma.rn.f64 	%fd2637, %fd2636, %fd2626, 0d3FF0000000000000;
	{
	.reg .b32 %temp; 
	mov.b64 	{%r254, %temp}, %fd2637;
	}
	{
	.reg .b32 %temp; 
	mov.b64 	{%temp, %r255}, %fd2637;
	}
	shl.b32 	%r1032, %r253, 20;
	add.s32 	%r1033, %r1032, %r255;
	mov.b64 	%fd2962, {%r254, %r1033};
	{
	.reg .b32 %temp; 
	mov.b64 	{%temp, %r1034}, %fd760;
	}
	mov.b32 	%f39, %r1034;
	abs.f32 	%f19, %f39;
	setp.lt.f32 	%p564, %f19, 0f4086232B;
	@%p564 bra 	$L__BB3_527;
	setp.lt.f64 	%p565, %fd760, 0d0000000000000000;
	add.f64 	%fd2638, %fd760, 0d7FF0000000000000;
	selp.f64 	%fd2962, 0d0000000000000000, %fd2638, %p565;
	setp.geu.f32 	%p566, %f19, 0f40874800;
	@%p566 bra 	$L__BB3_527;
	shr.u32 	%r1035, %r253, 31;
	add.s32 	%r1036, %r253, %r1035;
	shr.s32 	%r1037, %r1036, 1;
	shl.b32 	%r1038, %r1037, 20;
	add.s32 	%r1039, %r255, %r1038;
	mov.b64 	%fd2639, {%r254, %r1039};
	sub.s32 	%r1040, %r253, %r1037;
	shl.b32 	%r1041, %r1040, 20;
	add.s32 	%r1042, %r1041, 1072693248;
	mov.b32 	%r1043, 0;
	mov.b64 	%fd2640, {%r1043, %r1042};
	mul.f64 	%fd2962, %fd2640, %fd2639;
$L__BB3_527:
	mul.f64 	%fd2641, %fd759, %fd2962;
	div.rn.f64 	%fd2642, %fd2641, %fd750;
	sub.f64 	%fd765, %fd2964, %fd2642;
	ld.global.f64 	%fd2643, [%rd41+48];
	ld.global.f64 	%fd2644, [%rd41+56];
	ld.global.f64 	%fd766, [%rd41+64];
	sub.f64 	%fd2645, %fd758, %fd2644;
	div.rn.f64 	%fd2646, %fd2645, %fd2643;
	neg.f64 	%fd2647, %fd2646;
	mul.f64 	%fd767, %fd2646, %fd2647;
	fma.rn.f64 	%fd2648, %fd767, 0d3FF71547652B82FE, 0d4338000000000000;
	{
	.reg .b32 %temp; 
	mov.b64 	{%r256, %temp}, %fd2648;
	}
	mov.f64 	%fd2649, 0dC338000000000000;
	add.rn.f64 	%fd2650, %fd2648, %fd2649;
	fma.rn.f64 	%fd2651, %fd2650, 0dBFE62E42FEFA39EF, %fd767;
	fma.rn.f64 	%fd2652, %fd2650, 0dBC7ABC9E3B39803F, %fd2651;
	fma.rn.f64 	%fd2653, %fd2652, 0d3E5ADE1569CE2BDF, 0d3E928AF3FCA213EA;
	fma.rn.f64 	%fd2654, %fd2653, %fd2652, 0d3EC71DEE62401315;
	fma.rn.f64 	%fd2655, %fd2654, %fd2652, 0d3EFA01997C89EB71;
	fma.rn.f64 	%fd2656, %fd2655, %fd2652, 0d3F2A01A014761F65;
	fma.rn.f64 	%fd2657, %fd2656, %fd2652, 0d3F56C16C1852B7AF;
	fma.rn.f64 	%fd2658, %fd2657, %fd2652, 0d3F81111111122322;
	fma.rn.f64 	%fd2659, %fd2658, %fd2652, 0d3FA55555555502A1;
	fma.rn.f64 	%fd2660, %fd2659, %fd2652, 0d3FC5555555555511;
	fma.rn.f64 	%fd2661, %fd2660, %fd2652, 0d3FE000000000000B;
	fma.rn.f64 	%fd2662, %fd2661, %fd2652, 0d3FF0000000000000;
	fma.rn.f64 	%fd2663, %fd2662, %fd2652, 0d3FF0000000000000;
	{
	.reg .b32 %temp; 
	mov.b64 	{%r257, %temp}, %fd2663;
	}
	{
	.reg .b32 %temp; 
	mov.b64 	{%temp, %r258}, %fd2663;
	}
	shl.b32 	%r1044, %r256, 20;
	add.s32 	%r1045, %r1044, %r258;
	mov.b64 	%fd2963, {%r257, %r1045};
	{
	.reg .b32 %temp; 
	mov.b64 	{%temp, %r1046}, %fd767;
	}
	mov.b32 	%f40, %r1046;
	abs.f32 	%f20, %f40;
	setp.lt.f32 	%p567, %f20, 0f4086232B;
	@%p567 bra 	$L__BB3_530;
	setp.lt.f64 	%p568, %fd767, 0d0000000000000000;
	add.f64 	%fd2664, %fd767, 0d7FF0000000000000;
	selp.f64 	%fd2963, 0d0000000000000000, %fd2664, %p568;
	setp.geu.f32 	%p569, %f20, 0f40874800;
	@%p569 bra 	$L__BB3_530;
	shr.u32 	%r1047, %r256, 31;
	add.s32 	%r1048, %r256, %r1047;
	shr.s32 	%r1049, %r1048, 1;
	shl.b32 	%r1050, %r1049, 20;
	add.s32 	%r1051, %r258, %r1050;
	mov.b64 	%fd2665, {%r257, %r1051};
	sub.s32 	%r1052, %r256, %r1049;
	shl.b32 	%r1053, %r1052, 20;
	add.s32 	%r1054, %r1053, 1072693248;
	mov.b32 	%r1055, 0;
	mov.b64 	%fd2666, {%r1055, %r1054};
	mul.f64 	%fd2963, %fd2666, %fd2665;
$L__BB3_530:
	mul.f64 	%fd2667, %fd766, %fd2963;
	div.rn.f64 	%fd2668, %fd2667, %fd750;
	sub.f64 	%fd2964, %fd765, %fd2668;
$L__BB3_531:
	add.f64 	%fd2965, %fd2965, %fd2964;
	add.s32 	%r1117, %r1117, %r4;
	setp.lt.s32 	%p570, %r1117, %r6;
	@%p570 bra 	$L__BB3_497;
$L__BB3_532:
	setp.lt.u32 	%p571, %r4, 2;
	st.shared.f64 	[%r43], %fd2965;
	bar.sync 	0;
	@%p571 bra 	$L__BB3_538;
	mov.b32 	%r1118, 1;
$L__BB3_534:
	mov.u32 	%r260, %r1118;
	shl.b32 	%r1118, %r260, 1;
	add.s32 	%r1057, %r1118, -1;
	and.b32  	%r1058, %r1057, %r3;
	setp.ne.s32 	%p572, %r1058, 0;
	@%p572 bra 	$L__BB3_537;
	add.s32 	%r1059, %r260, %r3;
	setp.ge.s32 	%p573, %r1059, %r4;
	@%p573 bra 	$L__BB3_537;
	shl.b32 	%r1060, %r260, 3;
	add.s32 	%r1061, %r43, %r1060;
	ld.shared.f64 	%fd2669, [%r1061];
	ld.shared.f64 	%fd2670, [%r43];
	add.f64 	%fd2671, %fd2669, %fd2670;
	st.shared.f64 	[%r43], %fd2671;
$L__BB3_537:
	bar.sync 	0;
	setp.lt.s32 	%p574, %r1118, %r4;
	@%p574 bra 	$L__BB3_534;
$L__BB3_538:
	ld.shared.f64 	%fd2672, [shared];
	setp.lt.f64 	%p575, %fd2672, %fd2929;
	selp.f64 	%fd2928, %fd701, %fd2928, %p575;
	selp.f64 	%fd2929, %fd2672, %fd2929, %p575;
$L__BB3_539:
	ld.global.u32 	%r262, [%rd6+16];
	ld.global.u32 	%r1062, [%rd7];
	mad.lo.s32 	%r1063, %r1062, 24, %r8;
	ld.shared.f64 	%fd2673, [%r1063];
	ld.shared.f64 	%fd2674, [%r1063+8];
	ld.shared.f64 	%fd2675, [%r1063+16];
	ld.global.u32 	%r1064, [%rd7+4];
	mad.lo.s32 	%r1065, %r1064, 24, %r8;
	ld.shared.f64 	%fd780, [%r1065];
	ld.shared.f64 	%fd781, [%r1065+8];
	ld.shared.f64 	%fd782, [%r1065+16];
	ld.global.u32 	%r1066, [%rd7+8];
	mad.lo.s32 	%r1067, %r1066, 24, %r8;
	ld.shared.f64 	%fd2676, [%r1067];
	ld.shared.f64 	%fd2677, [%r1067+8];
	ld.shared.f64 	%fd2678, [%r1067+16];
	ld.global.u32 	%r1068, [%rd7+12];
	mad.lo.s32 	%r1069, %r1068, 24, %r8;
	ld.shared.f64 	%fd2679, [%r1069];
	ld.shared.f64 	%fd2680, [%r1069+8];
	ld.shared.f64 	%fd2681, [%r1069+16];
	sub.f64 	%fd2682, %fd2673, %fd780;
	sub.f64 	%fd2683, %fd2674, %fd781;
	sub.f64 	%fd2684, %fd2675, %fd782;
	sub.f64 	%fd2685, %fd2676, %fd780;
	sub.f64 	%fd2686, %fd2677, %fd781;
	sub.f64 	%fd2687, %fd2678, %fd782;
	sub.f64 	%fd2688, %fd2679, %fd780;
	sub.f64 	%fd2689, %fd2680, %fd781;
	sub.f64 	%fd2690, %fd2681, %fd782;
	mul.f64 	%fd2691, %fd2686, %fd2686;
	fma.rn.f64 	%fd2692, %fd2685, %fd2685, %fd2691;
	fma.rn.f64 	%fd2693, %fd2687, %fd2687, %fd2692;
	sqrt.rn.f64 	%fd2694, %fd2693;
	div.rn.f64 	%fd783, %fd2685, %fd2694;
	div.rn.f64 	%fd784, %fd2686, %fd2694;
	div.rn.f64 	%fd785, %fd2687, %fd2694;
	mul.f64 	%fd2695, %fd2683, %fd2686;
	fma.rn.f64 	%fd2696, %fd2682, %fd2685, %fd2695;
	fma.rn.f64 	%fd2697, %fd2684, %fd2687, %fd2696;
	div.rn.f64 	%fd2698, %fd2697, %fd2693;
	mul.f64 	%fd2699, %fd2685, %fd2698;
	sub.f64 	%fd2700, %fd2682, %fd2699;
	mul.f64 	%fd2701, %fd2686, %fd2698;
	sub.f64 	%fd2702, %fd2683, %fd2701;
	mul.f64 	%fd2703, %fd2687, %fd2698;
	sub.f64 	%fd2704, %fd2684, %fd2703;
	mul.f64 	%fd2705, %fd2702, %fd2702;
	fma.rn.f64 	%fd2706, %fd2700, %fd2700, %fd2705;
	fma.rn.f64 	%fd2707, %fd2704, %fd2704, %fd2706;
	sqrt.rn.f64 	%fd2708, %fd2707;
	div.rn.f64 	%fd786, %fd2700, %fd2708;
	div.rn.f64 	%fd787, %fd2702, %fd2708;
	div.rn.f64 	%fd788, %fd2704, %fd2708;
	mul.f64 	%fd2709, %fd784, %fd788;
	mul.f64 	%fd2710, %fd785, %fd787;
	sub.f64 	%fd789, %fd2709, %fd2710;
	mul.f64 	%fd2711, %fd785, %fd786;
	mul.f64 	%fd2712, %fd783, %fd788;
	sub.f64 	%fd790, %fd2711, %fd2712;
	mul.f64 	%fd2713, %fd783, %fd787;
	mul.f64 	%fd2714, %fd784, %fd786;
	sub.f64 	%fd791, %fd2713, %fd2714;
	mul.f64 	%fd2715, %fd2689, %fd787;
	fma.rn.f64 	%fd2716, %fd2688, %fd786, %fd2715;
	fma.rn.f64 	%fd2717, %fd2690, %fd788, %fd2716;
	mul.f64 	%fd2718, %fd2689, %fd790;
	fma.rn.f64 	%fd2719, %fd2688, %fd789, %fd2718;
	fma.rn.f64 	%fd2720, %fd2690, %fd791, %fd2719;
	mul.f64 	%fd2721, %fd2720, %fd2720;
	fma.rn.f64 	%fd2722, %fd2717, %fd2717, %fd2721;
	sqrt.rn.f64 	%fd2723, %fd2722;
	div.rn.f64 	%fd792, %fd2717, %fd2723;
	div.rn.f64 	%fd793, %fd2720, %fd2723;
	abs.f64 	%fd794, %fd2928;
	setp.neu.f64 	%p576, %fd794, 0d7FF0000000000000;
	@%p576 bra 	$L__BB3_541;
	mov.f64 	%fd2729, 0d0000000000000000;
	mul.rn.f64 	%fd2968, %fd2928, %fd2729;
	mov.b32 	%r1119, 0;
	bra.uni 	$L__BB3_543;
$L__BB3_541:
	mul.f64 	%fd2724, %fd2928, 0d3FE45F306DC9C883;
	cvt.rni.s32.f64 	%r1119, %fd2724;
	cvt.rn.f64.s32 	%fd2725, %r1119;
	fma.rn.f64 	%fd2726, %fd2725, 0dBFF921FB54442D18, %fd2928;
	fma.rn.f64 	%fd2727, %fd2725, 0dBC91A62633145C00, %fd2726;
	fma.rn.f64 	%fd2968, %fd2725, 0dB97B839A252049C0, %fd2727;
	setp.ltu.f64 	%p577, %fd794, 0d41E0000000000000;
	@%p577 bra 	$L__BB3_543;
	{ // callseq 11, 0
	.param .b64 param0;
	st.param.f64 	[param0], %fd2928;
	.param .align 16 .b8 retval0[16];
	call.uni (retval0), 
	__internal_trig_reduction_slowpathd, 
	(
	param0
	);
	ld.param.f64 	%fd2968, [retval0];
	ld.param.b32 	%r1119, [retval0+8];
	} // callseq 11
$L__BB3_543:
	mul.rn.f64 	%fd2730, %fd2968, %fd2968;
	fma.rn.f64 	%fd2731, %fd2730, 0dBDA8FF8320FD8164, 0d3E21EEA7C1EF8528;
	fma.rn.f64 	%fd2732, %fd2731, %fd2730, 0dBE927E4F8E06E6D9;
	fma.rn.f64 	%fd2733, %fd2732, %fd2730, 0d3EFA01A019DDBCE9;
	fma.rn.f64 	%fd2734, %fd2733, %fd2730, 0dBF56C16C16C15D47;
	fma.rn.f64 	%fd2735, %fd2734, %fd2730, 0d3FA5555555555551;
	fma.rn.f64 	%fd2736, %fd2735, %fd2730, 0dBFE0000000000000;
	fma.rn.f64 	%fd2737, %fd2736, %fd2730, 0d3FF0000000000000;
	fma.rn.f64 	%fd2738, %fd2730, 0d3DE5DB65F9785EBA, 0dBE5AE5F12CB0D246;
	fma.rn.f64 	%fd2739, %fd2738, %fd2730, 0d3EC71DE369ACE392;
	fma.rn.f64 	%fd2740, %fd2739, %fd2730, 0dBF2A01A019DB62A1;
	fma.rn.f64 	%fd2741, %fd2740, %fd2730, 0d3F81111111110818;
	fma.rn.f64 	%fd2742, %fd2741, %fd2730, 0dBFC5555555555554;
	fma.rn.f64 	%fd2743, %fd2742, %fd2730, 0d0000000000000000;
	fma.rn.f64 	%fd2744, %fd2743, %fd2968, %fd2968;
	and.b32  	%r1072, %r1119, 1;
	setp.eq.b32 	%p578, %r1072, 1;
	{
	.reg .b32 %temp; 
	mov.b64 	{%temp, %r1073}, %fd2744;
	}
	{
	.reg .b32 %temp; 
	mov.b64 	{%r1074, %temp}, %fd2744;
	}
	xor.b32  	%r1075, %r1073, -2147483648;
	mov.b64 	%fd2745, {%r1074, %r1075};
	selp.f64 	%fd2969, %fd2737, %fd2744, %p578;
	selp.f64 	%fd2970, %fd2745, %fd2737, %p578;
	and.b32  	%r1076, %r1119, 2;
	setp.eq.s32 	%p579, %r1076, 0;
	@%p579 bra 	$L__BB3_545;
	{
	.reg .b32 %temp; 
	mov.b64 	{%temp, %r1077}, %fd2969;
	}
	{
	.reg .b32 %temp; 
	mov.b64 	{%r1078, %temp}, %fd2969;
	}
	xor.b32  	%r1079, %r1077, -2147483648;
	mov.b64 	%fd2969, {%r1078, %r1079};
	{
	.reg .b32 %temp; 
	mov.b64 	{%temp, %r1080}, %fd2970;
	}
	{
	.reg .b32 %temp; 
	mov.b64 	{%r1081, %temp}, %fd2970;
	}
	xor.b32  	%r1082, %r1080, -2147483648;
	mov.b64 	%fd2970, {%r1081, %r1082};
$L__BB3_545:
	mul.f64 	%fd2746, %fd792, %fd2969;
	mul.f64 	%fd2747, %fd793, %fd2970;
	sub.f64 	%fd805, %fd2746, %fd2747;
	mul.f64 	%fd2748, %fd792, %fd2970;
	fma.rn.f64 	%fd806, %fd793, %fd2969, %fd2748;
	setp.ge.s32 	%p580, %r3, %r262;
	@%p580 bra 	$L__BB3_547;
	ld.global.u32 	%r1083, [%rd8];
	mad.lo.s32 	%r1084, %r1083, 24, %r8;
	ld.shared.f64 	%fd2749, [%r1084];
	ld.shared.f64 	%fd2750, [%r1084+8];
	ld.shared.f64 	%fd2751, [%r1084+16];
	sub.f64 	%fd2752, %fd2749, %fd780;
	sub.f64 	%fd2753, %fd2750, %fd781;
	sub.f64 	%fd2754, %fd2751, %fd782;
	mul.f64 	%fd2755, %fd787, %fd2753;
	fma.rn.f64 	%fd2756, %fd786, %fd2752, %fd2755;
	fma.rn.f64 	%fd2757, %fd788, %fd2754, %fd2756;
	mul.f64 	%fd2758, %fd790, %fd2753;
	fma.rn.f64 	%fd2759, %fd789, %fd2752, %fd2758;
	fma.rn.f64 	%fd2760, %fd791, %fd2754, %fd2759;
	mul.f64 	%fd2761, %fd784, %fd2753;
	fma.rn.f64 	%fd2762, %fd783, %fd2752, %fd2761;
	fma.rn.f64 	%fd2763, %fd785, %fd2754, %fd2762;
	mul.f64 	%fd2764, %fd806, %fd2757;
	mul.f64 	%fd2765, %fd805, %fd2760;
	sub.f64 	%fd2766, %fd2764, %fd2765;
	mul.f64 	%fd2767, %fd806, %fd2760;
	fma.rn.f64 	%fd2768, %fd805, %fd2757, %fd2767;
	mul.f64 	%fd2769, %fd789, %fd2768;
	fma.rn.f64 	%fd2770, %fd786, %fd2766, %fd2769;
	fma.rn.f64 	%fd2771, %fd783, %fd2763, %fd2770;
	mul.f64 	%fd2772, %fd790, %fd2768;
	fma.rn.f64 	%fd2773, %fd787, %fd2766, %fd2772;
	fma.rn.f64 	%fd2774, %fd784, %fd2763, %fd2773;
	mul.f64 	%fd2775, %fd791, %fd2768;
	fma.rn.f64 	%fd2776, %fd788, %fd2766, %fd2775;
	fma.rn.f64 	%fd2777, %fd785, %fd2763, %fd2776;
	add.f64 	%fd2778, %fd780, %fd2771;
	add.f64 	%fd2779, %fd781, %fd2774;
	add.f64 	%fd2780, %fd782, %fd2777;
	st.shared.f64 	[%r1084], %fd2778;
	st.shared.f64 	[%r1084+8], %fd2779;
	st.shared.f64 	[%r1084+16], %fd2780;
$L__BB3_547:
	bar.sync 	0;
	setp.ne.s32 	%p581, %r3, 0;
	@%p581 bra 	$L__BB3_549;
	ld.param.u64 	%rd299, [linesearch_param_13];
	cvta.to.global.u64 	%rd288, %rd299;
	st.global.f64 	[%rd288], %fd2928;
	st.global.f64 	[%rd288+8], %fd2929;
$L__BB3_549:
	ret;

}
	// .globl	ccd
.visible .entry ccd(
	.param .u64 .ptr .align 1 ccd_param_0,
	.param .u64 .ptr .align 1 ccd_param_1,
	.param .u64 .ptr .align 1 ccd_param_2,
	.param .u64 .ptr .align 1 ccd_param_3,
	.param .u64 .ptr .align 1 ccd_param_4,
	.param .u64 .ptr .align 1 ccd_param_5,
	.param .u64 .ptr .align 1 ccd_param_6,
	.param .u64 .ptr .align 1 ccd_param_7,
	.param .u32 ccd_param_8,
	.param .u64 .ptr .align 1 ccd_param_9,
	.param .u32 ccd_param_10,
	.param .f64 ccd_param_11,
	.param .u64 .ptr .align 1 ccd_param_12
)
{
	.reg .pred 	%p<643>;
	.reg .b16 	%rs<37>;
	.reg .b32 	%r<1430>;
	.reg .b32 	%f<49>;
	.reg .b64 	%rd<520>;
	.reg .b64 	%fd<3315>;

	ld.param.u64 	%rd56, [ccd_param_0];
	ld.param.u64 	%rd57, [ccd_param_1];
	ld.param.u64 	%rd49, [ccd_param_2];
	ld.param.u64 	%rd58, [ccd_param_3];
	ld.param.u64 	%rd54, [ccd_param_9];
	ld.param.u32 	%r348, [ccd_param_10];
	ld.param.u64 	%rd55, [ccd_param_12];
	cvta.to.global.u64 	%rd1, %rd54;
	cvta.to.global.u64 	%rd2, %rd49;
	cvta.to.global.u64 	%rd3, %rd56;
	cvta.to.global.u64 	%rd4, %rd57;
	cvta.to.global.u64 	%rd5, %rd55;
	cvta.to.global.u64 	%rd6, %rd58;
	ld.global.u32 	%r349, [%rd6];
	mov.u32 	%r1, %tid.x;
	mov.u32 	%r2, %ntid.x;
	mov.u32 	%r350, %ctaid.x;
	mov.u32 	%r351, %nctaid.x;
	add.s32 	%r352, %r351, %r349;
	add.s32 	%r353, %r352, -1;
	div.s32 	%r354, %r353, %r351;
	mul.lo.s32 	%r355, %r354, %r350;
	add.s32 	%r356, %r355, %r354;
	min.s32 	%r3, %r349, %r356;
	add.s32 	%r4, %r355, %r1;
	setp.ge.s32 	%p13, %r1, %r348;
	@%p13 bra 	$L__BB4_6;
	ld.param.u32 	%r1369, [ccd_param_10];
	add.s32 	%r357, %r1, %r2;
	max.u32 	%r358, %r1369, %r357;
	setp.lt.u32 	%p14, %r357, %r1369;
	selp.u32 	%r359, 1, 0, %p14;
	add.s32 	%r360, %r357, %r359;
	sub.s32 	%r361, %r358, %r360;
	div.u32 	%r362, %r361, %r2;
	add.s32 	%r5, %r362, %r359;
	and.b32  	%r363, %r5, 3;
	setp.eq.s32 	%p15, %r363, 3;
	mov.u32 	%r1381, %r1;
	@%p15 bra 	$L__BB4_4;
	add.s32 	%r365, %r5, 1;
	and.b32  	%r6, %r365, 3;
	mov.b32 	%r1380, 0;
	mov.u32 	%r1381, %r1;
$L__BB4_3:
	.pragma "nounroll";
	mul.wide.u32 	%rd59, %r1381, 24;
	add.s64 	%rd60, %rd1, %rd59;
	ld.global.f64 	%fd843, [%rd60];
	mul.wide.u32 	%rd61, %r1381, 8;
	add.s64 	%rd62, %rd5, %rd61;
	st.global.f64 	[%rd62+8], %fd843;
	add.s32 	%r1381, %r1381, %r2;
	add.s32 	%r1380, %r1380, 1;
	setp.ne.s32 	%p16, %r1380, %r6;
	@%p16 bra 	$L__BB4_3;
$L__BB4_4:
	setp.lt.u32 	%p17, %r5, 3;
	@%p17 bra 	$L__BB4_6;
$L__BB4_5:
	ld.param.u32 	%r1370, [ccd_param_10];
	mul.wide.u32 	%rd63, %r1381, 24;
	add.s64 	%rd64, %rd1, %rd63;
	ld.global.f64 	%fd844, [%rd64];
	mul.wide.u32 	%rd65, %r1381, 8;
	add.s64 	%rd66, %rd5, %rd65;
	st.global.f64 	[%rd66+8], %fd844;
	add.s32 	%r366, %r1381, %r2;
	mul.wide.u32 	%rd67, %r366, 24;
	add.s64 	%rd68, %rd1, %rd67;
	ld.global.f64 	%fd845, [%rd68];
	mul.wide.u32 	%rd69, %r366, 8;
	add.s64 	%rd70, %rd5, %rd69;
	st.global.f64 	[%rd70+8], %fd845;
	add.s32 	%r367, %r366, %r2;
	mul.wide.u32 	%rd71, %r367, 24;
	add.s64 	%rd72, %rd1, %rd71;
	ld.global.f64 	%fd846, [%rd72];
	mul.wide.u32 	%rd73, %r367, 8;
	add.s64 	%rd74, %rd5, %rd73;
	st.global.f64 	[%rd74+8], %fd846;
	add.s32 	%r368, %r367, %r2;
	mul.wide.u32 	%rd75, %r368, 24;
	add.s64 	%rd76, %rd1, %rd75;
	ld.global.f64 	%fd847, [%rd76];
	mul.wide.u32 	%rd77, %r368, 8;
	add.s64 	%rd78, %rd5, %rd77;
	st.global.f64 	[%rd78+8], %fd847;
	add.s32 	%r1381, %r368, %r2;
	setp.lt.s32 	%p18, %r1381, %r1370;
	@%p18 bra 	$L__BB4_5;
$L__BB4_6:
	bar.sync 	0;
	setp.ge.s32 	%p19, %r4, %r3;
	mov.f64 	%fd3119, 0d0000000000000000;
	@%p19 bra 	$L__BB4_25;
	ld.global.u32 	%r14, [%rd6+4];
	mov.f64 	%fd3119, 0d0000000000000000;
	mov.u32 	%r1383, %r4;
$L__BB4_8:
	shl.b32 	%r369, %r1383, 1;
	mul.wide.s32 	%rd79, %r369, 4;
	add.s64 	%rd80, %rd4, %rd79;
	ld.global.u32 	%r370, [%rd80];
	ld.global.u32 	%r371, [%rd80+4];
	max.s32 	%r372, %r370, %r371;
	setp.lt.s32 	%p1, %r372, 1;
	abs.s32 	%r373, %r370;
	mad.lo.s32 	%r374, %r373, 3, -3;
	abs.s32 	%r375, %r371;
	mad.lo.s32 	%r376, %r375, 3, -3;
	mul.wide.s32 	%rd81, %r374, 8;
	add.s64 	%rd82, %rd3, %rd81;
	ld.global.f64 	%fd850, [%rd82];
	mul.wide.s32 	%rd83, %r376, 8;
	add.s64 	%rd84, %rd3, %rd83;
	ld.global.f64 	%fd851, [%rd84];
	sub.f64 	%fd852, %fd850, %fd851;
	ld.global.f64 	%fd853, [%rd82+8];
	ld.global.f64 	%fd854, [%rd84+8];
	sub.f64 	%fd855, %fd853, %fd854;
	mul.f64 	%fd856, %fd855, %fd855;
	fma.rn.f64 	%fd857, %fd852, %fd852, %fd856;
	ld.global.f64 	%fd858, [%rd82+16];
	ld.global.f64 	%fd859, [%rd84+16];
	sub.f64 	%fd860, %fd858, %fd859;
	fma.rn.f64 	%fd2, %fd860, %fd860, %fd857;
	mul.lo.s32 	%r377, %r1383, 9;
	mul.wide.s32 	%rd85, %r377, 8;
	add.s64 	%rd7, %rd2, %rd85;
	@%p1 bra 	$L__BB4_10;
	ld.global.u8 	%rs1, [%rd6+33];
	setp.eq.s16 	%p20, %rs1, 0;
	mov.f64 	%fd3118, 0d0000000000000000;
	@%p20 bra 	$L__BB4_14;
$L__BB4_10:
	setp.ge.s32 	%p21, %r1383, %r14;
	@%p21 bra 	$L__BB4_12;
	ld.global.f64 	%fd3113, [%rd6+16];
	bra.uni 	$L__BB4_13;
$L__BB4_12:
	ld.global.f64 	%fd3113, [%rd6+8];
$L__BB4_13:
	ld.global.f64 	%fd862, [%rd7+16];
	mul.f64 	%fd863, %fd3113, %fd862;
	ld.global.u8 	%rs2, [%rd6+32];
	setp.eq.s16 	%p22, %rs2, 0;
	sqrt.rn.f64 	%fd864, %fd2;
	selp.f64 	%fd865, %fd864, %fd2, %p22;
	div.rn.f64 	%fd866, %fd863, %fd865;
	add.f64 	%fd3118, %fd866, 0d0000000000000000;
	@%p1 bra 	$L__BB4_15;
$L__BB4_14:
	ld.global.u8 	%rs3, [%rd6+34];
	setp.eq.s16 	%p23, %rs3, 0;
	@%p23 bra 	$L__BB4_24;
$L__BB4_15:
	ld.global.f64 	%fd867, [%rd7];
	ld.global.f64 	%fd868, [%rd7+8];
	mul.f64 	%fd869, %fd2, %fd2;
	mul.f64 	%fd870, %fd2, %fd869;
	mul.f64 	%fd871, %fd870, %fd870;
	div.rn.f64 	%fd872, %fd867, %fd871;
	div.rn.f64 	%fd873, %fd868, %fd870;
	sub.f64 	%fd874, %fd872, %fd873;
	add.f64 	%fd3118, %fd3118, %fd874;
	not.pred 	%p24, %p1;
	@%p24 bra 	$L__BB4_24;
	ld.global.f64 	%fd875, [%rd6+24];
	setp.geu.f64 	%p25, %fd2, %fd875;
	@%p25 bra 	$L__BB4_24;
	sqrt.rn.f64 	%fd10, %fd2;
	ld.global.f64 	%fd876, [%rd7+24];
	ld.global.f64 	%fd877, [%rd7+32];
	ld.global.f64 	%fd11, [%rd7+40];
	sub.f64 	%fd878, %fd10, %fd877;
	div.rn.f64 	%fd879, %fd878, %fd876;
	neg.f64 	%fd880, %fd879;
	mul.f64 	%fd12, %fd879, %fd880;
	fma.rn.f64 	%fd881, %fd12, 0d3FF71547652B82FE, 0d4338000000000000;
	{
	.reg .b32 %temp; 
	mov.b64 	{%r16, %temp}, %fd881;
	}
	mov.f64 	%fd882, 0dC338000000000000;
	add.rn.f64 	%fd883, %fd881, %fd882;
	fma.rn.f64 	%fd884, %fd883, 0dBFE62E42FEFA39EF, %fd12;
	fma.rn.f64 	%fd885, %fd883, 0dBC7ABC9E3B39803F, %fd884;
	fma.rn.f64 	%fd886, %fd885, 0d3E5ADE1569CE2BDF, 0d3E928AF3FCA213EA;
	fma.rn.f64 	%fd887, %fd886, %fd885, 0d3EC71DEE62401315;
	fma.rn.f64 	%fd888, %fd887, %fd885, 0d3EFA01997C89EB71;
	fma.rn.f64 	%fd889, %fd888, %fd885, 0d3F2A01A014761F65;
	fma.rn.f64 	%fd890, %fd889, %fd885, 0d3F56C16C1852B7AF;
	fma.rn.f64 	%fd891, %fd890, %fd885, 0d3F81111111122322;
	fma.rn.f64 	%fd892, %fd891, %fd885, 0d3FA55555555502A1;
	fma.rn.f64 	%fd893, %fd892, %fd885, 0d3FC5555555555511;
	fma.rn.f64 	%fd894, %fd893, %fd885, 0d3FE000000000000B;
	fma.rn.f64 	%fd895, %fd894, %fd885, 0d3FF0000000000000;
	fma.rn.f64 	%fd896, %fd895, %fd885, 0d3FF0000000000000;
	{
	.reg .b32 %temp; 
	mov.b64 	{%r17, %temp}, %fd896;
	}
	{
	.reg .b32 %temp; 
	mov.b64 	{%temp, %r18}, %fd896;
	}
	shl.b32 	%r378, %r16, 20;
	add.s32 	%r379, %r378, %r18;
	mov.b64 	%fd3116, {%r17, %r379};
	{
	.reg .b32 %temp; 
	mov.b64 	{%temp, %r380}, %fd12;
	}
	mov.b32 	%f25, %r380;
	abs.f32 	%f1, %f25;
	setp.lt.f32 	%p26, %f1, 0f4086232B;
	@%p26 bra 	$L__BB4_20;
	setp.lt.f64 	%p27, %fd12, 0d0000000000000000;
	add.f64 	%fd897, %fd12, 0d7FF0000000000000;
	selp.f64 	%fd3116, 0d0000000000000000, %fd897, %p27;
	setp.geu.f32 	%p28, %f1, 0f40874800;
	@%p28 bra 	$L__BB4_20;
	shr.u32 	%r381, %r16, 31;
	add.s32 	%r382, %r16, %r381;
	shr.s32 	%r383, %r382, 1;
	shl.b32 	%r384, %r383, 20;
	add.s32 	%r385, %r18, %r384;
	mov.b64 	%fd898, {%r17, %r385};
	sub.s32 	%r386, %r16, %r383;
	shl.b32 	%r387, %r386, 20;
	add.s32 	%r388, %r387, 1072693248;
	mov.b32 	%r389, 0;
	mov.b64 	%fd899, {%r389, %r388};
	mul.f64 	%fd3116, %fd899, %fd898;
$L__BB4_20:
	mul.f64 	%fd900, %fd11, %fd3116;
	div.rn.f64 	%fd901, %fd900, %fd2;
	sub.f64 	%fd17, %fd3118, %fd901;
	ld.global.f64 	%fd902, [%rd7+48];
	ld.global.f64 	%fd903, [%rd7+56];
	ld.global.f64 	%fd18, [%rd7+64];
	sub.f64 	%fd904, %fd10, %fd903;
	div.rn.f64 	%fd905, %fd904, %fd902;
	neg.f64 	%fd906, %fd905;
	mul.f64 	%fd19, %fd905, %fd906;
	fma.rn.f64 	%fd907, %fd19, 0d3FF71547652B82FE, 0d4338000000000000;
	{
	.reg .b32 %temp; 
	mov.b64 	{%r19, %temp}, %fd907;
	}
	mov.f64 	%fd908, 0dC338000000000000;
	add.rn.f64 	%fd909, %fd907, %fd908;
	fma.rn.f64 	%fd910, %fd909, 0dBFE62E42FEFA39EF, %fd19;
	fma.rn.f64 	%fd911, %fd909, 0dBC7ABC9E3B39803F, %fd910;
	fma.rn.f64 	%fd912, %fd911, 0d3E5ADE1569CE2BDF, 0d3E928AF3FCA213EA;
	fma.rn.f64 	%fd913, %fd912, %fd911, 0d3EC71DEE62401315;
	fma.rn.f64 	%fd914, %fd913, %fd911, 0d3EFA01997C89EB71;
	fma.rn.f64 	%fd915, %fd914, %fd911, 0d3F2A01A014761F65;
	fma.rn.f64 	%fd916, %fd915, %fd911, 0d3F56C16C1852B7AF;
	fma.rn.f64 	%fd917, %fd916, %fd911, 0d3F81111111122322;
	fma.rn.f64 	%fd918, %fd917, %fd911, 0d3FA55555555502A1;
	fma.rn.f64 	%fd919, %fd918, %fd911, 0d3FC5555555555511;
	fma.rn.f64 	%fd920, %fd919, %fd911, 0d3FE000000000000B;
	fma.rn.f64 	%fd921, %fd920, %fd911, 0d3FF0000000000000;
	fma.rn.f64 	%fd922, %fd921, %fd911, 0d3FF0000000000000;
	{
	.reg .b32 %temp; 
	mov.b64 	{%r20, %temp}, %fd922;
	}
	{
	.reg .b32 %temp; 
	mov.b64 	{%temp, %r21}, %fd922;
	}
	shl.b32 	%r390, %r19, 20;
	add.s32 	%r391, %r390, %r21;
	mov.b64 	%fd3117, {%r20, %r391};
	{
	.reg .b32 %temp; 
	mov.b64 	{%temp, %r392}, %fd19;
	}
	mov.b32 	%f26, %r392;
	abs.f32 	%f2, %f26;
	setp.lt.f32 	%p29, %f2, 0f4086232B;
	@%p29 bra 	$L__BB4_23;
	setp.lt.f64 	%p30, %fd19, 0d0000000000000000;
	add.f64 	%fd923, %fd19, 0d7FF0000000000000;
	selp.f64 	%fd3117, 0d0000000000000000, %fd923, %p30;
	setp.geu.f32 	%p31, %f2, 0f40874800;
	@%p31 bra 	$L__BB4_23;
	shr.u32 	%r393, %r19, 31;
	add.s32 	%r394, %r19, %r393;
	shr.s32 	%r395, %r394, 1;
	shl.b32 	%r396, %r395, 20;
	add.s32 	%r397, %r21, %r396;
	mov.b64 	%fd924, {%r20, %r397};
	sub.s32 	%r398, %r19, %r395;
	shl.b32 	%r399, %r398, 20;
	add.s32 	%r400, %r399, 1072693248;
	mov.b32 	%r401, 0;
	mov.b64 	%fd925, {%r401, %r400};
	mul.f64 	%fd3117, %fd925, %fd924;
$L__BB4_23:
	mul.f64 	%fd926, %fd18, %fd3117;
	div.rn.f64 	%fd927, %fd926, %fd2;
	sub.f64 	%fd3118, %fd17, %fd927;
$L__BB4_24:
	add.f64 	%fd3119, %fd3119, %fd3118;
	add.s32 	%r1383, %r1383, %r2;
	setp.lt.s32 	%p32, %r1383, %r3;
	@%p32 bra 	$L__BB4_8;
$L__BB4_25:
	shl.b32 	%r402, %r1, 3;
	mov.u32 	%r403, shared;
	add.s32 	%r23, %r403, %r402;
	st.shared.f64 	[%r23], %fd3119;
	bar.sync 	0;
	setp.lt.u32 	%p33, %r2, 2;
	@%p33 bra 	$L__BB4_31;
	mov.b32 	%r1384, 1;
$L__BB4_27:
	mov.u32 	%r24, %r1384;
	shl.b32 	%r1384, %r24, 1;
	add.s32 	%r405, %r1384, -1;
	and.b32  	%r406, %r405, %r1;
	setp.ne.s32 	%p34, %r406, 0;
	@%p34 bra 	$L__BB4_30;
	add.s32 	%r407, %r24, %r1;
	setp.ge.s32 	%p35, %r407, %r2;
	@%p35 bra 	$L__BB4_30;
	shl.b32 	%r408, %r24, 3;
	add.s32 	%r409, %r23, %r408;
	ld.shared.f64 	%fd928, [%r409];
	ld.shared.f64 	%fd929, [%r23];
	add.f64 	%fd930, %fd928, %fd929;
	st.shared.f64 	[%r23], %fd930;
$L__BB4_30:
	bar.sync 	0;
	setp.lt.s32 	%p36, %r1384, %r2;
	@%p36 bra 	$L__BB4_27;
$L__BB4_31:
	ld.param.u32 	%r1371, [ccd_param_10];
	ld.param.u32 	%r1365, [ccd_param_8];
	shl.b32 	%r410, %r2, 3;
	add.s32 	%r412, %r403, %r410;
	shl.b32 	%r413, %r1365, 3;
	add.s32 	%r26, %r412, %r413;
	setp.ge.s32 	%p37, %r1, %r1371;
	ld.shared.f64 	%fd3120, [shared];
	@%p37 bra 	$L__BB4_37;
	ld.param.u32 	%r1372, [ccd_param_10];
	add.s32 	%r414, %r1, %r2;
	max.s32 	%r415, %r1372, %r414;
	setp.lt.s32 	%p38, %r414, %r1372;
	selp.u32 	%r416, 1, 0, %p38;
	add.s32 	%r417, %r414, %r416;
	sub.s32 	%r418, %r415, %r417;
	div.u32 	%r419, %r418, %r2;
	add.s32 	%r27, %r419, %r416;
	and.b32  	%r420, %r27, 3;
	setp.eq.s32 	%p39, %r420, 3;
	mov.u32 	%r1387, %r1;
	@%p39 bra 	$L__BB4_35;
	add.s32 	%r422, %r27, 1;
	and.b32  	%r28, %r422, 3;
	mov.b32 	%r1386, 0;
	mov.u32 	%r1387, %r1;
$L__BB4_34:
	.pragma "nounroll";
	mul.wide.u32 	%rd86, %r1387, 8;
	add.s64 	%rd87, %rd5, %rd86;
	ld.global.f64 	%fd931, [%rd87+8];
	shl.b32 	%r423, %r1387, 3;
	add.s32 	%r424, %r26, %r423;
	st.shared.f64 	[%r424], %fd931;
	add.s32 	%r1387, %r1387, %r2;
	add.s32 	%r1386, %r1386, 1;
	setp.ne.s32 	%p40, %r1386, %r28;
	@%p40 bra 	$L__BB4_34;
$L__BB4_35:
	setp.lt.u32 	%p41, %r27, 3;
	@%p41 bra 	$L__BB4_37;
$L__BB4_36:
	ld.param.u32 	%r1373, [ccd_param_10];
	mul.wide.u32 	%rd88, %r1387, 8;
	add.s64 	%rd89, %rd5, %rd88;
	ld.global.f64 	%fd932, [%rd89+8];
	shl.b32 	%r425, %r1387, 3;
	add.s32 	%r426, %r26, %r425;
	st.shared.f64 	[%r426], %fd932;
	add.s32 	%r427, %r1387, %r2;
	mul.wide.u32 	%rd90, %r427, 8;
	add.s64 	%rd91, %rd5, %rd90;
	ld.global.f64 	%fd933, [%rd91+8];
	add.s32 	%r429, %r426, %r410;
	st.shared.f64 	[%r429], %fd933;
	add.s32 	%r430, %r427, %r2;
	mul.wide.u32 	%rd92, %r430, 8;
	add.s64 	%rd93, %rd5, %rd92;
	ld.global.f64 	%fd934, [%rd93+8];
	add.s32 	%r431, %r429, %r410;
	st.shared.f64 	[%r431], %fd934;
	add.s32 	%r432, %r430, %r2;
	mul.wide.u32 	%rd94, %r432, 8;
	add.s64 	%rd95, %rd5, %rd94;
	ld.global.f64 	%fd935, [%rd95+8];
	add.s32 	%r433, %r431, %r410;
	st.shared.f64 	[%r433], %fd935;
	add.s32 	%r1387, %r432, %r2;
	setp.lt.s32 	%p42, %r1387, %r1373;
	@%p42 bra 	$L__BB4_36;
$L__BB4_37:
	ld.param.u32 	%r1374, [ccd_param_10];
	bar.sync 	0;
	add.s32 	%r435, %r1, %r2;
	max.s32 	%r436, %r1374, %r435;
	setp.lt.s32 	%p43, %r435, %r1374;
	selp.u32 	%r437, 1, 0, %p43;
	add.s32 	%r438, %r435, %r437;
	sub.s32 	%r439, %r436, %r438;
	div.u32 	%r440, %r439, %r2;
	add.s32 	%r36, %r440, %r437;
	mov.b32 	%r1389, 0;
	cvt.u64.u32 	%rd111, %r1;
$L__BB4_38:
	mov.f64 	%fd3314, %fd3120;
	mov.u32 	%r37, %r1389;
	ld.param.u32 	%r1375, [ccd_param_10];
	setp.lt.s32 	%p44, %r1375, 1;
	@%p44 bra 	$L__BB4_45;
	mov.b32 	%r1390, 0;
$L__BB4_40:
	ld.param.u64 	%rd501, [ccd_param_7];
	cvta.to.global.u64 	%rd96, %rd501;
	mul.wide.u32 	%rd97, %r1390, 32;
	add.s64 	%rd98, %rd96, %rd97;
	ld.global.v2.u32 	{%r442, %r443}, [%rd98];
	cvt.s64.s32 	%rd8, %r442;
	ld.global.u32 	%r40, [%rd98+12];
	mov.u32 	%r444, %nctaid.x;
	add.s32 	%r445, %r444, %r443;
	add.s32 	%r446, %r445, -1;
	div.s32 	%r41, %r446, %r444;
	mov.u32 	%r447, %ctaid.x;
	mad.lo.s32 	%r448, %r41, %r447, %r41;
	min.s32 	%r42, %r443, %r448;
	ld.global.u32 	%r449, [%rd98+24];
	ld.global.u32 	%r43, [%rd98+20];
	sub.s32 	%r44, %r449, %r43;
	setp.gt.s32 	%p45, %r1, %r44;
	@%p45 bra 	$L__BB4_43;
	shl.b32 	%r450, %r2, 3;
	shl.b32 	%r451, %r1, 3;
	add.s32 	%r452, %r450, %r451;
	mov.u32 	%r453, shared;
	add.s32 	%r1392, %r453, %r452;
	shl.b32 	%r46, %r41, 3;
	add.s32 	%r1391, %r1, %r43;
	mov.u32 	%r1393, %r1;
$L__BB4_42:
	mul.wide.s32 	%rd99, %r1391, 8;
	add.s64 	%rd100, %rd3, %rd99;
	ld.global.f64 	%fd936, [%rd100];
	st.shared.f64 	[%r1392], %fd936;
	add.s32 	%r1393, %r1393, %r41;
	add.s32 	%r1392, %r1392, %r46;
	add.s32 	%r1391, %r1391, %r41;
	setp.le.s32 	%p46, %r1393, %r44;
	@%p46 bra 	$L__BB4_42;
$L__BB4_43:
	ld.param.u64 	%rd518, [ccd_param_9];
	ld.param.u32 	%r1366, [ccd_param_8];
	ld.param.u64 	%rd502, [ccd_param_7];
	ld.param.u64 	%rd479, [ccd_param_5];
	shl.b32 	%r454, %r1390, 2;
	cvta.to.global.u64 	%rd101, %rd479;
	mul.wide.u32 	%rd102, %r454, 4;
	add.s64 	%rd103, %rd101, %rd102;
	bar.sync 	0;
	shl.b32 	%r455, %r2, 3;
	mov.u32 	%r456, shared;
	add.s32 	%r54, %r456, %r455;
	shl.b32 	%r457, %r1366, 3;
	add.s32 	%r458, %r54, %r457;
	shl.b32 	%r459, %r1390, 3;
	add.s32 	%r460, %r458, %r459;
	ld.shared.f64 	%fd30, [%r460];
	cvta.to.global.u64 	%rd104, %rd518;
	mul.wide.u32 	%rd105, %r1390, 24;
	add.s64 	%rd106, %rd104, %rd105;
	ld.global.f64 	%fd31, [%rd106+8];
	ld.global.f64 	%fd32, [%rd106+16];
	cvta.to.global.u64 	%rd107, %rd502;
	mul.wide.u32 	%rd108, %r1390, 32;
	add.s64 	%rd9, %rd107, %rd108;
	ld.global.u32 	%r55, [%rd9+16];
	ld.global.u32 	%r461, [%rd103];
	mad.lo.s32 	%r462, %r461, 24, %r54;
	ld.shared.f64 	%fd937, [%r462];
	ld.shared.f64 	%fd938, [%r462+8];
	ld.shared.f64 	%fd939, [%r462+16];
	ld.global.u32 	%r463, [%rd103+4];
	mad.lo.s32 	%r464, %r463, 24, %r54;
	ld.shared.f64 	%fd33, [%r464];
	ld.shared.f64 	%fd34, [%r464+8];
	ld.shared.f64 	%fd35, [%r464+16];
	ld.global.u32 	%r465, [%rd103+8];
	mad.lo.s32 	%r466, %r465, 24, %r54;
	ld.shared.f64 	%fd940, [%r466];
	ld.shared.f64 	%fd941, [%r466+8];
	ld.shared.f64 	%fd942, [%r466+16];
	ld.global.u32 	%r467, [%rd103+12];
	mad.lo.s32 	%r468, %r467, 24, %r54;
	ld.shared.f64 	%fd943, [%r468];
	ld.shared.f64 	%fd944, [%r468+8];
	ld.shared.f64 	%fd945, [%r468+16];
	sub.f64 	%fd946, %fd937, %fd33;
	sub.f64 	%fd947, %fd938, %fd34;
	sub.f64 	%fd948, %fd939, %fd35;
	sub.f64 	%fd949, %fd940, %fd33;
	sub.f64 	%fd950, %fd941, %fd34;
	sub.f64 	%fd951, %fd942, %fd35;
	sub.f64 	%fd952, %fd943, %fd33;
	sub.f64 	%fd953, %fd944, %fd34;
	sub.f64 	%fd954, %fd945, %fd35;
	mul.f64 	%fd955, %fd950, %fd950;
	fma.rn.f64 	%fd956, %fd949, %fd949, %fd955;
	fma.rn.f64 	%fd957, %fd951, %fd951, %fd956;
	sqrt.rn.f64 	%fd958, %fd957;
	div.rn.f64 	%fd36, %fd949, %fd958;
	div.rn.f64 	%fd37, %fd950, %fd958;
	div.rn.f64 	%fd38, %fd951, %fd958;
	mul.f64 	%fd959, %fd947, %fd950;
	fma.rn.f64 	%fd960, %fd946, %fd949, %fd959;
	fma.rn.f64 	%fd961, %fd948, %fd951, %fd960;
	div.rn.f64 	%fd962, %fd961, %fd957;
	mul.f64 	%fd963, %fd949, %fd962;
	sub.f64 	%fd964, %fd946, %fd963;
	mul.f64 	%fd965, %fd950, %fd962;
	sub.f64 	%fd966, %fd947, %fd965;
	mul.f64 	%fd967, %fd951, %fd962;
	sub.f64 	%fd968, %fd948, %fd967;
	mul.f64 	%fd969, %fd966, %fd966;
	fma.rn.f64 	%fd970, %fd964, %fd964, %fd969;
	fma.rn.f64 	%fd971, %fd968, %fd968, %fd970;
	sqrt.rn.f64 	%fd972, %fd971;
	div.rn.f64 	%fd39, %fd964, %fd972;
	div.rn.f64 	%fd40, %fd966, %fd972;
	div.rn.f64 	%fd41, %fd968, %fd972;
	mul.f64 	%fd973, %fd37, %fd41;
	mul.f64 	%fd974, %fd38, %fd40;
	sub.f64 	%fd975, %fd973, %fd974;
	mul.f64 	%fd976, %fd38, %fd39;
	mul.f64 	%fd977, %fd36, %fd41;
	sub.f64 	%fd978, %fd976, %fd977;
	mul.f64 	%fd979, %fd36, %fd40;
	mul.f64 	%fd980, %fd37, %fd39;
	sub.f64 	%fd981, %fd979, %fd980;
	mul.f64 	%fd982, %fd953, %fd40;
	fma.rn.f64 	%fd983, %fd952, %fd39, %fd982;
	fma.rn.f64 	%fd984, %fd954, %fd41, %fd983;
	mul.f64 	%fd985, %fd953, %fd978;
	fma.rn.f64 	%fd986, %fd952, %fd975, %fd985;
	fma.rn.f64 	%fd987, %fd954, %fd981, %fd986;
	mul.f64 	%fd988, %fd987, %fd987;
	fma.rn.f64 	%fd989, %fd984, %fd984, %fd988;
	sqrt.rn.f64 	%fd990, %fd989;
	div.rn.f64 	%fd42, %fd984, %fd990;
	div.rn.f64 	%fd43, %fd987, %fd990;
	abs.f64 	%fd44, %fd30;
	setp.neu.f64 	%p47, %fd44, 0d7FF0000000000000;
	@%p47 bra 	$L__BB4_51;
	mov.f64 	%fd996, 0d0000000000000000;
	mul.rn.f64 	%fd3121, %fd30, %fd996;
	mov.b32 	%r1394, 0;
	bra.uni 	$L__BB4_53;
$L__BB4_45:
	setp.ge.s32 	%p615, %r4, %r3;
	mov.f64 	%fd3313, 0d0000000000000000;
	@%p615 bra 	$L__BB4_607;
	ld.global.u32 	%r38, [%rd6+4];
	mov.f64 	%fd3313, 0d0000000000000000;
	mov.u32 	%r1426, %r4;
$L__BB4_47:
	ld.param.u64 	%rd477, [ccd_param_2];
	shl.b32 	%r1307, %r1426, 1;
	mul.wide.s32 	%rd449, %r1307, 4;
	add.s64 	%rd450, %rd4, %rd449;
	ld.global.u32 	%r1308, [%rd450];
	ld.global.u32 	%r1309, [%rd450+4];
	max.s32 	%r1310, %r1308, %r1309;
	setp.lt.s32 	%p12, %r1310, 1;
	abs.s32 	%r1311, %r1308;
	mad.lo.s32 	%r1312, %r1311, 3, -3;
	abs.s32 	%r1313, %r1309;
	mad.lo.s32 	%r1314, %r1313, 3, -3;
	mul.wide.s32 	%rd451, %r1312, 8;
	add.s64 	%rd452, %rd3, %rd451;
	ld.global.f64 	%fd3016, [%rd452];
	mul.wide.s32 	%rd453, %r1314, 8;
	add.s64 	%rd454, %rd3, %rd453;
	ld.global.f64 	%fd3017, [%rd454];
	sub.f64 	%fd3018, %fd3016, %fd3017;
	ld.global.f64 	%fd3019, [%rd452+8];
	ld.global.f64 	%fd3020, [%rd454+8];
	sub.f64 	%fd3021, %fd3019, %fd3020;
	mul.f64 	%fd3022, %fd3021, %fd3021;
	fma.rn.f64 	%fd3023, %fd3018, %fd3018, %fd3022;
	ld.global.f64 	%fd3024, [%rd452+16];
	ld.global.f64 	%fd3025, [%rd454+16];
	sub.f64 	%fd3026, %fd3024, %fd3025;
	fma.rn.f64 	%fd813, %fd3026, %fd3026, %fd3023;
	mul.lo.s32 	%r1315, %r1426, 9;
	cvta.to.global.u64 	%rd455, %rd477;
	mul.wide.s32 	%rd456, %r1315, 8;
	add.s64 	%rd45, %rd455, %rd456;
	@%p12 bra 	$L__BB4_49;
	ld.global.u8 	%rs34, [%rd6+33];
	setp.eq.s16 	%p616, %rs34, 0;
	mov.f64 	%fd3312, 0d0000000000000000;
	@%p616 bra 	$L__BB4_596;
$L__BB4_49:
	setp.ge.s32 	%p617, %r1426, %r38;
	@%p617 bra 	$L__BB4_594;
	ld.global.f64 	%fd3307, [%rd6+16];
	bra.uni 	$L__BB4_595;
$L__BB4_51:
	mul.f64 	%fd991, %fd30, 0d3FE45F306DC9C883;
	cvt.rni.s32.f64 	%r1394, %fd991;
	cvt.rn.f64.s32 	%fd992, %r1394;
	fma.rn.f64 	%fd993, %fd992, 0dBFF921FB54442D18, %fd30;
	fma.rn.f64 	%fd994, %fd992, 0dBC91A62633145C00, %fd993;
	fma.rn.f64 	%fd3121, %fd992, 0dB97B839A252049C0, %fd994;
	setp.ltu.f64 	%p48, %fd44, 0d41E0000000000000;
	@%p48 bra 	$L__BB4_53;
	{ // callseq 12, 0
	.param .b64 param0;
	st.param.f64 	[param0], %fd30;
	.param .align 16 .b8 retval0[16];
	call.uni (retval0), 
	__internal_trig_reduction_slowpathd, 
	(
	param0
	);
	ld.param.f64 	%fd3121, [retval0];
	ld.param.b32 	%r1394, [retval0+8];
	} // callseq 12
$L__BB4_53:
	mul.rn.f64 	%fd997, %fd3121, %fd3121;
	fma.rn.f64 	%fd998, %fd997, 0dBDA8FF8320FD8164, 0d3E21EEA7C1EF8528;
	fma.rn.f64 	%fd999, %fd998, %fd997, 0dBE927E4F8E06E6D9;
	fma.rn.f64 	%fd1000, %fd999, %fd997, 0d3EFA01A019DDBCE9;
	fma.rn.f64 	%fd1001, %fd1000, %fd997, 0dBF56C16C16C15D47;
	fma.rn.f64 	%fd1002, %fd1001, %fd997, 0d3FA5555555555551;
	fma.rn.f64 	%fd1003, %fd1002, %fd997, 0dBFE0000000000000;
	fma.rn.f64 	%fd1004, %fd1003, %fd997, 0d3FF0000000000000;
	fma.rn.f64 	%fd1005, %fd997, 0d3DE5DB65F9785EBA, 0dBE5AE5F12CB0D246;
	fma.rn.f64 	%fd1006, %fd1005, %fd997, 0d3EC71DE369ACE392;
	fma.rn.f64 	%fd1007, %fd1006, %fd997, 0dBF2A01A019DB62A1;
	fma.rn.f64 	%fd1008, %fd1007, %fd997, 0d3F81111111110818;
	fma.rn.f64 	%fd1009, %fd1008, %fd997, 0dBFC5555555555554;
	fma.rn.f64 	%fd1010, %fd1009, %fd997, 0d0000000000000000;
	fma.rn.f64 	%fd1011, %fd1010, %fd3121, %fd3121;
	and.b32  	%r471, %r1394, 1;
	setp.eq.b32 	%p49, %r471, 1;
	{
	.reg .b32 %temp; 
	mov.b64 	{%temp, %r472}, %fd1011;
	}
	{
	.reg .b32 %temp; 
	mov.b64 	{%r473, %temp}, %fd1011;
	}
	xor.b32  	%r474, %r472, -2147483648;
	mov.b64 	%fd1012, {%r473, %r474};
	selp.f64 	%fd3122, %fd1004, %fd1011, %p49;
	selp.f64 	%fd3123, %fd1012, %fd1004, %p49;
	and.b32  	%r475, %r1394, 2;
	setp.eq.s32 	%p50, %r475, 0;
	@%p50 bra 	$L__BB4_55;
	{
	.reg .b32 %temp; 
	mov.b64 	{%temp, %r476}, %fd3122;
	}
	{
	.reg .b32 %temp; 
	mov.b64 	{%r477, %temp}, %fd3122;
	}
	xor.b32  	%r478, %r476, -2147483648;
	mov.b64 	%fd3122, {%r477, %r478};
	{
	.reg .b32 %temp; 
	mov.b64 	{%temp, %r479}, %fd3123;
	}
	{
	.reg .b32 %temp; 
	mov.b64 	{%r480, %temp}, %fd3123;
	}
	xor.b32  	%r481, %r479, -2147483648;
	mov.b64 	%fd3123, {%r480, %r481};
$L__BB4_55:
	mul.f64 	%fd1013, %fd42, %fd3122;
	mul.f64 	%fd1014, %fd43, %fd3123;
	sub.f64 	%fd55, %fd1013, %fd1014;
	mul.f64 	%fd1015, %fd42, %fd3123;
	fma.rn.f64 	%fd56, %fd43, %fd3122, %fd1015;
	setp.ge.s32 	%p51, %r1, %r55;
	@%p51 bra 	$L__BB4_57;
	ld.param.u64 	%rd490, [ccd_param_6];
	cvta.to.global.u64 	%rd109, %rd490;
	cvt.s64.s32 	%rd110, %r40;
	add.s64 	%rd112, %rd110, %rd111;
	shl.b64 	%rd113, %rd112, 2;
	add.s64 	%rd114, %rd109, %rd113;
	ld.global.u32 	%r482, [%rd114];
	mad.lo.s32 	%r483, %r482, 24, %r54;
	ld.shared.f64 	%fd1016, [%r483];
	ld.shared.f64 	%fd1017, [%r483+8];
	ld.shared.f64 	%fd1018, [%r483+16];
	sub.f64 	%fd1019, %fd1016, %fd33;
	sub.f64 	%fd1020, %fd1017, %fd34;
	sub.f64 	%fd1021, %fd1018, %fd35;
	mul.f64 	%fd1022, %fd40, %fd1020;
	fma.rn.f64 	%fd1023, %fd39, %fd1019, %fd1022;
	fma.rn.f64 	%fd1024, %fd41, %fd1021, %fd1023;
	mul.f64 	%fd1025, %fd37, %fd41;
	mul.f64 	%fd1026, %fd38, %fd40;
	sub.f64 	%fd1027, %fd1025, %fd1026;
	mul.f64 	%fd1028, %fd38, %fd39;
	mul.f64 	%fd1029, %fd36, %fd41;
	sub.f64 	%fd1030, %fd1028, %fd1029;
	mul.f64 	%fd1031, %fd1030, %fd1020;
	fma.rn.f64 	%fd1032, %fd1027, %fd1019, %fd1031;
	mul.f64 	%fd1033, %fd36, %fd40;
	mul.f64 	%fd1034, %fd37, %fd39;
	sub.f64 	%fd1035, %fd1033, %fd1034;
	fma.rn.f64 	%fd1036, %fd1035, %fd1021, %fd1032;
	mul.f64 	%fd1037, %fd37, %fd1020;
	fma.rn.f64 	%fd1038, %fd36, %fd1019, %fd1037;
	fma.rn.f64 	%fd1039, %fd38, %fd1021, %fd1038;
	mul.f64 	%fd1040, %fd56, %fd1024;
	mul.f64 	%fd1041, %fd55, %fd1036;
	sub.f64 	%fd1042, %fd1040, %fd1041;
	mul.f64 	%fd1043, %fd56, %fd1036;
	fma.rn.f64 	%fd1044, %fd55, %fd1024, %fd1043;
	mul.f64 	%fd1045, %fd1027, %fd1044;
	fma.rn.f64 	%fd1046, %fd39, %fd1042, %fd1045;
	fma.rn.f64 	%fd1047, %fd36, %fd1039, %fd1046;
	mul.f64 	%fd1048, %fd1030, %fd1044;
	fma.rn.f64 	%fd1049, %fd40, %fd1042, %fd1048;
	fma.rn.f64 	%fd1050, %fd37, %fd1039, %fd1049;
	mul.f64 	%fd1051, %fd1035, %fd1044;
	fma.rn.f64 	%fd1052, %fd41, %fd1042, %fd1051;
	fma.rn.f64 	%fd1053, %fd38, %fd1039, %fd1052;
	add.f64 	%fd1054, %fd33, %fd1047;
	add.f64 	%fd1055, %fd34, %fd1050;
	add.f64 	%fd1056, %fd35, %fd1053;
	st.shared.f64 	[%r483], %fd1054;
	st.shared.f64 	[%r483+8], %fd1055;
	st.shared.f64 	[%r483+16], %fd1056;
$L__BB4_57:
	ld.param.u64 	%rd478, [ccd_param_4];
	ld.param.u64 	%rd472, [ccd_param_2];
	cvta.to.global.u64 	%rd10, %rd472;
	cvta.to.global.u64 	%rd115, %rd478;
	shl.b64 	%rd116, %rd8, 2;
	add.s64 	%rd11, %rd115, %rd116;
	bar.sync 	0;
	mov.u32 	%r484, %ctaid.x;
	mad.lo.s32 	%r1395, %r41, %r484, %r1;
	setp.ge.s32 	%p52, %r1395, %r42;
	mov.f64 	%fd3137, 0d0000000000000000;
	@%p52 bra 	$L__BB4_94;
	ld.global.u32 	%r60, [%rd9+8];
	ld.global.u32 	%r61, [%rd9+20];
	ld.global.u32 	%r62, [%rd9+24];
	mov.f64 	%fd3137, 0d0000000000000000;
$L__BB4_59:
	mov.u32 	%r485, shared;
	cvt.u64.u32 	%rd117, %r485;
	cvta.shared.u64 	%rd118, %rd117;
	setp.eq.s64 	%p53, %rd118, 0;
	mul.wide.s32 	%rd119, %r1395, 4;
	add.s64 	%rd120, %rd11, %rd119;
	ld.global.u32 	%r64, [%rd120];
	shl.b32 	%r486, %r64, 1;
	mul.wide.s32 	%rd121, %r486, 4;
	add.s64 	%rd122, %rd4, %rd121;
	ld.global.u32 	%r487, [%rd122];
	ld.global.u32 	%r488, [%rd122+4];
	max.s32 	%r490, %r487, %r488;
	setp.lt.s32 	%p2, %r490, 1;
	abs.s32 	%r491, %r487;
	mul.lo.s32 	%r65, %r491, 3;
	add.s32 	%r66, %r65, -3;
	abs.s32 	%r493, %r488;
	mul.lo.s32 	%r67, %r493, 3;
	add.s32 	%r68, %r67, -3;
	setp.lt.s32 	%p54, %r66, %r61;
	or.pred  	%p55, %p53, %p54;
	setp.gt.s32 	%p56, %r66, %r62;
	sub.s32 	%r494, %r65, %r61;
	shl.b32 	%r495, %r494, 3;
	add.s32 	%r69, %r54, %r495;
	mul.wide.s32 	%rd123, %r66, 8;
	add.s64 	%rd12, %rd3, %rd123;
	or.pred  	%p57, %p55, %p56;
	@%p57 bra 	$L__BB4_61;
	ld.shared.f64 	%fd3125, [%r69+-24];
	bra.uni 	$L__BB4_62;
$L__BB4_61:
	ld.global.f64 	%fd3125, [%rd12];
$L__BB4_62:
	cvta.shared.u64 	%rd125, %rd117;
	setp.eq.s64 	%p58, %rd125, 0;
	setp.lt.s32 	%p59, %r68, %r61;
	or.pred  	%p60, %p58, %p59;
	setp.gt.s32 	%p61, %r68, %r62;
	sub.s32 	%r497, %r67, %r61;
	shl.b32 	%r498, %r497, 3;
	add.s32 	%r70, %r54, %r498;
	mul.wide.s32 	%rd126, %r68, 8;
	add.s64 	%rd13, %rd3, %rd126;
	or.pred  	%p62, %p60, %p61;
	@%p62 bra 	$L__BB4_64;
	ld.shared.f64 	%fd3126, [%r70+-24];
	bra.uni 	$L__BB4_65;
$L__BB4_64:
	ld.global.f64 	%fd3126, [%rd13];
$L__BB4_65:
	cvta.shared.u64 	%rd128, %rd117;
	setp.eq.s64 	%p63, %rd128, 0;
	sub.f64 	%fd64, %fd3125, %fd3126;
	add.s32 	%r500, %r65, -2;
	setp.lt.s32 	%p64, %r500, %r61;
	or.pred  	%p65, %p63, %p64;
	setp.ge.s32 	%p66, %r66, %r62;
	or.pred  	%p67, %p65, %p66;
	@%p67 bra 	$L__BB4_67;
	ld.shared.f64 	%fd3127, [%r69+-16];
	bra.uni 	$L__BB4_68;
$L__BB4_67:
	ld.global.f64 	%fd3127, [%rd12+8];
$L__BB4_68:
	cvta.shared.u64 	%rd130, %rd117;
	setp.eq.s64 	%p68, %rd130, 0;
	add.s32 	%r502, %r67, -2;
	setp.lt.s32 	%p69, %r502, %r61;
	or.pred  	%p70, %p68, %p69;
	setp.ge.s32 	%p71, %r68, %r62;
	or.pred  	%p72, %p70, %p71;
	@%p72 bra 	$L__BB4_70;
	ld.shared.f64 	%fd3128, [%r70+-16];
	bra.uni 	$L__BB4_71;
$L__BB4_70:
	ld.global.f64 	%fd3128, [%rd13+8];
$L__BB4_71:
	cvta.shared.u64 	%rd132, %rd117;
	setp.eq.s64 	%p73, %rd132, 0;
	sub.f64 	%fd1059, %fd3127, %fd3128;
	mul.f64 	%fd1060, %fd1059, %fd1059;
	fma.rn.f64 	%fd71, %fd64, %fd64, %fd1060;
	add.s32 	%r504, %r65, -1;
	setp.lt.s32 	%p74, %r504, %r61;
	or.pred  	%p75, %p73, %p74;
	setp.gt.s32 	%p76, %r504, %r62;
	or.pred  	%p77, %p75, %p76;
	@%p77 bra 	$L__BB4_73;
	ld.shared.f64 	%fd3129, [%r69+-8];
	bra.uni 	$L__BB4_74;
$L__BB4_73:
	ld.global.f64 	%fd3129, [%rd12+16];
$L__BB4_74:
	cvta.shared.u64 	%rd134, %rd117;
	setp.eq.s64 	%p78, %rd134, 0;
	add.s32 	%r506, %r67, -1;
	setp.lt.s32 	%p79, %r506, %r61;
	or.pred  	%p80, %p78, %p79;
	setp.gt.s32 	%p81, %r506, %r62;
	or.pred  	%p82, %p80, %p81;
	@%p82 bra 	$L__BB4_76;
	ld.shared.f64 	%fd3130, [%r70+-8];
	bra.uni 	$L__BB4_77;
$L__BB4_76:
	ld.global.f64 	%fd3130, [%rd13+16];
$L__BB4_77:
	sub.f64 	%fd1061, %fd3129, %fd3130;
	fma.rn.f64 	%fd78, %fd1061, %fd1061, %fd71;
	mul.lo.s32 	%r507, %r64, 9;
	mul.wide.s32 	%rd135, %r507, 8;
	add.s64 	%rd14, %rd10, %rd135;
	@%p2 bra 	$L__BB4_79;
	ld.global.u8 	%rs4, [%rd6+33];
	setp.eq.s16 	%p83, %rs4, 0;
	mov.f64 	%fd3136, 0d0000000000000000;
	@%p83 bra 	$L__BB4_83;
$L__BB4_79:
	setp.ge.s32 	%p84, %r1395, %r60;
	@%p84 bra 	$L__BB4_81;
	ld.global.f64 	%fd3131, [%rd6+16];
	bra.uni 	$L__BB4_82;
$L__BB4_81:
	ld.global.f64 	%fd3131, [%rd6+8];
$L__BB4_82:
	ld.global.f64 	%fd1063, [%rd14+16];
	mul.f64 	%fd1064, %fd3131, %fd1063;
	ld.global.u8 	%rs5, [%rd6+32];
	setp.eq.s16 	%p85, %rs5, 0;
	sqrt.rn.f64 	%fd1065, %fd78;
	selp.f64 	%fd1066, %fd1065, %fd78, %p85;
	div.rn.f64 	%fd1067, %fd1064, %fd1066;
	add.f64 	%fd3136, %fd1067, 0d0000000000000000;
	@%p2 bra 	$L__BB4_84;
$L__BB4_83:
	ld.global.u8 	%rs6, [%rd6+34];
	setp.eq.s16 	%p86, %rs6, 0;
	@%p86 bra 	$L__BB4_93;
$L__BB4_84:
	ld.global.f64 	%fd1068, [%rd14];
	ld.global.f64 	%fd1069, [%rd14+8];
	mul.f64 	%fd1070, %fd78, %fd78;
	mul.f64 	%fd1071, %fd78, %fd1070;
	mul.f64 	%fd1072, %fd1071, %fd1071;
	div.rn.f64 	%fd1073, %fd1068, %fd1072;
	div.rn.f64 	%fd1074, %fd1069, %fd1071;
	sub.f64 	%fd1075, %fd1073, %fd1074;
	add.f64 	%fd3136, %fd3136, %fd1075;
	not.pred 	%p87, %p2;
	@%p87 bra 	$L__BB4_93;
	ld.global.f64 	%fd1076, [%rd6+24];
	setp.geu.f64 	%p88, %fd78, %fd1076;
	@%p88 bra 	$L__BB4_93;
	sqrt.rn.f64 	%fd86, %fd78;
	ld.global.f64 	%fd1077, [%rd14+24];
	ld.global.f64 	%fd1078, [%rd14+32];
	ld.global.f64 	%fd87, [%rd14+40];
	sub.f64 	%fd1079, %fd86, %fd1078;
	div.rn.f64 	%fd1080, %fd1079, %fd1077;
	neg.f64 	%fd1081, %fd1080;
	mul.f64 	%fd88, %fd1080, %fd1081;
	fma.rn.f64 	%fd1082, %fd88, 0d3FF71547652B82FE, 0d4338000000000000;
	{
	.reg .b32 %temp; 
	mov.b64 	{%r71, %temp}, %fd1082;
	}
	mov.f64 	%fd1083, 0dC338000000000000;
	add.rn.f64 	%fd1084, %fd1082, %fd1083;
	fma.rn.f64 	%fd1085, %fd1084, 0dBFE62E42FEFA39EF, %fd88;
	fma.rn.f64 	%fd1086, %fd1084, 0dBC7ABC9E3B39803F, %fd1085;
	fma.rn.f64 	%fd1087, %fd1086, 0d3E5ADE1569CE2BDF, 0d3E928AF3FCA213EA;
	fma.rn.f64 	%fd1088, %fd1087, %fd1086, 0d3EC71DEE62401315;
	fma.rn.f64 	%fd1089, %fd1088, %fd1086, 0d3EFA01997C89EB71;
	fma.rn.f64 	%fd1090, %fd1089, %fd1086, 0d3F2A01A014761F65;
	fma.rn.f64 	%fd1091, %fd1090, %fd1086, 0d3F56C16C1852B7AF;
	fma.rn.f64 	%fd1092, %fd1091, %fd1086, 0d3F81111111122322;
	fma.rn.f64 	%fd1093, %fd1092, %fd1086, 0d3FA55555555502A1;
	fma.rn.f64 	%fd1094, %fd1093, %fd1086, 0d3FC5555555555511;
	fma.rn.f64 	%fd1095, %fd1094, %fd1086, 0d3FE000000000000B;
	fma.rn.f64 	%fd1096, %fd1095, %fd1086, 0d3FF0000000000000;
	fma.rn.f64 	%fd1097, %fd1096, %fd1086, 0d3FF0000000000000;
	{
	.reg .b32 %temp; 
	mov.b64 	{%r72, %temp}, %fd1097;
	}
	{
	.reg .b32 %temp; 
	mov.b64 	{%temp, %r73}, %fd1097;
	}
	shl.b32 	%r508, %r71, 20;
	add.s32 	%r509, %r508, %r73;
	mov.b64 	%fd3134, {%r72, %r509};
	{
	.reg .b32 %temp; 
	mov.b64 	{%temp, %r510}, %fd88;
	}
	mov.b32 	%f27, %r510;
	abs.f32 	%f3, %f27;
	setp.lt.f32 	%p89, %f3, 0f4086232B;
	@%p89 bra 	$L__BB4_89;
	setp.lt.f64 	%p90, %fd88, 0d0000000000000000;
	add.f64 	%fd1098, %fd88, 0d7FF0000000000000;
	selp.f64 	%fd3134, 0d0000000000000000, %fd1098, %p90;
	setp.geu.f32 	%p91, %f3, 0f40874800;
	@%p91 bra 	$L__BB4_89;
	shr.u32 	%r511, %r71, 31;
	add.s32 	%r512, %r71, %r511;
	shr.s32 	%r513, %r512, 1;
	shl.b32 	%r514, %r513, 20;
	add.s32 	%r515, %r73, %r514;
	mov.b64 	%fd1099, {%r72, %r515};
	sub.s32 	%r516, %r71, %r513;
	shl.b32 	%r517, %r516, 20;
	add.s32 	%r518, %r517, 1072693248;
	mov.b32 	%r519, 0;
	mov.b64 	%fd1100, {%r519, %r518};
	mul.f64 	%fd3134, %fd1100, %fd1099;
$L__BB4_89:
	mul.f64 	%fd1101, %fd87, %fd3134;
	div.rn.f64 	%fd1102, %fd1101, %fd78;
	sub.f64 	%fd93, %fd3136, %fd1102;
	ld.global.f64 	%fd1103, [%rd14+48];
	ld.global.f64 	%fd1104, [%rd14+56];
	ld.global.f64 	%fd94, [%rd14+64];
	sub.f64 	%fd1105, %fd86, %fd1104;
	div.rn.f64 	%fd1106, %fd1105, %fd1103;
	neg.f64 	%fd1107, %fd1106;
	mul.f64 	%fd95, %fd1106, %fd1107;
	fma.rn.f64 	%fd1108, %fd95, 0d3FF71547652B82FE, 0d4338000000000000;
	{
	.reg .b32 %temp; 
	mov.b64 	{%r74, %temp}, %fd1108;
	}
	mov.f64 	%fd1109, 0dC338000000000000;
	add.rn.f64 	%fd1110, %fd1108, %fd1109;
	fma.rn.f64 	%fd1111, %fd1110, 0dBFE62E42FEFA39EF, %fd95;
	fma.rn.f64 	%fd1112, %fd1110, 0dBC7ABC9E3B39803F, %fd1111;
	fma.rn.f64 	%fd1113, %fd1112, 0d3E5ADE1569CE2BDF, 0d3E928AF3FCA213EA;
	fma.rn.f64 	%fd1114, %fd1113, %fd1112, 0d3EC71DEE62401315;
	fma.rn.f64 	%fd1115, %fd1114, %fd1112, 0d3EFA01997C89EB71;
	fma.rn.f64 	%fd1116, %fd1115, %fd1112, 0d3F2A01A014761F65;
	fma.rn.f64 	%fd1117, %fd1116, %fd1112, 0d3F56C16C1852B7AF;
	fma.rn.f64 	%fd1118, %fd1117, %fd1112, 0d3F81111111122322;
	fma.rn.f64 	%fd1119, %fd1118, %fd1112, 0d3FA55555555502A1;
	fma.rn.f64 	%fd1120, %fd1119, %fd1112, 0d3FC5555555555511;
	fma.rn.f64 	%fd1121, %fd1120, %fd1112, 0d3FE000000000000B;
	fma.rn.f64 	%fd1122, %fd1121, %fd1112, 0d3FF0000000000000;
	fma.rn.f64 	%fd1123, %fd1122, %fd1112, 0d3FF0000000000000;
	{
	.reg .b32 %temp; 
	mov.b64 	{%r75, %temp}, %fd1123;
	}
	{
	.reg .b32 %temp; 
	mov.b64 	{%temp, %r76}, %fd1123;
	}
	shl.b32 	%r520, %r74, 20;
	add.s32 	%r521, %r520, %r76;
	mov.b64 	%fd3135, {%r75, %r521};
	{
	.reg .b32 %temp; 
	mov.b64 	{%temp, %r522}, %fd95;
	}
	mov.b32 	%f28, %r522;
	abs.f32 	%f4, %f28;
	setp.lt.f32 	%p92, %f4, 0f4086232B;
	@%p92 bra 	$L__BB4_92;
	setp.lt.f64 	%p93, %fd95, 0d0000000000000000;
	add.f64 	%fd1124, %fd95, 0d7FF0000000000000;
	selp.f64 	%fd3135, 0d0000000000000000, %fd1124, %p93;
	setp.geu.f32 	%p94, %f4, 0f40874800;
	@%p94 bra 	$L__BB4_92;
	shr.u32 	%r523, %r74, 31;
	add.s32 	%r524, %r74, %r523;
	shr.s32 	%r525, %r524, 1;
	shl.b32 	%r526, %r525, 20;
	add.s32 	%r527, %r76, %r526;
	mov.b64 	%fd1125, {%r75, %r527};
	sub.s32 	%r528, %r74, %r525;
	shl.b32 	%r529, %r528, 20;
	add.s32 	%r530, %r529, 1072693248;
	mov.b32 	%r531, 0;
	mov.b64 	%fd1126, {%r531, %r530};
	mul.f64 	%fd3135, %fd1126, %fd1125;
$L__BB4_92:
	mul.f64 	%fd1127, %fd94, %fd3135;
	div.rn.f64 	%fd1128, %fd1127, %fd78;
	sub.f64 	%fd3136, %fd93, %fd1128;
$L__BB4_93:
	add.f64 	%fd3137, %fd3137, %fd3136;
	add.s32 	%r1395, %r1395, %r2;
	setp.lt.s32 	%p95, %r1395, %r42;
	@%p95 bra 	$L__BB4_59;
$L__BB4_94:
	setp.lt.u32 	%p96, %r2, 2;
	shl.b32 	%r532, %r1, 3;
	mov.u32 	%r533, shared;
	add.s32 	%r78, %r533, %r532;
	st.shared.f64 	[%r78], %fd3137;
	bar.sync 	0;
	@%p96 bra 	$L__BB4_100;
	mov.b32 	%r1396, 1;
$L__BB4_96:
	mov.u32 	%r79, %r1396;
	shl.b32 	%r1396, %r79, 1;
	add.s32 	%r535, %r1396, -1;
	and.b32  	%r536, %r535, %r1;
	setp.ne.s32 	%p97, %r536, 0;
	@%p97 bra 	$L__BB4_99;
	add.s32 	%r537, %r79, %r1;
	setp.ge.s32 	%p98, %r537, %r2;
	@%p98 bra 	$L__BB4_99;
	shl.b32 	%r538, %r79, 3;
	add.s32 	%r539, %r78, %r538;
	ld.shared.f64 	%fd1129, [%r539];
	ld.shared.f64 	%fd1130, [%r78];
	add.f64 	%fd1131, %fd1129, %fd1130;
	st.shared.f64 	[%r78], %fd1131;
$L__BB4_99:
	bar.sync 	0;
	setp.lt.s32 	%p99, %r1396, %r2;
	@%p99 bra 	$L__BB4_96;
$L__BB4_100:
	ld.param.f64 	%fd3104, [ccd_param_11];
	ld.shared.f64 	%fd104, [shared];
	add.f64 	%fd1133, %fd3104, %fd30;
	setp.gtu.f64 	%p100, %fd1133, %fd32;
	mov.f64 	%fd3155, 0d7FF0000000000000;
	@%p100 bra 	$L__BB4_153;
	ld.param.f64 	%fd3105, [ccd_param_11];
	ld.param.u64 	%rd503, [ccd_param_7];
	ld.param.u64 	%rd480, [ccd_param_5];
	cvta.to.global.u64 	%rd136, %rd503;
	mul.wide.u32 	%rd137, %r1390, 32;
	add.s64 	%rd138, %rd136, %rd137;
	ld.global.u32 	%r81, [%rd138+16];
	cvta.to.global.u64 	%rd139, %rd480;
	shl.b32 	%r540, %r1390, 2;
	mul.wide.u32 	%rd140, %r540, 4;
	add.s64 	%rd141, %rd139, %rd140;
	ld.global.u32 	%r541, [%rd141];
	mad.lo.s32 	%r542, %r541, 24, %r54;
	ld.shared.f64 	%fd1134, [%r542];
	ld.shared.f64 	%fd1135, [%r542+8];
	ld.shared.f64 	%fd1136, [%r542+16];
	ld.global.u32 	%r543, [%rd141+4];
	mad.lo.s32 	%r544, %r543, 24, %r54;
	ld.shared.f64 	%fd105, [%r544];
	ld.shared.f64 	%fd106, [%r544+8];
	ld.shared.f64 	%fd107, [%r544+16];
	ld.global.u32 	%r545, [%rd141+8];
	mad.lo.s32 	%r546, %r545, 24, %r54;
	ld.shared.f64 	%fd1137, [%r546];
	ld.shared.f64 	%fd1138, [%r546+8];
	ld.shared.f64 	%fd1139, [%r546+16];
	ld.global.u32 	%r547, [%rd141+12];
	mad.lo.s32 	%r548, %r547, 24, %r54;
	ld.shared.f64 	%fd1140, [%r548];
	ld.shared.f64 	%fd1141, [%r548+8];
	ld.shared.f64 	%fd1142, [%r548+16];
	sub.f64 	%fd1143, %fd1134, %fd105;
	sub.f64 	%fd1144, %fd1135, %fd106;
	sub.f64 	%fd1145, %fd1136, %fd107;
	sub.f64 	%fd1146, %fd1137, %fd105;
	sub.f64 	%fd1147, %fd1138, %fd106;
	sub.f64 	%fd1148, %fd1139, %fd107;
	sub.f64 	%fd1149, %fd1140, %fd105;
	sub.f64 	%fd1150, %fd1141, %fd106;
	sub.f64 	%fd1151, %fd1142, %fd107;
	mul.f64 	%fd1152, %fd1147, %fd1147;
	fma.rn.f64 	%fd1153, %fd1146, %fd1146, %fd1152;
	fma.rn.f64 	%fd1154, %fd1148, %fd1148, %fd1153;
	sqrt.rn.f64 	%fd1155, %fd1154;
	div.rn.f64 	%fd108, %fd1146, %fd1155;
	div.rn.f64 	%fd109, %fd1147, %fd1155;
	div.rn.f64 	%fd110, %fd1148, %fd1155;
	mul.f64 	%fd1156, %fd1144, %fd1147;
	fma.rn.f64 	%fd1157, %fd1143, %fd1146, %fd1156;
	fma.rn.f64 	%fd1158, %fd1145, %fd1148, %fd1157;
	div.rn.f64 	%fd1159, %fd1158, %fd1154;
	mul.f64 	%fd1160, %fd1146, %fd1159;
	sub.f64 	%fd1161, %fd1143, %fd1160;
	mul.f64 	%fd1162, %fd1147, %fd1159;
	sub.f64 	%fd1163, %fd1144, %fd1162;
	mul.f64 	%fd1164, %fd1148, %fd1159;
	sub.f64 	%fd1165, %fd1145, %fd1164;
	mul.f64 	%fd1166, %fd1163, %fd1163;
	fma.rn.f64 	%fd1167, %fd1161, %fd1161, %fd1166;
	fma.rn.f64 	%fd1168, %fd1165, %fd1165, %fd1167;
	sqrt.rn.f64 	%fd1169, %fd1168;
	div.rn.f64 	%fd111, %fd1161, %fd1169;
	div.rn.f64 	%fd112, %fd1163, %fd1169;
	div.rn.f64 	%fd113, %fd1165, %fd1169;
	mul.f64 	%fd1170, %fd109, %fd113;
	mul.f64 	%fd1171, %fd110, %fd112;
	sub.f64 	%fd1172, %fd1170, %fd1171;
	mul.f64 	%fd1173, %fd110, %fd111;
	mul.f64 	%fd1174, %fd108, %fd113;
	sub.f64 	%fd1175, %fd1173, %fd1174;
	mul.f64 	%fd1176, %fd108, %fd112;
	mul.f64 	%fd1177, %fd109, %fd111;
	sub.f64 	%fd1178, %fd1176, %fd1177;
	mul.f64 	%fd1179, %fd1150, %fd112;
	fma.rn.f64 	%fd1180, %fd1149, %fd111, %fd1179;
	fma.rn.f64 	%fd1181, %fd1151, %fd113, %fd1180;
	mul.f64 	%fd1182, %fd1150, %fd1175;
	fma.rn.f64 	%fd1183, %fd1149, %fd1172, %fd1182;
	fma.rn.f64 	%fd1184, %fd1151, %fd1178, %fd1183;
	mul.f64 	%fd1185, %fd1184, %fd1184;
	fma.rn.f64 	%fd1186, %fd1181, %fd1181, %fd1185;
	sqrt.rn.f64 	%fd1187, %fd1186;
	div.rn.f64 	%fd114, %fd1181, %fd1187;
	div.rn.f64 	%fd115, %fd1184, %fd1187;
	add.f64 	%fd116, %fd3105, %fd30;
	abs.f64 	%fd117, %fd116;
	setp.neu.f64 	%p101, %fd117, 0d7FF0000000000000;
	@%p101 bra 	$L__BB4_103;
	mov.f64 	%fd1193, 0d0000000000000000;
	mul.rn.f64 	%fd3138, %fd116, %fd1193;
	mov.b32 	%r1397, 0;
	bra.uni 	$L__BB4_105;
$L__BB4_103:
	ld.param.f64 	%fd3106, [ccd_param_11];
	add.f64 	%fd119, %fd3106, %fd30;
	mul.f64 	%fd1188, %fd119, 0d3FE45F306DC9C883;
	cvt.rni.s32.f64 	%r1397, %fd1188;
	cvt.rn.f64.s32 	%fd1189, %r1397;
	fma.rn.f64 	%fd1190, %fd1189, 0dBFF921FB54442D18, %fd119;
	fma.rn.f64 	%fd1191, %fd1189, 0dBC91A62633145C00, %fd1190;
	fma.rn.f64 	%fd3138, %fd1189, 0dB97B839A252049C0, %fd1191;
	setp.ltu.f64 	%p102, %fd117, 0d41E0000000000000;
	@%p102 bra 	$L__BB4_105;
	{ // callseq 13, 0
	.param .b64 param0;
	st.param.f64 	[param0], %fd119;
	.param .align 16 .b8 retval0[16];
	call.uni (retval0), 
	__internal_trig_reduction_slowpathd, 
	(
	param0
	);
	ld.param.f64 	%fd3138, [retval0];
	ld.param.b32 	%r1397, [retval0+8];
	} // callseq 13
$L__BB4_105:
	mul.rn.f64 	%fd1194, %fd3138, %fd3138;
	fma.rn.f64 	%fd1195, %fd1194, 0dBDA8FF8320FD8164, 0d3E21EEA7C1EF8528;
	fma.rn.f64 	%fd1196, %fd1195, %fd1194, 0dBE927E4F8E06E6D9;
	fma.rn.f64 	%fd1197, %fd1196, %fd1194, 0d3EFA01A019DDBCE9;
	fma.rn.f64 	%fd1198, %fd1197, %fd1194, 0dBF56C16C16C15D47;
	fma.rn.f64 	%fd1199, %fd1198, %fd1194, 0d3FA5555555555551;
	fma.rn.f64 	%fd1200, %fd1199, %fd1194, 0dBFE0000000000000;
	fma.rn.f64 	%fd1201, %fd1200, %fd1194, 0d3FF0000000000000;
	fma.rn.f64 	%fd1202, %fd1194, 0d3DE5DB65F9785EBA, 0dBE5AE5F12CB0D246;
	fma.rn.f64 	%fd1203, %fd1202, %fd1194, 0d3EC71DE369ACE392;
	fma.rn.f64 	%fd1204, %fd1203, %fd1194, 0dBF2A01A019DB62A1;
	fma.rn.f64 	%fd1205, %fd1204, %fd1194, 0d3F81111111110818;
	fma.rn.f64 	%fd1206, %fd1205, %fd1194, 0dBFC5555555555554;
	fma.rn.f64 	%fd1207, %fd1206, %fd1194, 0d0000000000000000;
	fma.rn.f64 	%fd1208, %fd1207, %fd3138, %fd3138;
	and.b32  	%r551, %r1397, 1;
	setp.eq.b32 	%p103, %r551, 1;
	{
	.reg .b32 %temp; 
	mov.b64 	{%temp, %r552}, %fd1208;
	}
	{
	.reg .b32 %temp; 
	mov.b64 	{%r553, %temp}, %fd1208;
	}
	xor.b32  	%r554, %r552, -2147483648;
	mov.b64 	%fd1209, {%r553, %r554};
	selp.f64 	%fd3139, %fd1201, %fd1208, %p103;
	selp.f64 	%fd3140, %fd1209, %fd1201, %p103;
	and.b32  	%r555, %r1397, 2;
	setp.eq.s32 	%p104, %r555, 0;
	@%p104 bra 	$L__BB4_107;
	{
	.reg .b32 %temp; 
	mov.b64 	{%temp, %r556}, %fd3139;
	}
	{
	.reg .b32 %temp; 
	mov.b64 	{%r557, %temp}, %fd3139;
	}
	xor.b32  	%r558, %r556, -2147483648;
	mov.b64 	%fd3139, {%r557, %r558};
	{
	.reg .b32 %temp; 
	mov.b64 	{%temp, %r559}, %fd3140;
	}
	{
	.reg .b32 %temp; 
	mov.b64 	{%r560, %temp}, %fd3140;
	}
	xor.b32  	%r561, %r559, -2147483648;
	mov.b64 	%fd3140, {%r560, %r561};
$L__BB4_107:
	mul.f64 	%fd1210, %fd114, %fd3139;
	mul.f64 	%fd1211, %fd115, %fd3140;
	sub.f64 	%fd129, %fd1210, %fd1211;
	mul.f64 	%fd1212, %fd114, %fd3140;
	fma.rn.f64 	%fd130, %fd115, %fd3139, %fd1212;
	setp.ge.s32 	%p105, %r1, %r81;
	@%p105 bra 	$L__BB4_109;
	ld.param.u64 	%rd491, [ccd_param_6];
	cvta.to.global.u64 	%rd142, %rd491;
	cvt.s64.s32 	%rd143, %r40;
	cvt.u64.u32 	%rd144, %r1;
	add.s64 	%rd145, %rd143, %rd144;
	shl.b64 	%rd146, %rd145, 2;
	add.s64 	%rd147, %rd142, %rd146;
	ld.global.u32 	%r562, [%rd147];
	mad.lo.s32 	%r563, %r562, 24, %r54;
	ld.shared.f64 	%fd1213, [%r563];
	ld.shared.f64 	%fd1214, [%r563+8];
	ld.shared.f64 	%fd1215, [%r563+16];
	sub.f64 	%fd1216, %fd1213, %fd105;
	sub.f64 	%fd1217, %fd1214, %fd106;
	sub.f64 	%fd1218, %fd1215, %fd107;
	mul.f64 	%fd1219, %fd112, %fd1217;
	fma.rn.f64 	%fd1220, %fd111, %fd1216, %fd1219;
	fma.rn.f64 	%fd1221, %fd113, %fd1218, %fd1220;
	mul.f64 	%fd1222, %fd109, %fd113;
	mul.f64 	%fd1223, %fd110, %fd112;
	sub.f64 	%fd1224, %fd1222, %fd1223;
	mul.f64 	%fd1225, %fd110, %fd111;
	mul.f64 	%fd1226, %fd108, %fd113;
	sub.f64 	%fd1227, %fd1225, %fd1226;
	mul.f64 	%fd1228, %fd1227, %fd1217;
	fma.rn.f64 	%fd1229, %fd1224, %fd1216, %fd1228;
	mul.f64 	%fd1230, %fd108, %fd112;
	mul.f64 	%fd1231, %fd109, %fd111;
	sub.f64 	%fd1232, %fd1230, %fd1231;
	fma.rn.f64 	%fd1233, %fd1232, %fd1218, %fd1229;
	mul.f64 	%fd1234, %fd109, %fd1217;
	fma.rn.f64 	%fd1235, %fd108, %fd1216, %fd1234;
	fma.rn.f64 	%fd1236, %fd110, %fd1218, %fd1235;
	mul.f64 	%fd1237, %fd130, %fd1221;
	mul.f64 	%fd1238, %fd129, %fd1233;
	sub.f64 	%fd1239, %fd1237, %fd1238;
	mul.f64 	%fd1240, %fd130, %fd1233;
	fma.rn.f64 	%fd1241, %fd129, %fd1221, %fd1240;
	mul.f64 	%fd1242, %fd1224, %fd1241;
	fma.rn.f64 	%fd1243, %fd111, %fd1239, %fd1242;
	fma.rn.f64 	%fd1244, %fd108, %fd1236, %fd1243;
	mul.f64 	%fd1245, %fd1227, %fd1241;
	fma.rn.f64 	%fd1246, %fd112, %fd1239, %fd1245;
	fma.rn.f64 	%fd1247, %fd109, %fd1236, %fd1246;
	mul.f64 	%fd1248, %fd1232, %fd1241;
	fma.rn.f64 	%fd1249, %fd113, %fd1239, %fd1248;
	fma.rn.f64 	%fd1250, %fd110, %fd1236, %fd1249;
	add.f64 	%fd1251, %fd105, %fd1244;
	add.f64 	%fd1252, %fd106, %fd1247;
	add.f64 	%fd1253, %fd107, %fd1250;
	st.shared.f64 	[%r563], %fd1251;
	st.shared.f64 	[%r563+8], %fd1252;
	st.shared.f64 	[%r563+16], %fd1253;
$L__BB4_109:
	mov.u32 	%r564, %ctaid.x;
	mad.lo.s32 	%r1398, %r41, %r564, %r1;
	setp.ge.s32 	%p106, %r1398, %r42;
	bar.sync 	0;
	mov.f64 	%fd3154, 0d0000000000000000;
	@%p106 bra 	$L__BB4_146;
	ld.param.u64 	%rd504, [ccd_param_7];
	cvta.to.global.u64 	%rd148, %rd504;
	mul.wide.u32 	%rd149, %r1390, 32;
	add.s64 	%rd150, %rd148, %rd149;
	ld.global.u32 	%r86, [%rd150+8];
	ld.global.u32 	%r87, [%rd150+20];
	ld.global.u32 	%r88, [%rd150+24];
	mov.f64 	%fd3154, 0d0000000000000000;
$L__BB4_111:
	mov.u32 	%r565, shared;
	cvt.u64.u32 	%rd151, %r565;
	cvta.shared.u64 	%rd152, %rd151;
	setp.eq.s64 	%p107, %rd152, 0;
	mul.wide.s32 	%rd153, %r1398, 4;
	add.s64 	%rd154, %rd11, %rd153;
	ld.global.u32 	%r90, [%rd154];
	shl.b32 	%r566, %r90, 1;
	mul.wide.s32 	%rd155, %r566, 4;
	add.s64 	%rd156, %rd4, %rd155;
	ld.global.u32 	%r567, [%rd156];
	ld.global.u32 	%r568, [%rd156+4];
	max.s32 	%r570, %r567, %r568;
	setp.lt.s32 	%p3, %r570, 1;
	abs.s32 	%r571, %r567;
	mul.lo.s32 	%r91, %r571, 3;
	add.s32 	%r92, %r91, -3;
	abs.s32 	%r573, %r568;
	mul.lo.s32 	%r93, %r573, 3;
	add.s32 	%r94, %r93, -3;
	setp.lt.s32 	%p108, %r92, %r87;
	or.pred  	%p109, %p107, %p108;
	setp.gt.s32 	%p110, %r92, %r88;
	sub.s32 	%r574, %r91, %r87;
	shl.b32 	%r575, %r574, 3;
	add.s32 	%r95, %r54, %r575;
	mul.wide.s32 	%rd157, %r92, 8;
	add.s64 	%rd15, %rd3, %rd157;
	or.pred  	%p111, %p109, %p110;
	@%p111 bra 	$L__BB4_113;
	ld.shared.f64 	%fd3142, [%r95+-24];
	bra.uni 	$L__BB4_114;
$L__BB4_113:
	ld.global.f64 	%fd3142, [%rd15];
$L__BB4_114:
	cvta.shared.u64 	%rd159, %rd151;
	setp.eq.s64 	%p112, %rd159, 0;
	setp.lt.s32 	%p113, %r94, %r87;
	or.pred  	%p114, %p112, %p113;
	setp.gt.s32 	%p115, %r94, %r88;
	sub.s32 	%r577, %r93, %r87;
	shl.b32 	%r578, %r577, 3;
	add.s32 	%r96, %r54, %r578;
	mul.wide.s32 	%rd160, %r94, 8;
	add.s64 	%rd16, %rd3, %rd160;
	or.pred  	%p116, %p114, %p115;
	@%p116 bra 	$L__BB4_116;
	ld.shared.f64 	%fd3143, [%r96+-24];
	bra.uni 	$L__BB4_117;
$L__BB4_116:
	ld.global.f64 	%fd3143, [%rd16];
$L__BB4_117:
	cvta.shared.u64 	%rd162, %rd151;
	setp.eq.s64 	%p117, %rd162, 0;
	sub.f64 	%fd138, %fd3142, %fd3143;
	add.s32 	%r580, %r91, -2;
	setp.lt.s32 	%p118, %r580, %r87;
	or.pred  	%p119, %p117, %p118;
	setp.ge.s32 	%p120, %r92, %r88;
	or.pred  	%p121, %p119, %p120;
	@%p121 bra 	$L__BB4_119;
	ld.shared.f64 	%fd3144, [%r95+-16];
	bra.uni 	$L__BB4_120;
$L__BB4_119:
	ld.global.f64 	%fd3144, [%rd15+8];
$L__BB4_120:
	cvta.shared.u64 	%rd164, %rd151;
	setp.eq.s64 	%p122, %rd164, 0;
	add.s32 	%r582, %r93, -2;
	setp.lt.s32 	%p123, %r582, %r87;
	or.pred  	%p124, %p122, %p123;
	setp.ge.s32 	%p125, %r94, %r88;
	or.pred  	%p126, %p124, %p125;
	@%p126 bra 	$L__BB4_122;
	ld.shared.f64 	%fd3145, [%r96+-16];
	bra.uni 	$L__BB4_123;
$L__BB4_122:
	ld.global.f64 	%fd3145, [%rd16+8];
$L__BB4_123:
	cvta.shared.u64 	%rd166, %rd151;
	setp.eq.s64 	%p127, %rd166, 0;
	sub.f64 	%fd1256, %fd3144, %fd3145;
	mul.f64 	%fd1257, %fd1256, %fd1256;
	fma.rn.f64 	%fd145, %fd138, %fd138, %fd1257;
	add.s32 	%r584, %r91, -1;
	setp.lt.s32 	%p128, %r584, %r87;
	or.pred  	%p129, %p127, %p128;
	setp.gt.s32 	%p130, %r584, %r88;
	or.pred  	%p131, %p129, %p130;
	@%p131 bra 	$L__BB4_125;
	ld.shared.f64 	%fd3146, [%r95+-8];
	bra.uni 	$L__BB4_126;
$L__BB4_125:
	ld.global.f64 	%fd3146, [%rd15+16];
$L__BB4_126:
	cvta.shared.u64 	%rd168, %rd151;
	setp.eq.s64 	%p132, %rd168, 0;
	add.s32 	%r586, %r93, -1;
	setp.lt.s32 	%p133, %r586, %r87;
	or.pred  	%p134, %p132, %p133;
	setp.gt.s32 	%p135, %r586, %r88;
	or.pred  	%p136, %p134, %p135;
	@%p136 bra 	$L__BB4_128;
	ld.shared.f64 	%fd3147, [%r96+-8];
	bra.uni 	$L__BB4_129;
$L__BB4_128:
	ld.global.f64 	%fd3147, [%rd16+16];
$L__BB4_129:
	sub.f64 	%fd1258, %fd3146, %fd3147;
	fma.rn.f64 	%fd152, %fd1258, %fd1258, %fd145;
	mul.lo.s32 	%r587, %r90, 9;
	mul.wide.s32 	%rd169, %r587, 8;
	add.s64 	%rd17, %rd10, %rd169;
	@%p3 bra 	$L__BB4_131;
	ld.global.u8 	%rs7, [%rd6+33];
	setp.eq.s16 	%p137, %rs7, 0;
	mov.f64 	%fd3153, 0d0000000000000000;
	@%p137 bra 	$L__BB4_135;
$L__BB4_131:
	setp.ge.s32 	%p138, %r1398, %r86;
	@%p138 bra 	$L__BB4_133;
	ld.global.f64 	%fd3148, [%rd6+16];
	bra.uni 	$L__BB4_134;
$L__BB4_133:
	ld.global.f64 	%fd3148, [%rd6+8];
$L__BB4_134:
	ld.global.f64 	%fd1260, [%rd17+16];
	mul.f64 	%fd1261, %fd3148, %fd1260;
	ld.global.u8 	%rs8, [%rd6+32];
	setp.eq.s16 	%p139, %rs8, 0;
	sqrt.rn.f64 	%fd1262, %fd152;
	selp.f64 	%fd1263, %fd1262, %fd152, %p139;
	div.rn.f64 	%fd1264, %fd1261, %fd1263;
	add.f64 	%fd3153, %fd1264, 0d0000000000000000;
	@%p3 bra 	$L__BB4_136;
$L__BB4_135:
	ld.global.u8 	%rs9, [%rd6+34];
	setp.eq.s16 	%p140, %rs9, 0;
	@%p140 bra 	$L__BB4_145;
$L__BB4_136:
	ld.global.f64 	%fd1265, [%rd17];
	ld.global.f64 	%fd1266, [%rd17+8];
	mul.f64 	%fd1267, %fd152, %fd152;
	mul.f64 	%fd1268, %fd152, %fd1267;
	mul.f64 	%fd1269, %fd1268, %fd1268;
	div.rn.f64 	%fd1270, %fd1265, %fd1269;
	div.rn.f64 	%fd1271, %fd1266, %fd1268;
	sub.f64 	%fd1272, %fd1270, %fd1271;
	add.f64 	%fd3153, %fd3153, %fd1272;
	not.pred 	%p141, %p3;
	@%p141 bra 	$L__BB4_145;
	ld.global.f64 	%fd1273, [%rd6+24];
	setp.geu.f64 	%p142, %fd152, %fd1273;
	@%p142 bra 	$L__BB4_145;
	sqrt.rn.f64 	%fd160, %fd152;
	ld.global.f64 	%fd1274, [%rd17+24];
	ld.global.f64 	%fd1275, [%rd17+32];
	ld.global.f64 	%fd161, [%rd17+40];
	sub.f64 	%fd1276, %fd160, %fd1275;
	div.rn.f64 	%fd1277, %fd1276, %fd1274;
	neg.f64 	%fd1278, %fd1277;
	mul.f64 	%fd162, %fd1277, %fd1278;
	fma.rn.f64 	%fd1279, %fd162, 0d3FF71547652B82FE, 0d4338000000000000;
	{
	.reg .b32 %temp; 
	mov.b64 	{%r97, %temp}, %fd1279;
	}
	mov.f64 	%fd1280, 0dC338000000000000;
	add.rn.f64 	%fd1281, %fd1279, %fd1280;
	fma.rn.f64 	%fd1282, %fd1281, 0dBFE62E42FEFA39EF, %fd162;
	fma.rn.f64 	%fd1283, %fd1281, 0dBC7ABC9E3B39803F, %fd1282;
	fma.rn.f64 	%fd1284, %fd1283, 0d3E5ADE1569CE2BDF, 0d3E928AF3FCA213EA;
	fma.rn.f64 	%fd1285, %fd1284, %fd1283, 0d3EC71DEE62401315;
	fma.rn.f64 	%fd1286, %fd1285, %fd1283, 0d3EFA01997C89EB71;
	fma.rn.f64 	%fd1287, %fd1286, %fd1283, 0d3F2A01A014761F65;
	fma.rn.f64 	%fd1288, %fd1287, %fd1283, 0d3F56C16C1852B7AF;
	fma.rn.f64 	%fd1289, %fd1288, %fd1283, 0d3F81111111122322;
	fma.rn.f64 	%fd1290, %fd1289, %fd1283, 0d3FA55555555502A1;
	fma.rn.f64 	%fd1291, %fd1290, %fd1283, 0d3FC5555555555511;
	fma.rn.f64 	%fd1292, %fd1291, %fd1283, 0d3FE000000000000B;
	fma.rn.f64 	%fd1293, %fd1292, %fd1283, 0d3FF0000000000000;
	fma.rn.f64 	%fd1294, %fd1293, %fd1283, 0d3FF0000000000000;
	{
	.reg .b32 %temp; 
	mov.b64 	{%r98, %temp}, %fd1294;
	}
	{
	.reg .b32 %temp; 
	mov.b64 	{%temp, %r99}, %fd1294;
	}
	shl.b32 	%r588, %r97, 20;
	add.s32 	%r589, %r588, %r99;
	mov.b64 	%fd3151, {%r98, %r589};
	{
	.reg .b32 %temp; 
	mov.b64 	{%temp, %r590}, %fd162;
	}
	mov.b32 	%f29, %r590;
	abs.f32 	%f5, %f29;
	setp.lt.f32 	%p143, %f5, 0f4086232B;
	@%p143 bra 	$L__BB4_141;
	setp.lt.f64 	%p144, %fd162, 0d0000000000000000;
	add.f64 	%fd1295, %fd162, 0d7FF0000000000000;
	selp.f64 	%fd3151, 0d0000000000000000, %fd1295, %p144;
	setp.geu.f32 	%p145, %f5, 0f40874800;
	@%p145 bra 	$L__BB4_141;
	shr.u32 	%r591, %r97, 31;
	add.s32 	%r592, %r97, %r591;
	shr.s32 	%r593, %r592, 1;
	shl.b32 	%r594, %r593, 20;
	add.s32 	%r595, %r99, %r594;
	mov.b64 	%fd1296, {%r98, %r595};
	sub.s32 	%r596, %r97, %r593;
	shl.b32 	%r597, %r596, 20;
	add.s32 	%r598, %r597, 1072693248;
	mov.b32 	%r599, 0;
	mov.b64 	%fd1297, {%r599, %r598};
	mul.f64 	%fd3151, %fd1297, %fd1296;
$L__BB4_141:
	mul.f64 	%fd1298, %fd161, %fd3151;
	div.rn.f64 	%fd1299, %fd1298, %fd152;
	sub.f64 	%fd167, %fd3153, %fd1299;
	ld.global.f64 	%fd1300, [%rd17+48];
	ld.global.f64 	%fd1301, [%rd17+56];
	ld.global.f64 	%fd168, [%rd17+64];
	sub.f64 	%fd1302, %fd160, %fd1301;
	div.rn.f64 	%fd1303, %fd1302, %fd1300;
	neg.f64 	%fd1304, %fd1303;
	mul.f64 	%fd169, %fd1303, %fd1304;
	fma.rn.f64 	%fd1305, %fd169, 0d3FF71547652B82FE, 0d4338000000000000;
	{
	.reg .b32 %temp; 
	mov.b64 	{%r100, %temp}, %fd1305;
	}
	mov.f64 	%fd1306, 0dC338000000000000;
	add.rn.f64 	%fd1307, %fd1305, %fd1306;
	fma.rn.f64 	%fd1308, %fd1307, 0dBFE62E42FEFA39EF, %fd169;
	fma.rn.f64 	%fd1309, %fd1307, 0dBC7ABC9E3B39803F, %fd1308;
	fma.rn.f64 	%fd1310, %fd1309, 0d3E5ADE1569CE2BDF, 0d3E928AF3FCA213EA;
	fma.rn.f64 	%fd1311, %fd1310, %fd1309, 0d3EC71DEE62401315;
	fma.rn.f64 	%fd1312, %fd1311, %fd1309, 0d3EFA01997C89EB71;
	fma.rn.f64 	%fd1313, %fd1312, %fd1309, 0d3F2A01A014761F65;
	fma.rn.f64 	%fd1314, %fd1313, %fd1309, 0d3F56C16C1852B7AF;
	fma.rn.f64 	%fd1315, %fd1314, %fd1309, 0d3F81111111122322;
	fma.rn.f64 	%fd1316, %fd1315, %fd1309, 0d3FA55555555502A1;
	fma.rn.f64 	%fd1317, %fd1316, %fd1309, 0d3FC5555555555511;
	fma.rn.f64 	%fd1318, %fd1317, %fd1309, 0d3FE000000000000B;
	fma.rn.f64 	%fd1319, %fd1318, %fd1309, 0d3FF0000000000000;
	fma.rn.f64 	%fd1320, %fd1319, %fd1309, 0d3FF0000000000000;
	{
	.reg .b32 %temp; 
	mov.b64 	{%r101, %temp}, %fd1320;
	}
	{
	.reg .b32 %temp; 
	mov.b64 	{%temp, %r102}, %fd1320;
	}
	shl.b32 	%r600, %r100, 20;
	add.s32 	%r601, %r600, %r102;
	mov.b64 	%fd3152, {%r101, %r601};
	{
	.reg .b32 %temp; 
	mov.b64 	{%temp, %r602}, %fd169;
	}
	mov.b32 	%f30, %r602;
	abs.f32 	%f6, %f30;
	setp.lt.f32 	%p146, %f6, 0f4086232B;
	@%p146 bra 	$L__BB4_144;
	setp.lt.f64 	%p147, %fd169, 0d0000000000000000;
	add.f64 	%fd1321, %fd169, 0d7FF0000000000000;
	selp.f64 	%fd3152, 0d0000000000000000, %fd1321, %p147;
	setp.geu.f32 	%p148, %f6, 0f40874800;
	@%p148 bra 	$L__BB4_144;
	shr.u32 	%r603, %r100, 31;
	add.s32 	%r604, %r100, %r603;
	shr.s32 	%r605, %r604, 1;
	shl.b32 	%r606, %r605, 20;
	add.s32 	%r607, %r102, %r606;
	mov.b64 	%fd1322, {%r101, %r607};
	sub.s32 	%r608, %r100, %r605;
	shl.b32 	%r609, %r608, 20;
	add.s32 	%r610, %r609, 1072693248;
	mov.b32 	%r611, 0;
	mov.b64 	%fd1323, {%r611, %r610};
	mul.f64 	%fd3152, %fd1323, %fd1322;
$L__BB4_144:
	mul.f64 	%fd1324, %fd168, %fd3152;
	div.rn.f64 	%fd1325, %fd1324, %fd152;
	sub.f64 	%fd3153, %fd167, %fd1325;
$L__BB4_145:
	add.f64 	%fd3154, %fd3154, %fd3153;
	add.s32 	%r1398, %r1398, %r2;
	setp.lt.s32 	%p149, %r1398, %r42;
	@%p149 bra 	$L__BB4_111;
$L__BB4_146:
	setp.lt.u32 	%p150, %r2, 2;
	st.shared.f64 	[%r78], %fd3154;
	bar.sync 	0;
	@%p150 bra 	$L__BB4_152;
	mov.b32 	%r1399, 1;
$L__BB4_148:
	mov.u32 	%r104, %r1399;
	shl.b32 	%r1399, %r104, 1;
	add.s32 	%r613, %r1399, -1;
	and.b32  	%r614, %r613, %r1;
	setp.ne.s32 	%p151, %r614, 0;
	@%p151 bra 	$L__BB4_151;
	add.s32 	%r615, %r104, %r1;
	setp.ge.s32 	%p152, %r615, %r2;
	@%p152 bra 	$L__BB4_151;
	shl.b32 	%r616, %r104, 3;
	add.s32 	%r617, %r78, %r616;
	ld.shared.f64 	%fd1326, [%r617];
	ld.shared.f64 	%fd1327, [%r78];
	add.f64 	%fd1328, %fd1326, %fd1327;
	st.shared.f64 	[%r78], %fd1328;
$L__BB4_151:
	bar.sync 	0;
	setp.lt.s32 	%p153, %r1399, %r2;
	@%p153 bra 	$L__BB4_148;
$L__BB4_152:
	ld.shared.f64 	%fd3155, [shared];
$L__BB4_153:
	ld.param.f64 	%fd3107, [ccd_param_11];
	sub.f64 	%fd1330, %fd30, %fd3107;
	setp.ltu.f64 	%p154, %fd1330, %fd31;
	mov.f64 	%fd3173, 0d7FF0000000000000;
	@%p154 bra 	$L__BB4_206;
	ld.param.f64 	%fd3108, [ccd_param_11];
	ld.param.u64 	%rd505, [ccd_param_7];
	ld.param.u64 	%rd481, [ccd_param_5];
	cvta.to.global.u64 	%rd170, %rd505;
	mul.wide.u32 	%rd171, %r1390, 32;
	add.s64 	%rd172, %rd170, %rd171;
	ld.global.u32 	%r106, [%rd172+16];
	cvta.to.global.u64 	%rd173, %rd481;
	shl.b32 	%r618, %r1390, 2;
	mul.wide.u32 	%rd174, %r618, 4;
	add.s64 	%rd175, %rd173, %rd174;
	ld.global.u32 	%r619, [%rd175];
	mad.lo.s32 	%r620, %r619, 24, %r54;
	ld.shared.f64 	%fd1331, [%r620];
	ld.shared.f64 	%fd1332, [%r620+8];
	ld.shared.f64 	%fd1333, [%r620+16];
	ld.global.u32 	%r621, [%rd175+4];
	mad.lo.s32 	%r622, %r621, 24, %r54;
	ld.shared.f64 	%fd180, [%r622];
	ld.shared.f64 	%fd181, [%r622+8];
	ld.shared.f64 	%fd182, [%r622+16];
	ld.global.u32 	%r623, [%rd175+8];
	mad.lo.s32 	%r624, %r623, 24, %r54;
	ld.shared.f64 	%fd1334, [%r624];
	ld.shared.f64 	%fd1335, [%r624+8];
	ld.shared.f64 	%fd1336, [%r624+16];
	ld.global.u32 	%r625, [%rd175+12];
	mad.lo.s32 	%r626, %r625, 24, %r54;
	ld.shared.f64 	%fd1337, [%r626];
	ld.shared.f64 	%fd1338, [%r626+8];
	ld.shared.f64 	%fd1339, [%r626+16];
	sub.f64 	%fd1340, %fd1331, %fd180;
	sub.f64 	%fd1341, %fd1332, %fd181;
	sub.f64 	%fd1342, %fd1333, %fd182;
	sub.f64 	%fd1343, %fd1334, %fd180;
	sub.f64 	%fd1344, %fd1335, %fd181;
	sub.f64 	%fd1345, %fd1336, %fd182;
	sub.f64 	%fd1346, %fd1337, %fd180;
	sub.f64 	%fd1347, %fd1338, %fd181;
	sub.f64 	%fd1348, %fd1339, %fd182;
	mul.f64 	%fd1349, %fd1344, %fd1344;
	fma.rn.f64 	%fd1350, %fd1343, %fd1343, %fd1349;
	fma.rn.f64 	%fd1351, %fd1345, %fd1345, %fd1350;
	sqrt.rn.f64 	%fd1352, %fd1351;
	div.rn.f64 	%fd183, %fd1343, %fd1352;
	div.rn.f64 	%fd184, %fd1344, %fd1352;
	div.rn.f64 	%fd185, %fd1345, %fd1352;
	mul.f64 	%fd1353, %fd1341, %fd1344;
	fma.rn.f64 	%fd1354, %fd1340, %fd1343, %fd1353;
	fma.rn.f64 	%fd1355, %fd1342, %fd1345, %fd1354;
	div.rn.f64 	%fd1356, %fd1355, %fd1351;
	mul.f64 	%fd1357, %fd1343, %fd1356;
	sub.f64 	%fd1358, %fd1340, %fd1357;
	mul.f64 	%fd1359, %fd1344, %fd1356;
	sub.f64 	%fd1360, %fd1341, %fd1359;
	mul.f64 	%fd1361, %fd1345, %fd1356;
	sub.f64 	%fd1362, %fd1342, %fd1361;
	mul.f64 	%fd1363, %fd1360, %fd1360;
	fma.rn.f64 	%fd1364, %fd1358, %fd1358, %fd1363;
	fma.rn.f64 	%fd1365, %fd1362, %fd1362, %fd1364;
	sqrt.rn.f64 	%fd1366, %fd1365;
	div.rn.f64 	%fd186, %fd1358, %fd1366;
	div.rn.f64 	%fd187, %fd1360, %fd1366;
	div.rn.f64 	%fd188, %fd1362, %fd1366;
	mul.f64 	%fd1367, %fd184, %fd188;
	mul.f64 	%fd1368, %fd185, %fd187;
	sub.f64 	%fd1369, %fd1367, %fd1368;
	mul.f64 	%fd1370, %fd185, %fd186;
	mul.f64 	%fd1371, %fd183, %fd188;
	sub.f64 	%fd1372, %fd1370, %fd1371;
	mul.f64 	%fd1373, %fd183, %fd187;
	mul.f64 	%fd1374, %fd184, %fd186;
	sub.f64 	%fd1375, %fd1373, %fd1374;
	mul.f64 	%fd1376, %fd1347, %fd187;
	fma.rn.f64 	%fd1377, %fd1346, %fd186, %fd1376;
	fma.rn.f64 	%fd1378, %fd1348, %fd188, %fd1377;
	mul.f64 	%fd1379, %fd1347, %fd1372;
	fma.rn.f64 	%fd1380, %fd1346, %fd1369, %fd1379;
	fma.rn.f64 	%fd1381, %fd1348, %fd1375, %fd1380;
	mul.f64 	%fd1382, %fd1381, %fd1381;
	fma.rn.f64 	%fd1383, %fd1378, %fd1378, %fd1382;
	sqrt.rn.f64 	%fd1384, %fd1383;
	div.rn.f64 	%fd189, %fd1378, %fd1384;
	div.rn.f64 	%fd190, %fd1381, %fd1384;
	sub.f64 	%fd191, %fd30, %fd3108;
	abs.f64 	%fd192, %fd191;
	setp.neu.f64 	%p155, %fd192, 0d7FF0000000000000;
	@%p155 bra 	$L__BB4_156;
	mov.f64 	%fd1390, 0d0000000000000000;
	mul.rn.f64 	%fd3156, %fd191, %fd1390;
	mov.b32 	%r1400, 0;
	bra.uni 	$L__BB4_158;
$L__BB4_156:
	mul.f64 	%fd1385, %fd191, 0d3FE45F306DC9C883;
	cvt.rni.s32.f64 	%r1400, %fd1385;
	cvt.rn.f64.s32 	%fd1386, %r1400;
	fma.rn.f64 	%fd1387, %fd1386, 0dBFF921FB54442D18, %fd191;
	fma.rn.f64 	%fd1388, %fd1386, 0dBC91A62633145C00, %fd1387;
	fma.rn.f64 	%fd3156, %fd1386, 0dB97B839A252049C0, %fd1388;
	setp.ltu.f64 	%p156, %fd192, 0d41E0000000000000;
	@%p156 bra 	$L__BB4_158;
	{ // callseq 14, 0
	.param .b64 param0;
	st.param.f64 	[param0], %fd191;
	.param .align 16 .b8 retval0[16];
	call.uni (retval0), 
	__internal_trig_reduction_slowpathd, 
	(
	param0
	);
	ld.param.f64 	%fd3156, [retval0];
	ld.param.b32 	%r1400, [retval0+8];
	} // callseq 14
$L__BB4_158:
	mul.rn.f64 	%fd1391, %fd3156, %fd3156;
	fma.rn.f64 	%fd1392, %fd1391, 0dBDA8FF8320FD8164, 0d3E21EEA7C1EF8528;
	fma.rn.f64 	%fd1393, %fd1392, %fd1391, 0dBE927E4F8E06E6D9;
	fma.rn.f64 	%fd1394, %fd1393, %fd1391, 0d3EFA01A019DDBCE9;
	fma.rn.f64 	%fd1395, %fd1394, %fd1391, 0dBF56C16C16C15D47;
	fma.rn.f64 	%fd1396, %fd1395, %fd1391, 0d3FA5555555555551;
	fma.rn.f64 	%fd1397, %fd1396, %fd1391, 0dBFE0000000000000;
	fma.rn.f64 	%fd1398, %fd1397, %fd1391, 0d3FF0000000000000;
	fma.rn.f64 	%fd1399, %fd1391, 0d3DE5DB65F9785EBA, 0dBE5AE5F12CB0D246;
	fma.rn.f64 	%fd1400, %fd1399, %fd1391, 0d3EC71DE369ACE392;
	fma.rn.f64 	%fd1401, %fd1400, %fd1391, 0dBF2A01A019DB62A1;
	fma.rn.f64 	%fd1402, %fd1401, %fd1391, 0d3F81111111110818;
	fma.rn.f64 	%fd1403, %fd1402, %fd1391, 0dBFC5555555555554;
	fma.rn.f64 	%fd1404, %fd1403, %fd1391, 0d0000000000000000;
	fma.rn.f64 	%fd1405, %fd1404, %fd3156, %fd3156;
	and.b32  	%r629, %r1400, 1;
	setp.eq.b32 	%p157, %r629, 1;
	{
	.reg .b32 %temp; 
	mov.b64 	{%temp, %r630}, %fd1405;
	}
	{
	.reg .b32 %temp; 
	mov.b64 	{%r631, %temp}, %fd1405;
	}
	xor.b32  	%r632, %r630, -2147483648;
	mov.b64 	%fd1406, {%r631, %r632};
	selp.f64 	%fd3157, %fd1398, %fd1405, %p157;
	selp.f64 	%fd3158, %fd1406, %fd1398, %p157;
	and.b32  	%r633, %r1400, 2;
	setp.eq.s32 	%p158, %r633, 0;
	@%p158 bra 	$L__BB4_160;
	{
	.reg .b32 %temp; 
	mov.b64 	{%temp, %r634}, %fd3157;
	}
	{
	.reg .b32 %temp; 
	mov.b64 	{%r635, %temp}, %fd3157;
	}
	xor.b32  	%r636, %r634, -2147483648;
	mov.b64 	%fd3157, {%r635, %r636};
	{
	.reg .b32 %temp; 
	mov.b64 	{%temp, %r637}, %fd3158;
	}
	{
	.reg .b32 %temp; 
	mov.b64 	{%r638, %temp}, %fd3158;
	}
	xor.b32  	%r639, %r637, -2147483648;
	mov.b64 	%fd3158, {%r638, %r639};
$L__BB4_160:
	mul.f64 	%fd1407, %fd189, %fd3157;
	mul.f64 	%fd1408, %fd190, %fd3158;
	sub.f64 	%fd203, %fd1407, %fd1408;
	mul.f64 	%fd1409, %fd189, %fd3158;
	fma.rn.f64 	%fd204, %fd190, %fd3157, %fd1409;
	setp.ge.s32 	%p159, %r1, %r106;
	@%p159 bra 	$L__BB4_162;
	ld.param.u64 	%rd492, [ccd_param_6];
	cvta.to.global.u64 	%rd176, %rd492;
	cvt.s64.s32 	%rd177, %r40;
	cvt.u64.u32 	%rd178, %r1;
	add.s64 	%rd179, %rd177, %rd178;
	shl.b64 	%rd180, %rd179, 2;
	add.s64 	%rd181, %rd176, %rd180;
	ld.global.u32 	%r640, [%rd181];
	mad.lo.s32 	%r641, %r640, 24, %r54;
	ld.shared.f64 	%fd1410, [%r641];
	ld.shared.f64 	%fd1411, [%r641+8];
	ld.shared.f64 	%fd1412, [%r641+16];
	sub.f64 	%fd1413, %fd1410, %fd180;
	sub.f64 	%fd1414, %fd1411, %fd181;
	sub.f64 	%fd1415, %fd1412, %fd182;
	mul.f64 	%fd1416, %fd187, %fd1414;
	fma.rn.f64 	%fd1417, %fd186, %fd1413, %fd1416;
	fma.rn.f64 	%fd1418, %fd188, %fd1415, %fd1417;
	mul.f64 	%fd1419, %fd184, %fd188;
	mul.f64 	%fd1420, %fd185, %fd187;
	sub.f64 	%fd1421, %fd1419, %fd1420;
	mul.f64 	%fd1422, %fd185, %fd186;
	mul.f64 	%fd1423, %fd183, %fd188;
	sub.f64 	%fd1424, %fd1422, %fd1423;
	mul.f64 	%fd1425, %fd1424, %fd1414;
	fma.rn.f64 	%fd1426, %fd1421, %fd1413, %fd1425;
	mul.f64 	%fd1427, %fd183, %fd187;
	mul.f64 	%fd1428, %fd184, %fd186;
	sub.f64 	%fd1429, %fd1427, %fd1428;
	fma.rn.f64 	%fd1430, %fd1429, %fd1415, %fd1426;
	mul.f64 	%fd1431, %fd184, %fd1414;
	fma.rn.f64 	%fd1432, %fd183, %fd1413, %fd1431;
	fma.rn.f64 	%fd1433, %fd185, %fd1415, %fd1432;
	mul.f64 	%fd1434, %fd204, %fd1418;
	mul.f64 	%fd1435, %fd203, %fd1430;
	sub.f64 	%fd1436, %fd1434, %fd1435;
	mul.f64 	%fd1437, %fd204, %fd1430;
	fma.rn.f64 	%fd1438, %fd203, %fd1418, %fd1437;
	mul.f64 	%fd1439, %fd1421, %fd1438;
	fma.rn.f64 	%fd1440, %fd186, %fd1436, %fd1439;
	fma.rn.f64 	%fd1441, %fd183, %fd1433, %fd1440;
	mul.f64 	%fd1442, %fd1424, %fd1438;
	fma.rn.f64 	%fd1443, %fd187, %fd1436, %fd1442;
	fma.rn.f64 	%fd1444, %fd184, %fd1433, %fd1443;
	mul.f64 	%fd1445, %fd1429, %fd1438;
	fma.rn.f64 	%fd1446, %fd188, %fd1436, %fd1445;
	fma.rn.f64 	%fd1447, %fd185, %fd1433, %fd1446;
	add.f64 	%fd1448, %fd180, %fd1441;
	add.f64 	%fd1449, %fd181, %fd1444;
	add.f64 	%fd1450, %fd182, %fd1447;
	st.shared.f64 	[%r641], %fd1448;
	st.shared.f64 	[%r641+8], %fd1449;
	st.shared.f64 	[%r641+16], %fd1450;
$L__BB4_162:
	mov.u32 	%r642, %ctaid.x;
	mad.lo.s32 	%r1401, %r41, %r642, %r1;
	setp.ge.s32 	%p160, %r1401, %r42;
	bar.sync 	0;
	mov.f64 	%fd3172, 0d0000000000000000;
	@%p160 bra 	$L__BB4_199;
	ld.param.u64 	%rd506, [ccd_param_7];
	cvta.to.global.u64 	%rd182, %rd506;
	mul.wide.u32 	%rd183, %r1390, 32;
	add.s64 	%rd184, %rd182, %rd183;
	ld.global.u32 	%r111, [%rd184+8];
	ld.global.u32 	%r112, [%rd184+20];
	ld.global.u32 	%r113, [%rd184+24];
	mov.f64 	%fd3172, 0d0000000000000000;
$L__BB4_164:
	mov.u32 	%r643, shared;
	cvt.u64.u32 	%rd185, %r643;
	cvta.shared.u64 	%rd186, %rd185;
	setp.eq.s64 	%p161, %rd186, 0;
	mul.wide.s32 	%rd187, %r1401, 4;
	add.s64 	%rd188, %rd11, %rd187;
	ld.global.u32 	%r115, [%rd188];
	shl.b32 	%r644, %r115, 1;
	mul.wide.s32 	%rd189, %r644, 4;
	add.s64 	%rd190, %rd4, %rd189;
	ld.global.u32 	%r645, [%rd190];
	ld.global.u32 	%r646, [%rd190+4];
	max.s32 	%r648, %r645, %r646;
	setp.lt.s32 	%p4, %r648, 1;
	abs.s32 	%r649, %r645;
	mul.lo.s32 	%r116, %r649, 3;
	add.s32 	%r117, %r116, -3;
	abs.s32 	%r651, %r646;
	mul.lo.s32 	%r118, %r651, 3;
	add.s32 	%r119, %r118, -3;
	setp.lt.s32 	%p162, %r117, %r112;
	or.pred  	%p163, %p161, %p162;
	setp.gt.s32 	%p164, %r117, %r113;
	sub.s32 	%r652, %r116, %r112;
	shl.b32 	%r653, %r652, 3;
	add.s32 	%r120, %r54, %r653;
	mul.wide.s32 	%rd191, %r117, 8;
	add.s64 	%rd18, %rd3, %rd191;
	or.pred  	%p165, %p163, %p164;
	@%p165 bra 	$L__BB4_166;
	ld.shared.f64 	%fd3160, [%r120+-24];
	bra.uni 	$L__BB4_167;
$L__BB4_166:
	ld.global.f64 	%fd3160, [%rd18];
$L__BB4_167:
	cvta.shared.u64 	%rd193, %rd185;
	setp.eq.s64 	%p166, %rd193, 0;
	setp.lt.s32 	%p167, %r119, %r112;
	or.pred  	%p168, %p166, %p167;
	setp.gt.s32 	%p169, %r119, %r113;
	sub.s32 	%r655, %r118, %r112;
	shl.b32 	%r656, %r655, 3;
	add.s32 	%r121, %r54, %r656;
	mul.wide.s32 	%rd194, %r119, 8;
	add.s64 	%rd19, %rd3, %rd194;
	or.pred  	%p170, %p168, %p169;
	@%p170 bra 	$L__BB4_169;
	ld.shared.f64 	%fd3161, [%r121+-24];
	bra.uni 	$L__BB4_170;
$L__BB4_169:
	ld.global.f64 	%fd3161, [%rd19];
$L__BB4_170:
	cvta.shared.u64 	%rd196, %rd185;
	setp.eq.s64 	%p171, %rd196, 0;
	sub.f64 	%fd212, %fd3160, %fd3161;
	add.s32 	%r658, %r116, -2;
	setp.lt.s32 	%p172, %r658, %r112;
	or.pred  	%p173, %p171, %p172;
	setp.ge.s32 	%p174, %r117, %r113;
	or.pred  	%p175, %p173, %p174;
	@%p175 bra 	$L__BB4_172;
	ld.shared.f64 	%fd3162, [%r120+-16];
	bra.uni 	$L__BB4_173;
$L__BB4_172:
	ld.global.f64 	%fd3162, [%rd18+8];
$L__BB4_173:
	cvta.shared.u64 	%rd198, %rd185;
	setp.eq.s64 	%p176, %rd198, 0;
	add.s32 	%r660, %r118, -2;
	setp.lt.s32 	%p177, %r660, %r112;
	or.pred  	%p178, %p176, %p177;
	setp.ge.s32 	%p179, %r119, %r113;
	or.pred  	%p180, %p178, %p179;
	@%p180 bra 	$L__BB4_175;
	ld.shared.f64 	%fd3163, [%r121+-16];
	bra.uni 	$L__BB4_176;
$L__BB4_175:
	ld.global.f64 	%fd3163, [%rd19+8];
$L__BB4_176:
	cvta.shared.u64 	%rd200, %rd185;
	setp.eq.s64 	%p181, %rd200, 0;
	sub.f64 	%fd1453, %fd3162, %fd3163;
	mul.f64 	%fd1454, %fd1453, %fd1453;
	fma.rn.f64 	%fd219, %fd212, %fd212, %fd1454;
	add.s32 	%r662, %r116, -1;
	setp.lt.s32 	%p182, %r662, %r112;
	or.pred  	%p183, %p181, %p182;
	setp.gt.s32 	%p184, %r662, %r113;
	or.pred  	%p185, %p183, %p184;
	@%p185 bra 	$L__BB4_178;
	ld.shared.f64 	%fd3164, [%r120+-8];
	bra.uni 	$L__BB4_179;
$L__BB4_178:
	ld.global.f64 	%fd3164, [%rd18+16];
$L__BB4_179:
	cvta.shared.u64 	%rd202, %rd185;
	setp.eq.s64 	%p186, %rd202, 0;
	add.s32 	%r664, %r118, -1;
	setp.lt.s32 	%p187, %r664, %r112;
	or.pred  	%p188, %p186, %p187;
	setp.gt.s32 	%p189, %r664, %r113;
	or.pred  	%p190, %p188, %p189;
	@%p190 bra 	$L__BB4_181;
	ld.shared.f64 	%fd3165, [%r121+-8];
	bra.uni 	$L__BB4_182;
$L__BB4_181:
	ld.global.f64 	%fd3165, [%rd19+16];
$L__BB4_182:
	sub.f64 	%fd1455, %fd3164, %fd3165;
	fma.rn.f64 	%fd226, %fd1455, %fd1455, %fd219;
	mul.lo.s32 	%r665, %r115, 9;
	mul.wide.s32 	%rd203, %r665, 8;
	add.s64 	%rd20, %rd10, %rd203;
	@%p4 bra 	$L__BB4_184;
	ld.global.u8 	%rs10, [%rd6+33];
	setp.eq.s16 	%p191, %rs10, 0;
	mov.f64 	%fd3171, 0d0000000000000000;
	@%p191 bra 	$L__BB4_188;
$L__BB4_184:
	setp.ge.s32 	%p192, %r1401, %r111;
	@%p192 bra 	$L__BB4_186;
	ld.global.f64 	%fd3166, [%rd6+16];
	bra.uni 	$L__BB4_187;
$L__BB4_186:
	ld.global.f64 	%fd3166, [%rd6+8];
$L__BB4_187:
	ld.global.f64 	%fd1457, [%rd20+16];
	mul.f64 	%fd1458, %fd3166, %fd1457;
	ld.global.u8 	%rs11, [%rd6+32];
	setp.eq.s16 	%p193, %rs11, 0;
	sqrt.rn.f64 	%fd1459, %fd226;
	selp.f64 	%fd1460, %fd1459, %fd226, %p193;
	div.rn.f64 	%fd1461, %fd1458, %fd1460;
	add.f64 	%fd3171, %fd1461, 0d0000000000000000;
	@%p4 bra 	$L__BB4_189;
$L__BB4_188:
	ld.global.u8 	%rs12, [%rd6+34];
	setp.eq.s16 	%p194, %rs12, 0;
	@%p194 bra 	$L__BB4_198;
$L__BB4_189:
	ld.global.f64 	%fd1462, [%rd20];
	ld.global.f64 	%fd1463, [%rd20+8];
	mul.f64 	%fd1464, %fd226, %fd226;
	mul.f64 	%fd1465, %fd226, %fd1464;
	mul.f64 	%fd1466, %fd1465, %fd1465;
	div.rn.f64 	%fd1467, %fd1462, %fd1466;
	div.rn.f64 	%fd1468, %fd1463, %fd1465;
	sub.f64 	%fd1469, %fd1467, %fd1468;
	add.f64 	%fd3171, %fd3171, %fd1469;
	not.pred 	%p195, %p4;
	@%p195 bra 	$L__BB4_198;
	ld.global.f64 	%fd1470, [%rd6+24];
	setp.geu.f64 	%p196, %fd226, %fd1470;
	@%p196 bra 	$L__BB4_198;
	sqrt.rn.f64 	%fd234, %fd226;
	ld.global.f64 	%fd1471, [%rd20+24];
	ld.global.f64 	%fd1472, [%rd20+32];
	ld.global.f64 	%fd235, [%rd20+40];
	sub.f64 	%fd1473, %fd234, %fd1472;
	div.rn.f64 	%fd1474, %fd1473, %fd1471;
	neg.f64 	%fd1475, %fd1474;
	mul.f64 	%fd236, %fd1474, %fd1475;
	fma.rn.f64 	%fd1476, %fd236, 0d3FF71547652B82FE, 0d4338000000000000;
	{
	.reg .b32 %temp; 
	mov.b64 	{%r122, %temp}, %fd1476;
	}
	mov.f64 	%fd1477, 0dC338000000000000;
	add.rn.f64 	%fd1478, %fd1476, %fd1477;
	fma.rn.f64 	%fd1479, %fd1478, 0dBFE62E42FEFA39EF, %fd236;
	fma.rn.f64 	%fd1480, %fd1478, 0dBC7ABC9E3B39803F, %fd1479;
	fma.rn.f64 	%fd1481, %fd1480, 0d3E5ADE1569CE2BDF, 0d3E928AF3FCA213EA;
	fma.rn.f64 	%fd1482, %fd1481, %fd1480, 0d3EC71DEE62401315;
	fma.rn.f64 	%fd1483, %fd1482, %fd1480, 0d3EFA01997C89EB71;
	fma.rn.f64 	%fd1484, %fd1483, %fd1480, 0d3F2A01A014761F65;
	fma.rn.f64 	%fd1485, %fd1484, %fd1480, 0d3F56C16C1852B7AF;
	fma.rn.f64 	%fd1486, %fd1485, %fd1480, 0d3F81111111122322;
	fma.rn.f64 	%fd1487, %fd1486, %fd1480, 0d3FA55555555502A1;
	fma.rn.f64 	%fd1488, %fd1487, %fd1480, 0d3FC5555555555511;
	fma.rn.f64 	%fd1489, %fd1488, %fd1480, 0d3FE000000000000B;
	fma.rn.f64 	%fd1490, %fd1489, %fd1480, 0d3FF0000000000000;
	fma.rn.f64 	%fd1491, %fd1490, %fd1480, 0d3FF0000000000000;
	{
	.reg .b32 %temp; 
	mov.b64 	{%r123, %temp}, %fd1491;
	}
	{
	.reg .b32 %temp; 
	mov.b64 	{%temp, %r124}, %fd1491;
	}
	shl.b32 	%r666, %r122, 20;
	add.s32 	%r667, %r666, %r124;
	mov.b64 	%fd3169, {%r123, %r667};
	{
	.reg .b32 %temp; 
	mov.b64 	{%temp, %r668}, %fd236;
	}
	mov.b32 	%f31, %r668;
	abs.f32 	%f7, %f31;
	setp.lt.f32 	%p197, %f7, 0f4086232B;
	@%p197 bra 	$L__BB4_194;
	setp.lt.f64 	%p198, %fd236, 0d0000000000000000;
	add.f64 	%fd1492, %fd236, 0d7FF0000000000000;
	selp.f64 	%fd3169, 0d0000000000000000, %fd1492, %p198;
	setp.geu.f32 	%p199, %f7, 0f40874800;
	@%p199 bra 	$L__BB4_194;
	shr.u32 	%r669, %r122, 31;
	add.s32 	%r670, %r122, %r669;
	shr.s32 	%r671, %r670, 1;
	shl.b32 	%r672, %r671, 20;
	add.s32 	%r673, %r124, %r672;
	mov.b64 	%fd1493, {%r123, %r673};
	sub.s32 	%r674, %r122, %r671;
	shl.b32 	%r675, %r674, 20;
	add.s32 	%r676, %r675, 1072693248;
	mov.b32 	%r677, 0;
	mov.b64 	%fd1494, {%r677, %r676};
	mul.f64 	%fd3169, %fd1494, %fd1493;
$L__BB4_194:
	mul.f64 	%fd1495, %fd235, %fd3169;
	div.rn.f64 	%fd1496, %fd1495, %fd226;
	sub.f64 	%fd241, %fd3171, %fd1496;
	ld.global.f64 	%fd1497, [%rd20+48];
	ld.global.f64 	%fd1498, [%rd20+56];
	ld.global.f64 	%fd242, [%rd20+64];
	sub.f64 	%fd1499, %fd234, %fd1498;
	div.rn.f64 	%fd1500, %fd1499, %fd1497;
	neg.f64 	%fd1501, %fd1500;
	mul.f64 	%fd243, %fd1500, %fd1501;
	fma.rn.f64 	%fd1502, %fd243, 0d3FF71547652B82FE, 0d4338000000000000;
	{
	.reg .b32 %temp; 
	mov.b64 	{%r125, %temp}, %fd1502;
	}
	mov.f64 	%fd1503, 0dC338000000000000;
	add.rn.f64 	%fd1504, %fd1502, %fd1503;
	fma.rn.f64 	%fd1505, %fd1504, 0dBFE62E42FEFA39EF, %fd243;
	fma.rn.f64 	%fd1506, %fd1504, 0dBC7ABC9E3B39803F, %fd1505;
	fma.rn.f64 	%fd1507, %fd1506, 0d3E5ADE1569CE2BDF, 0d3E928AF3FCA213EA;
	fma.rn.f64 	%fd1508, %fd1507, %fd1506, 0d3EC71DEE62401315;
	fma.rn.f64 	%fd1509, %fd1508, %fd1506, 0d3EFA01997C89EB71;
	fma.rn.f64 	%fd1510, %fd1509, %fd1506, 0d3F2A01A014761F65;
	fma.rn.f64 	%fd1511, %fd1510, %fd1506, 0d3F56C16C1852B7AF;
	fma.rn.f64 	%fd1512, %fd1511, %fd1506, 0d3F81111111122322;
	fma.rn.f64 	%fd1513, %fd1512, %fd1506, 0d3FA55555555502A1;
	fma.rn.f64 	%fd1514, %fd1513, %fd1506, 0d3FC5555555555511;
	fma.rn.f64 	%fd1515, %fd1514, %fd1506, 0d3FE000000000000B;
	fma.rn.f64 	%fd1516, %fd1515, %fd1506, 0d3FF0000000000000;
	fma.rn.f64 	%fd1517, %fd1516, %fd1506, 0d3FF0000000000000;
	{
	.reg .b32 %temp; 
	mov.b64 	{%r126, %temp}, %fd1517;
	}
	{
	.reg .b32 %temp; 
	mov.b64 	{%temp, %r127}, %fd1517;
	}
	shl.b32 	%r678, %r125, 20;
	add.s32 	%r679, %r678, %r127;
	mov.b64 	%fd3170, {%r126, %r679};
	{
	.reg .b32 %temp; 
	mov.b64 	{%temp, %r680}, %fd243;
	}
	mov.b32 	%f32, %r680;
	abs.f32 	%f8, %f32;
	setp.lt.f32 	%p200, %f8, 0f4086232B;
	@%p200 bra 	$L__BB4_197;
	setp.lt.f64 	%p201, %fd243, 0d0000000000000000;
	add.f64 	%fd1518, %fd243, 0d7FF0000000000000;
	selp.f64 	%fd3170, 0d0000000000000000, %fd1518, %p201;
	setp.geu.f32 	%p202, %f8, 0f40874800;
	@%p202 bra 	$L__BB4_197;
	shr.u32 	%r681, %r125, 31;
	add.s32 	%r682, %r125, %r681;
	shr.s32 	%r683, %r682, 1;
	shl.b32 	%r684, %r683, 20;
	add.s32 	%r685, %r127, %r684;
	mov.b64 	%fd1519, {%r126, %r685};
	sub.s32 	%r686, %r125, %r683;
	shl.b32 	%r687, %r686, 20;
	add.s32 	%r688, %r687, 1072693248;
	mov.b32 	%r689, 0;
	mov.b64 	%fd1520, {%r689, %r688};
	mul.f64 	%fd3170, %fd1520, %fd1519;
$L__BB4_197:
	mul.f64 	%fd1521, %fd242, %fd3170;
	div.rn.f64 	%fd1522, %fd1521, %fd226;
	sub.f64 	%fd3171, %fd241, %fd1522;
$L__BB4_198:
	add.f64 	%fd3172, %fd3172, %fd3171;
	add.s32 	%r1401, %r1401, %r2;
	setp.lt.s32 	%p203, %r1401, %r42;
	@%p203 bra 	$L__BB4_164;
$L__BB4_199:
	setp.lt.u32 	%p204, %r2, 2;
	shl.b32 	%r690, %r1, 3;
	mov.u32 	%r691, shared;
	add.s32 	%r129, %r691, %r690;
	st.shared.f64 	[%r129], %fd3172;
	bar.sync 	0;
	@%p204 bra 	$L__BB4_205;
	mov.b32 	%r1402, 1;
$L__BB4_201:
	mov.u32 	%r130, %r1402;
	shl.b32 	%r1402, %r130, 1;
	add.s32 	%r693, %r1402, -1;
	and.b32  	%r694, %r693, %r1;
	setp.ne.s32 	%p205, %r694, 0;
	@%p205 bra 	$L__BB4_204;
	add.s32 	%r695, %r130, %r1;
	setp.ge.s32 	%p206, %r695, %r2;
	@%p206 bra 	$L__BB4_204;
	shl.b32 	%r696, %r130, 3;
	add.s32 	%r697, %r129, %r696;
	ld.shared.f64 	%fd1523, [%r697];
	ld.shared.f64 	%fd1524, [%r129];
	add.f64 	%fd1525, %fd1523, %fd1524;
	st.shared.f64 	[%r129], %fd1525;
$L__BB4_204:
	bar.sync 	0;
	setp.lt.s32 	%p207, %r1402, %r2;
	@%p207 bra 	$L__BB4_201;
$L__BB4_205:
	ld.shared.f64 	%fd3173, [shared];
$L__BB4_206:
	ld.param.f64 	%fd3109, [ccd_param_11];
	add.f64 	%fd1526, %fd3155, %fd3173;
	add.f64 	%fd1527, %fd104, %fd104;
	sub.f64 	%fd1528, %fd1526, %fd1527;
	add.f64 	%fd1529, %fd3109, %fd3109;
	mul.f64 	%fd1530, %fd3109, %fd1529;
	div.rn.f64 	%fd254, %fd1528, %fd1530;
	mov.b64 	%rd204, %fd254;
	setp.lt.s64 	%p208, %rd204, 0;
	and.b64  	%rd205, %rd204, 9223372036854775807;
	add.s64 	%rd206, %rd205, -4503599627370496;
	setp.lt.u64 	%p209, %rd206, 9214364837600034816;
	and.pred  	%p210, %p209, %p208;
	add.s64 	%rd207, %rd205, -1;
	setp.lt.u64 	%p211, %rd207, 4503599627370495;
	and.pred  	%p212, %p211, %p208;
	setp.eq.s64 	%p213, %rd205, 0;
	or.pred  	%p214, %p213, %p212;
	setp.eq.s64 	%p215, %rd205, 9218868437227405312;
	or.pred  	%p216, %p214, %p215;
	or.pred  	%p217, %p216, %p210;
	not.pred 	%p218, %p217;
	@%p218 bra 	$L__BB4_208;
	ld.param.f64 	%fd3111, [ccd_param_11];
	setp.lt.f64 	%p219, %fd3173, %fd3155;
	add.f64 	%fd1537, %fd3111, %fd30;
	sub.f64 	%fd1538, %fd30, %fd3111;
	selp.f64 	%fd3174, %fd1538, %fd1537, %p219;
	bra.uni 	$L__BB4_209;
$L__BB4_208:
	ld.param.f64 	%fd3110, [ccd_param_11];
	sub.f64 	%fd1531, %fd3155, %fd104;
	div.rn.f64 	%fd1532, %fd1531, %fd3110;
	mul.f64 	%fd1533, %fd3110, %fd254;
	sub.f64 	%fd1534, %fd1532, %fd1533;
	mul.f64 	%fd1535, %fd1534, 0dBFE0000000000000;
	div.rn.f64 	%fd1536, %fd1535, %fd254;
	add.f64 	%fd3174, %fd30, %fd1536;
$L__BB4_209:
	ld.param.u64 	%rd507, [ccd_param_7];
	ld.param.u64 	%rd482, [ccd_param_5];
	setp.lt.f64 	%p220, %fd3174, %fd31;
	selp.f64 	%fd1539, %fd31, %fd3174, %p220;
	setp.gt.f64 	%p221, %fd1539, %fd32;
	selp.f64 	%fd3264, %fd32, %fd1539, %p221;
	cvta.to.global.u64 	%rd208, %rd507;
	mul.wide.u32 	%rd209, %r1390, 32;
	add.s64 	%rd210, %rd208, %rd209;
	ld.global.u32 	%r132, [%rd210+16];
	cvta.to.global.u64 	%rd211, %rd482;
	shl.b32 	%r698, %r1390, 2;
	mul.wide.u32 	%rd212, %r698, 4;
	add.s64 	%rd213, %rd211, %rd212;
	ld.global.u32 	%r699, [%rd213];
	mad.lo.s32 	%r700, %r699, 24, %r54;
	ld.shared.f64 	%fd1540, [%r700];
	ld.shared.f64 	%fd1541, [%r700+8];
	ld.shared.f64 	%fd1542, [%r700+16];
	ld.global.u32 	%r701, [%rd213+4];
	mad.lo.s32 	%r702, %r701, 24, %r54;
	ld.shared.f64 	%fd259, [%r702];
	ld.shared.f64 	%fd260, [%r702+8];
	ld.shared.f64 	%fd261, [%r702+16];
	ld.global.u32 	%r703, [%rd213+8];
	mad.lo.s32 	%r704, %r703, 24, %r54;
	ld.shared.f64 	%fd1543, [%r704];
	ld.shared.f64 	%fd1544, [%r704+8];
	ld.shared.f64 	%fd1545, [%r704+16];
	ld.global.u32 	%r705, [%rd213+12];
	mad.lo.s32 	%r706, %r705, 24, %r54;
	ld.shared.f64 	%fd1546, [%r706];
	ld.shared.f64 	%fd1547, [%r706+8];
	ld.shared.f64 	%fd1548, [%r706+16];
	sub.f64 	%fd1549, %fd1540, %fd259;
	sub.f64 	%fd1550, %fd1541, %fd260;
	sub.f64 	%fd1551, %fd1542, %fd261;
	sub.f64 	%fd1552, %fd1543, %fd259;
	sub.f64 	%fd1553, %fd1544, %fd260;
	sub.f64 	%fd1554, %fd1545, %fd261;
	sub.f64 	%fd1555, %fd1546, %fd259;
	sub.f64 	%fd1556, %fd1547, %fd260;
	sub.f64 	%fd1557, %fd1548, %fd261;
	mul.f64 	%fd1558, %fd1553, %fd1553;
	fma.rn.f64 	%fd1559, %fd1552, %fd1552, %fd1558;
	fma.rn.f64 	%fd1560, %fd1554, %fd1554, %fd1559;
	sqrt.rn.f64 	%fd1561, %fd1560;
	div.rn.f64 	%fd262, %fd1552, %fd1561;
	div.rn.f64 	%fd263, %fd1553, %fd1561;
	div.rn.f64 	%fd264, %fd1554, %fd1561;
	mul.f64 	%fd1562, %fd1550, %fd1553;
	fma.rn.f64 	%fd1563, %fd1549, %fd1552, %fd1562;
	fma.rn.f64 	%fd1564, %fd1551, %fd1554, %fd1563;
	div.rn.f64 	%fd1565, %fd1564, %fd1560;
	mul.f64 	%fd1566, %fd1552, %fd1565;
	sub.f64 	%fd1567, %fd1549, %fd1566;
	mul.f64 	%fd1568, %fd1553, %fd1565;
	sub.f64 	%fd1569, %fd1550, %fd1568;
	mul.f64 	%fd1570, %fd1554, %fd1565;
	sub.f64 	%fd1571, %fd1551, %fd1570;
	mul.f64 	%fd1572, %fd1569, %fd1569;
	fma.rn.f64 	%fd1573, %fd1567, %fd1567, %fd1572;
	fma.rn.f64 	%fd1574, %fd1571, %fd1571, %fd1573;
	sqrt.rn.f64 	%fd1575, %fd1574;
	div.rn.f64 	%fd265, %fd1567, %fd1575;
	div.rn.f64 	%fd266, %fd1569, %fd1575;
	div.rn.f64 	%fd267, %fd1571, %fd1575;
	mul.f64 	%fd1576, %fd263, %fd267;
	mul.f64 	%fd1577, %fd264, %fd266;
	sub.f64 	%fd1578, %fd1576, %fd1577;
	mul.f64 	%fd1579, %fd264, %fd265;
	mul.f64 	%fd1580, %fd262, %fd267;
	sub.f64 	%fd1581, %fd1579, %fd1580;
	mul.f64 	%fd1582, %fd262, %fd266;
	mul.f64 	%fd1583, %fd263, %fd265;
	sub.f64 	%fd1584, %fd1582, %fd1583;
	mul.f64 	%fd1585, %fd1556, %fd266;
	fma.rn.f64 	%fd1586, %fd1555, %fd265, %fd1585;
	fma.rn.f64 	%fd1587, %fd1557, %fd267, %fd1586;
	mul.f64 	%fd1588, %fd1556, %fd1581;
	fma.rn.f64 	%fd1589, %fd1555, %fd1578, %fd1588;
	fma.rn.f64 	%fd1590, %fd1557, %fd1584, %fd1589;
	mul.f64 	%fd1591, %fd1590, %fd1590;
	fma.rn.f64 	%fd1592, %fd1587, %fd1587, %fd1591;
	sqrt.rn.f64 	%fd1593, %fd1592;
	div.rn.f64 	%fd268, %fd1587, %fd1593;
	div.rn.f64 	%fd269, %fd1590, %fd1593;
	abs.f64 	%fd270, %fd3264;
	setp.neu.f64 	%p222, %fd270, 0d7FF0000000000000;
	@%p222 bra 	$L__BB4_211;
	mov.f64 	%fd1599, 0d0000000000000000;
	mul.rn.f64 	%fd3175, %fd3264, %fd1599;
	mov.b32 	%r1403, 0;
	bra.uni 	$L__BB4_213;
$L__BB4_211:
	mul.f64 	%fd1594, %fd3264, 0d3FE45F306DC9C883;
	cvt.rni.s32.f64 	%r1403, %fd1594;
	cvt.rn.f64.s32 	%fd1595, %r1403;
	fma.rn.f64 	%fd1596, %fd1595, 0dBFF921FB54442D18, %fd3264;
	fma.rn.f64 	%fd1597, %fd1595, 0dBC91A62633145C00, %fd1596;
	fma.rn.f64 	%fd3175, %fd1595, 0dB97B839A252049C0, %fd1597;
	setp.ltu.f64 	%p223, %fd270, 0d41E0000000000000;
	@%p223 bra 	$L__BB4_213;
	{ // callseq 15, 0
	.param .b64 param0;
	st.param.f64 	[param0], %fd3264;
	.param .align 16 .b8 retval0[16];
	call.uni (retval0), 
	__internal_trig_reduction_slowpathd, 
	(
	param0
	);
	ld.param.f64 	%fd3175, [retval0];
	ld.param.b32 	%r1403, [retval0+8];
	} // callseq 15
$L__BB4_213:
	mul.rn.f64 	%fd1600, %fd3175, %fd3175;
	fma.rn.f64 	%fd1601, %fd1600, 0dBDA8FF8320FD8164, 0d3E21EEA7C1EF8528;
	fma.rn.f64 	%fd1602, %fd1601, %fd1600, 0dBE927E4F8E06E6D9;
	fma.rn.f64 	%fd1603, %fd1602, %fd1600, 0d3EFA01A019DDBCE9;
	fma.rn.f64 	%fd1604, %fd1603, %fd1600, 0dBF56C16C16C15D47;
	fma.rn.f64 	%fd1605, %fd1604, %fd1600, 0d3FA5555555555551;
	fma.rn.f64 	%fd1606, %fd1605, %fd1600, 0dBFE0000000000000;
	fma.rn.f64 	%fd1607, %fd1606, %fd1600, 0d3FF0000000000000;
	fma.rn.f64 	%fd1608, %fd1600, 0d3DE5DB65F9785EBA, 0dBE5AE5F12CB0D246;
	fma.rn.f64 	%fd1609, %fd1608, %fd1600, 0d3EC71DE369ACE392;
	fma.rn.f64 	%fd1610, %fd1609, %fd1600, 0dBF2A01A019DB62A1;
	fma.rn.f64 	%fd1611, %fd1610, %fd1600, 0d3F81111111110818;
	fma.rn.f64 	%fd1612, %fd1611, %fd1600, 0dBFC5555555555554;
	fma.rn.f64 	%fd1613, %fd1612, %fd1600, 0d0000000000000000;
	fma.rn.f64 	%fd1614, %fd1613, %fd3175, %fd3175;
	and.b32  	%r709, %r1403, 1;
	setp.eq.b32 	%p224, %r709, 1;
	{
	.reg .b32 %temp; 
	mov.b64 	{%temp, %r710}, %fd1614;
	}
	{
	.reg .b32 %temp; 
	mov.b64 	{%r711, %temp}, %fd1614;
	}
	xor.b32  	%r712, %r710, -2147483648;
	mov.b64 	%fd1615, {%r711, %r712};
	selp.f64 	%fd3176, %fd1607, %fd1614, %p224;
	selp.f64 	%fd3177, %fd1615, %fd1607, %p224;
	and.b32  	%r713, %r1403, 2;
	setp.eq.s32 	%p225, %r713, 0;
	@%p225 bra 	$L__BB4_215;
	{
	.reg .b32 %temp; 
	mov.b64 	{%temp, %r714}, %fd3176;
	}
	{
	.reg .b32 %temp; 
	mov.b64 	{%r715, %temp}, %fd3176;
	}
	xor.b32  	%r716, %r714, -2147483648;
	mov.b64 	%fd3176, {%r715, %r716};
	{
	.reg .b32 %temp; 
	mov.b64 	{%temp, %r717}, %fd3177;
	}
	{
	.reg .b32 %temp; 
	mov.b64 	{%r718, %temp}, %fd3177;
	}
	xor.b32  	%r719, %r717, -2147483648;
	mov.b64 	%fd3177, {%r718, %r719};
$L__BB4_215:
	mul.f64 	%fd1616, %fd268, %fd3176;
	mul.f64 	%fd1617, %fd269, %fd3177;
	sub.f64 	%fd281, %fd1616, %fd1617;
	mul.f64 	%fd1618, %fd268, %fd3177;
	fma.rn.f64 	%fd282, %fd269, %fd3176, %fd1618;
	setp.ge.s32 	%p226, %r1, %r132;
	@%p226 bra 	$L__BB4_217;
	ld.param.u64 	%rd493, [ccd_param_6];
	cvta.to.global.u64 	%rd214, %rd493;
	cvt.s64.s32 	%rd215, %r40;
	cvt.u64.u32 	%rd216, %r1;
	add.s64 	%rd217, %rd215, %rd216;
	shl.b64 	%rd218, %rd217, 2;
	add.s64 	%rd219, %rd214, %rd218;
	ld.global.u32 	%r720, [%rd219];
	mad.lo.s32 	%r721, %r720, 24, %r54;
	ld.shared.f64 	%fd1619, [%r721];
	ld.shared.f64 	%fd1620, [%r721+8];
	ld.shared.f64 	%fd1621, [%r721+16];
	sub.f64 	%fd1622, %fd1619, %fd259;
	sub.f64 	%fd1623, %fd1620, %fd260;
	sub.f64 	%fd1624, %fd1621, %fd261;
	mul.f64 	%fd1625, %fd266, %fd1623;
	fma.rn.f64 	%fd1626, %fd265, %fd1622, %fd1625;
	fma.rn.f64 	%fd1627, %fd267, %fd1624, %fd1626;
	mul.f64 	%fd1628, %fd263, %fd267;
	mul.f64 	%fd1629, %fd264, %fd266;
	sub.f64 	%fd1630, %fd1628, %fd1629;
	mul.f64 	%fd1631, %fd264, %fd265;
	mul.f64 	%fd1632, %fd262, %fd267;
	sub.f64 	%fd1633, %fd1631, %fd1632;
	mul.f64 	%fd1634, %fd1633, %fd1623;
	fma.rn.f64 	%fd1635, %fd1630, %fd1622, %fd1634;
	mul.f64 	%fd1636, %fd262, %fd266;
	mul.f64 	%fd1637, %fd263, %fd265;
	sub.f64 	%fd1638, %fd1636, %fd1637;
	fma.rn.f64 	%fd1639, %fd1638, %fd1624, %fd1635;
	mul.f64 	%fd1640, %fd263, %fd1623;
	fma.rn.f64 	%fd1641, %fd262, %fd1622, %fd1640;
	fma.rn.f64 	%fd1642, %fd264, %fd1624, %fd1641;
	mul.f64 	%fd1643, %fd282, %fd1627;
	mul.f64 	%fd1644, %fd281, %fd1639;
	sub.f64 	%fd1645, %fd1643, %fd1644;
	mul.f64 	%fd1646, %fd282, %fd1639;
	fma.rn.f64 	%fd1647, %fd281, %fd1627, %fd1646;
	mul.f64 	%fd1648, %fd1630, %fd1647;
	fma.rn.f64 	%fd1649, %fd265, %fd1645, %fd1648;
	fma.rn.f64 	%fd1650, %fd262, %fd1642, %fd1649;
	mul.f64 	%fd1651, %fd1633, %fd1647;
	fma.rn.f64 	%fd1652, %fd266, %fd1645, %fd1651;
	fma.rn.f64 	%fd1653, %fd263, %fd1642, %fd1652;
	mul.f64 	%fd1654, %fd1638, %fd1647;
	fma.rn.f64 	%fd1655, %fd267, %fd1645, %fd1654;
	fma.rn.f64 	%fd1656, %fd264, %fd1642, %fd1655;
	add.f64 	%fd1657, %fd259, %fd1650;
	add.f64 	%fd1658, %fd260, %fd1653;
	add.f64 	%fd1659, %fd261, %fd1656;
	st.shared.f64 	[%r721], %fd1657;
	st.shared.f64 	[%r721+8], %fd1658;
	st.shared.f64 	[%r721+16], %fd1659;
$L__BB4_217:
	mov.u32 	%r722, %ctaid.x;
	mad.lo.s32 	%r1404, %r41, %r722, %r1;
	setp.ge.s32 	%p227, %r1404, %r42;
	bar.sync 	0;
	mov.f64 	%fd3191, 0d0000000000000000;
	@%p227 bra 	$L__BB4_254;
	ld.param.u64 	%rd508, [ccd_param_7];
	cvta.to.global.u64 	%rd220, %rd508;
	mul.wide.u32 	%rd221, %r1390, 32;
	add.s64 	%rd222, %rd220, %rd221;
	ld.global.u32 	%r137, [%rd222+8];
	ld.global.u32 	%r138, [%rd222+20];
	ld.global.u32 	%r139, [%rd222+24];
	mov.f64 	%fd3191, 0d0000000000000000;
$L__BB4_219:
	mov.u32 	%r723, shared;
	cvt.u64.u32 	%rd223, %r723;
	cvta.shared.u64 	%rd224, %rd223;
	setp.eq.s64 	%p228, %rd224, 0;
	mul.wide.s32 	%rd225, %r1404, 4;
	add.s64 	%rd226, %rd11, %rd225;
	ld.global.u32 	%r141, [%rd226];
	shl.b32 	%r724, %r141, 1;
	mul.wide.s32 	%rd227, %r724, 4;
	add.s64 	%rd228, %rd4, %rd227;
	ld.global.u32 	%r725, [%rd228];
	ld.global.u32 	%r726, [%rd228+4];
	max.s32 	%r728, %r725, %r726;
	setp.lt.s32 	%p5, %r728, 1;
	abs.s32 	%r729, %r725;
	mul.lo.s32 	%r142, %r729, 3;
	add.s32 	%r143, %r142, -3;
	abs.s32 	%r731, %r726;
	mul.lo.s32 	%r144, %r731, 3;
	add.s32 	%r145, %r144, -3;
	setp.lt.s32 	%p229, %r143, %r138;
	or.pred  	%p230, %p228, %p229;
	setp.gt.s32 	%p231, %r143, %r139;
	sub.s32 	%r732, %r142, %r138;
	shl.b32 	%r733, %r732, 3;
	add.s32 	%r146, %r54, %r733;
	mul.wide.s32 	%rd229, %r143, 8;
	add.s64 	%rd21, %rd3, %rd229;
	or.pred  	%p232, %p230, %p231;
	@%p232 bra 	$L__BB4_221;
	ld.shared.f64 	%fd3179, [%r146+-24];
	bra.uni 	$L__BB4_222;
$L__BB4_221:
	ld.global.f64 	%fd3179, [%rd21];
$L__BB4_222:
	cvta.shared.u64 	%rd231, %rd223;
	setp.eq.s64 	%p233, %rd231, 0;
	setp.lt.s32 	%p234, %r145, %r138;
	or.pred  	%p235, %p233, %p234;
	setp.gt.s32 	%p236, %r145, %r139;
	sub.s32 	%r735, %r144, %r138;
	shl.b32 	%r736, %r735, 3;
	add.s32 	%r147, %r54, %r736;
	mul.wide.s32 	%rd232, %r145, 8;
	add.s64 	%rd22, %rd3, %rd232;
	or.pred  	%p237, %p235, %p236;
	@%p237 bra 	$L__BB4_224;
	ld.shared.f64 	%fd3180, [%r147+-24];
	bra.uni 	$L__BB4_225;
$L__BB4_224:
	ld.global.f64 	%fd3180, [%rd22];
$L__BB4_225:
	cvta.shared.u64 	%rd234, %rd223;
	setp.eq.s64 	%p238, %rd234, 0;
	sub.f64 	%fd290, %fd3179, %fd3180;
	add.s32 	%r738, %r142, -2;
	setp.lt.s32 	%p239, %r738, %r138;
	or.pred  	%p240, %p238, %p239;
	setp.ge.s32 	%p241, %r143, %r139;
	or.pred  	%p242, %p240, %p241;
	@%p242 bra 	$L__BB4_227;
	ld.shared.f64 	%fd3181, [%r146+-16];
	bra.uni 	$L__BB4_228;
$L__BB4_227:
	ld.global.f64 	%fd3181, [%rd21+8];
$L__BB4_228:
	cvta.shared.u64 	%rd236, %rd223;
	setp.eq.s64 	%p243, %rd236, 0;
	add.s32 	%r740, %r144, -2;
	setp.lt.s32 	%p244, %r740, %r138;
	or.pred  	%p245, %p243, %p244;
	setp.ge.s32 	%p246, %r145, %r139;
	or.pred  	%p247, %p245, %p246;
	@%p247 bra 	$L__BB4_230;
	ld.shared.f64 	%fd3182, [%r147+-16];
	bra.uni 	$L__BB4_231;
$L__BB4_230:
	ld.global.f64 	%fd3182, [%rd22+8];
$L__BB4_231:
	cvta.shared.u64 	%rd238, %rd223;
	setp.eq.s64 	%p248, %rd238, 0;
	sub.f64 	%fd1662, %fd3181, %fd3182;
	mul.f64 	%fd1663, %fd1662, %fd1662;
	fma.rn.f64 	%fd297, %fd290, %fd290, %fd1663;
	add.s32 	%r742, %r142, -1;
	setp.lt.s32 	%p249, %r742, %r138;
	or.pred  	%p250, %p248, %p249;
	setp.gt.s32 	%p251, %r742, %r139;
	or.pred  	%p252, %p250, %p251;
	@%p252 bra 	$L__BB4_233;
	ld.shared.f64 	%fd3183, [%r146+-8];
	bra.uni 	$L__BB4_234;
$L__BB4_233:
	ld.global.f64 	%fd3183, [%rd21+16];
$L__BB4_234:
	cvta.shared.u64 	%rd240, %rd223;
	setp.eq.s64 	%p253, %rd240, 0;
	add.s32 	%r744, %r144, -1;
	setp.lt.s32 	%p254, %r744, %r138;
	or.pred  	%p255, %p253, %p254;
	setp.gt.s32 	%p256, %r744, %r139;
	or.pred  	%p257, %p255, %p256;
	@%p257 bra 	$L__BB4_236;
	ld.shared.f64 	%fd3184, [%r147+-8];
	bra.uni 	$L__BB4_237;
$L__BB4_236:
	ld.global.f64 	%fd3184, [%rd22+16];
$L__BB4_237:
	sub.f64 	%fd1664, %fd3183, %fd3184;
	fma.rn.f64 	%fd304, %fd1664, %fd1664, %fd297;
	mul.lo.s32 	%r745, %r141, 9;
	mul.wide.s32 	%rd241, %r745, 8;
	add.s64 	%rd23, %rd10, %rd241;
	@%p5 bra 	$L__BB4_239;
	ld.global.u8 	%rs13, [%rd6+33];
	setp.eq.s16 	%p258, %rs13, 0;
	mov.f64 	%fd3190, 0d0000000000000000;
	@%p258 bra 	$L__BB4_243;
$L__BB4_239:
	setp.ge.s32 	%p259, %r1404, %r137;
	@%p259 bra 	$L__BB4_241;
	ld.global.f64 	%fd3185, [%rd6+16];
	bra.uni 	$L__BB4_242;
$L__BB4_241:
	ld.global.f64 	%fd3185, [%rd6+8];
$L__BB4_242:
	ld.global.f64 	%fd1666, [%rd23+16];
	mul.f64 	%fd1667, %fd3185, %fd1666;
	ld.global.u8 	%rs14, [%rd6+32];
	setp.eq.s16 	%p260, %rs14, 0;
	sqrt.rn.f64 	%fd1668, %fd304;
	selp.f64 	%fd1669, %fd1668, %fd304, %p260;
	div.rn.f64 	%fd1670, %fd1667, %fd1669;
	add.f64 	%fd3190, %fd1670, 0d0000000000000000;
	@%p5 bra 	$L__BB4_244;
$L__BB4_243:
	ld.global.u8 	%rs15, [%rd6+34];
	setp.eq.s16 	%p261, %rs15, 0;
	@%p261 bra 	$L__BB4_253;
$L__BB4_244:
	ld.global.f64 	%fd1671, [%rd23];
	ld.global.f64 	%fd1672, [%rd23+8];
	mul.f64 	%fd1673, %fd304, %fd304;
	mul.f64 	%fd1674, %fd304, %fd1673;
	mul.f64 	%fd1675, %fd1674, %fd1674;
	div.rn.f64 	%fd1676, %fd1671, %fd1675;
	div.rn.f64 	%fd1677, %fd1672, %fd1674;
	sub.f64 	%fd1678, %fd1676, %fd1677;
	add.f64 	%fd3190, %fd3190, %fd1678;
	not.pred 	%p262, %p5;
	@%p262 bra 	$L__BB4_253;
	ld.global.f64 	%fd1679, [%rd6+24];
	setp.geu.f64 	%p263, %fd304, %fd1679;
	@%p263 bra 	$L__BB4_253;
	sqrt.rn.f64 	%fd312, %fd304;
	ld.global.f64 	%fd1680, [%rd23+24];
	ld.global.f64 	%fd1681, [%rd23+32];
	ld.global.f64 	%fd313, [%rd23+40];
	sub.f64 	%fd1682, %fd312, %fd1681;
	div.rn.f64 	%fd1683, %fd1682, %fd1680;
	neg.f64 	%fd1684, %fd1683;
	mul.f64 	%fd314, %fd1683, %fd1684;
	fma.rn.f64 	%fd1685, %fd314, 0d3FF71547652B82FE, 0d4338000000000000;
	{
	.reg .b32 %temp; 
	mov.b64 	{%r148, %temp}, %fd1685;
	}
	mov.f64 	%fd1686, 0dC338000000000000;
	add.rn.f64 	%fd1687, %fd1685, %fd1686;
	fma.rn.f64 	%fd1688, %fd1687, 0dBFE62E42FEFA39EF, %fd314;
	fma.rn.f64 	%fd1689, %fd1687, 0dBC7ABC9E3B39803F, %fd1688;
	fma.rn.f64 	%fd1690, %fd1689, 0d3E5ADE1569CE2BDF, 0d3E928AF3FCA213EA;
	fma.rn.f64 	%fd1691, %fd1690, %fd1689, 0d3EC71DEE62401315;
	fma.rn.f64 	%fd1692, %fd1691, %fd1689, 0d3EFA01997C89EB71;
	fma.rn.f64 	%fd1693, %fd1692, %fd1689, 0d3F2A01A014761F65;
	fma.rn.f64 	%fd1694, %fd1693, %fd1689, 0d3F56C16C1852B7AF;
	fma.rn.f64 	%fd1695, %fd1694, %fd1689, 0d3F81111111122322;
	fma.rn.f64 	%fd1696, %fd1695, %fd1689, 0d3FA55555555502A1;
	fma.rn.f64 	%fd1697, %fd1696, %fd1689, 0d3FC5555555555511;
	fma.rn.f64 	%fd1698, %fd1697, %fd1689, 0d3FE000000000000B;
	fma.rn.f64 	%fd1699, %fd1698, %fd1689, 0d3FF0000000000000;
	fma.rn.f64 	%fd1700, %fd1699, %fd1689, 0d3FF0000000000000;
	{
	.reg .b32 %temp; 
	mov.b64 	{%r149, %temp}, %fd1700;
	}
	{
	.reg .b32 %temp; 
	mov.b64 	{%temp, %r150}, %fd1700;
	}
	shl.b32 	%r746, %r148, 20;
	add.s32 	%r747, %r746, %r150;
	mov.b64 	%fd3188, {%r149, %r747};
	{
	.reg .b32 %temp; 
	mov.b64 	{%temp, %r748}, %fd314;
	}
	mov.b32 	%f33, %r748;
	abs.f32 	%f9, %f33;
	setp.lt.f32 	%p264, %f9, 0f4086232B;
	@%p264 bra 	$L__BB4_249;
	setp.lt.f64 	%p265, %fd314, 0d0000000000000000;
	add.f64 	%fd1701, %fd314, 0d7FF0000000000000;
	selp.f64 	%fd3188, 0d0000000000000000, %fd1701, %p265;
	setp.geu.f32 	%p266, %f9, 0f40874800;
	@%p266 bra 	$L__BB4_249;
	shr.u32 	%r749, %r148, 31;
	add.s32 	%r750, %r148, %r749;
	shr.s32 	%r751, %r750, 1;
	shl.b32 	%r752, %r751, 20;
	add.s32 	%r753, %r150, %r752;
	mov.b64 	%fd1702, {%r149, %r753};
	sub.s32 	%r754, %r148, %r751;
	shl.b32 	%r755, %r754, 20;
	add.s32 	%r756, %r755, 1072693248;
	mov.b32 	%r757, 0;
	mov.b64 	%fd1703, {%r757, %r756};
	mul.f64 	%fd3188, %fd1703, %fd1702;
$L__BB4_249:
	mul.f64 	%fd1704, %fd313, %fd3188;
	div.rn.f64 	%fd1705, %fd1704, %fd304;
	sub.f64 	%fd319, %fd3190, %fd1705;
	ld.global.f64 	%fd1706, [%rd23+48];
	ld.global.f64 	%fd1707, [%rd23+56];
	ld.global.f64 	%fd320, [%rd23+64];
	sub.f64 	%fd1708, %fd312, %fd1707;
	div.rn.f64 	%fd1709, %fd1708, %fd1706;
	neg.f64 	%fd1710, %fd1709;
	mul.f64 	%fd321, %fd1709, %fd1710;
	fma.rn.f64 	%fd1711, %fd321, 0d3FF71547652B82FE, 0d4338000000000000;
	{
	.reg .b32 %temp; 
	mov.b64 	{%r151, %temp}, %fd1711;
	}
	mov.f64 	%fd1712, 0dC338000000000000;
	add.rn.f64 	%fd1713, %fd1711, %fd1712;
	fma.rn.f64 	%fd1714, %fd1713, 0dBFE62E42FEFA39EF, %fd321;
	fma.rn.f64 	%fd1715, %fd1713, 0dBC7ABC9E3B39803F, %fd1714;
	fma.rn.f64 	%fd1716, %fd1715, 0d3E5ADE1569CE2BDF, 0d3E928AF3FCA213EA;
	fma.rn.f64 	%fd1717, %fd1716, %fd1715, 0d3EC71DEE62401315;
	fma.rn.f64 	%fd1718, %fd1717, %fd1715, 0d3EFA01997C89EB71;
	fma.rn.f64 	%fd1719, %fd1718, %fd1715, 0d3F2A01A014761F65;
	fma.rn.f64 	%fd1720, %fd1719, %fd1715, 0d3F56C16C1852B7AF;
	fma.rn.f64 	%fd1721, %fd1720, %fd1715, 0d3F81111111122322;
	fma.rn.f64 	%fd1722, %fd1721, %fd1715, 0d3FA55555555502A1;
	fma.rn.f64 	%fd1723, %fd1722, %fd1715, 0d3FC5555555555511;
	fma.rn.f64 	%fd1724, %fd1723, %fd1715, 0d3FE000000000000B;
	fma.rn.f64 	%fd1725, %fd1724, %fd1715, 0d3FF0000000000000;
	fma.rn.f64 	%fd1726, %fd1725, %fd1715, 0d3FF0000000000000;
	{
	.reg .b32 %temp; 
	mov.b64 	{%r152, %temp}, %fd1726;
	}
	{
	.reg .b32 %temp; 
	mov.b64 	{%temp, %r153}, %fd1726;
	}
	shl.b32 	%r758, %r151, 20;
	add.s32 	%r759, %r758, %r153;
	mov.b64 	%fd3189, {%r152, %r759};
	{
	.reg .b32 %temp; 
	mov.b64 	{%temp, %r760}, %fd321;
	}
	mov.b32 	%f34, %r760;
	abs.f32 	%f10, %f34;
	setp.lt.f32 	%p267, %f10, 0f4086232B;
	@%p267 bra 	$L__BB4_252;
	setp.lt.f64 	%p268, %fd321, 0d0000000000000000;
	add.f64 	%fd1727, %fd321, 0d7FF0000000000000;
	selp.f64 	%fd3189, 0d0000000000000000, %fd1727, %p268;
	setp.geu.f32 	%p269, %f10, 0f40874800;
	@%p269 bra 	$L__BB4_252;
	shr.u32 	%r761, %r151, 31;
	add.s32 	%r762, %r151, %r761;
	shr.s32 	%r763, %r762, 1;
	shl.b32 	%r764, %r763, 20;
	add.s32 	%r765, %r153, %r764;
	mov.b64 	%fd1728, {%r152, %r765};
	sub.s32 	%r766, %r151, %r763;
	shl.b32 	%r767, %r766, 20;
	add.s32 	%r768, %r767, 1072693248;
	mov.b32 	%r769, 0;
	mov.b64 	%fd1729, {%r769, %r768};
	mul.f64 	%fd3189, %fd1729, %fd1728;
$L__BB4_252:
	mul.f64 	%fd1730, %fd320, %fd3189;
	div.rn.f64 	%fd1731, %fd1730, %fd304;
	sub.f64 	%fd3190, %fd319, %fd1731;
$L__BB4_253:
	add.f64 	%fd3191, %fd3191, %fd3190;
	add.s32 	%r1404, %r1404, %r2;
	setp.lt.s32 	%p270, %r1404, %r42;
	@%p270 bra 	$L__BB4_219;
$L__BB4_254:
	setp.lt.u32 	%p271, %r2, 2;
	shl.b32 	%r770, %r1, 3;
	mov.u32 	%r771, shared;
	add.s32 	%r155, %r771, %r770;
	st.shared.f64 	[%r155], %fd3191;
	bar.sync 	0;
	@%p271 bra 	$L__BB4_260;
	mov.b32 	%r1405, 1;
$L__BB4_256:
	mov.u32 	%r156, %r1405;
	shl.b32 	%r1405, %r156, 1;
	add.s32 	%r773, %r1405, -1;
	and.b32  	%r774, %r773, %r1;
	setp.ne.s32 	%p272, %r774, 0;
	@%p272 bra 	$L__BB4_259;
	add.s32 	%r775, %r156, %r1;
	setp.ge.s32 	%p273, %r775, %r2;
	@%p273 bra 	$L__BB4_259;
	shl.b32 	%r776, %r156, 3;
	add.s32 	%r777, %r155, %r776;
	ld.shared.f64 	%fd1732, [%r777];
	ld.shared.f64 	%fd1733, [%r155];
	add.f64 	%fd1734, %fd1732, %fd1733;
	st.shared.f64 	[%r155], %fd1734;
$L__BB4_259:
	bar.sync 	0;
	setp.lt.s32 	%p274, %r1405, %r2;
	@%p274 bra 	$L__BB4_256;
$L__BB4_260:
	ld.shared.f64 	%fd3246, [shared];
	setp.geu.f64 	%p275, %fd3246, %fd104;
	@%p275 bra 	$L__BB4_420;
	mov.f64 	%fd3192, %fd3264;
	mov.f64 	%fd3193, %fd3246;
$L__BB4_262:
	mov.f64 	%fd3265, %fd3193;
	mov.f64 	%fd3264, %fd3192;
	ld.param.u64 	%rd474, [ccd_param_2];
	cvta.to.global.u64 	%rd24, %rd474;
	shl.b32 	%r865, %r2, 3;
	mov.u32 	%r866, shared;
	add.s32 	%r158, %r866, %r865;
	sub.f64 	%fd1923, %fd3264, %fd30;
	fma.rn.f64 	%fd3192, %fd1923, 0d4000000000000000, %fd30;
	setp.geu.f64 	%p332, %fd3192, %fd31;
	@%p332 bra 	$L__BB4_315;
	ld.param.u64 	%rd515, [ccd_param_7];
	ld.param.u64 	%rd486, [ccd_param_5];
	cvta.to.global.u64 	%rd346, %rd515;
	mul.wide.u32 	%rd347, %r1390, 32;
	add.s64 	%rd348, %rd346, %rd347;
	ld.global.u32 	%r159, [%rd348+16];
	cvta.to.global.u64 	%rd349, %rd486;
	shl.b32 	%r1034, %r1390, 2;
	mul.wide.u32 	%rd350, %r1034, 4;
	add.s64 	%rd351, %rd349, %rd350;
	ld.global.u32 	%r1035, [%rd351];
	mad.lo.s32 	%r1036, %r1035, 24, %r158;
	ld.shared.f64 	%fd2318, [%r1036];
	ld.shared.f64 	%fd2319, [%r1036+8];
	ld.shared.f64 	%fd2320, [%r1036+16];
	ld.global.u32 	%r1037, [%rd351+4];
	mad.lo.s32 	%r1038, %r1037, 24, %r158;
	ld.shared.f64 	%fd334, [%r1038];
	ld.shared.f64 	%fd335, [%r1038+8];
	ld.shared.f64 	%fd336, [%r1038+16];
	ld.global.u32 	%r1039, [%rd351+8];
	mad.lo.s32 	%r1040, %r1039, 24, %r158;
	ld.shared.f64 	%fd2321, [%r1040];
	ld.shared.f64 	%fd2322, [%r1040+8];
	ld.shared.f64 	%fd2323, [%r1040+16];
	ld.global.u32 	%r1041, [%rd351+12];
	mad.lo.s32 	%r1042, %r1041, 24, %r158;
	ld.shared.f64 	%fd2324, [%r1042];
	ld.shared.f64 	%fd2325, [%r1042+8];
	ld.shared.f64 	%fd2326, [%r1042+16];
	sub.f64 	%fd2327, %fd2318, %fd334;
	sub.f64 	%fd2328, %fd2319, %fd335;
	sub.f64 	%fd2329, %fd2320, %fd336;
	sub.f64 	%fd2330, %fd2321, %fd334;
	sub.f64 	%fd2331, %fd2322, %fd335;
	sub.f64 	%fd2332, %fd2323, %fd336;
	sub.f64 	%fd2333, %fd2324, %fd334;
	sub.f64 	%fd2334, %fd2325, %fd335;
	sub.f64 	%fd2335, %fd2326, %fd336;
	mul.f64 	%fd2336, %fd2331, %fd2331;
	fma.rn.f64 	%fd2337, %fd2330, %fd2330, %fd2336;
	fma.rn.f64 	%fd2338, %fd2332, %fd2332, %fd2337;
	sqrt.rn.f64 	%fd2339, %fd2338;
	div.rn.f64 	%fd337, %fd2330, %fd2339;
	div.rn.f64 	%fd338, %fd2331, %fd2339;
	div.rn.f64 	%fd339, %fd2332, %fd2339;
	mul.f64 	%fd2340, %fd2328, %fd2331;
	fma.rn.f64 	%fd2341, %fd2327, %fd2330, %fd2340;
	fma.rn.f64 	%fd2342, %fd2329, %fd2332, %fd2341;
	div.rn.f64 	%fd2343, %fd2342, %fd2338;
	mul.f64 	%fd2344, %fd2330, %fd2343;
	sub.f64 	%fd2345, %fd2327, %fd2344;
	mul.f64 	%fd2346, %fd2331, %fd2343;
	sub.f64 	%fd2347, %fd2328, %fd2346;
	mul.f64 	%fd2348, %fd2332, %fd2343;
	sub.f64 	%fd2349, %fd2329, %fd2348;
	mul.f64 	%fd2350, %fd2347, %fd2347;
	fma.rn.f64 	%fd2351, %fd2345, %fd2345, %fd2350;
	fma.rn.f64 	%fd2352, %fd2349, %fd2349, %fd2351;
	sqrt.rn.f64 	%fd2353, %fd2352;
	div.rn.f64 	%fd340, %fd2345, %fd2353;
	div.rn.f64 	%fd341, %fd2347, %fd2353;
	div.rn.f64 	%fd342, %fd2349, %fd2353;
	mul.f64 	%fd2354, %fd338, %fd342;
	mul.f64 	%fd2355, %fd339, %fd341;
	sub.f64 	%fd2356, %fd2354, %fd2355;
	mul.f64 	%fd2357, %fd339, %fd340;
	mul.f64 	%fd2358, %fd337, %fd342;
	sub.f64 	%fd2359, %fd2357, %fd2358;
	mul.f64 	%fd2360, %fd337, %fd341;
	mul.f64 	%fd2361, %fd338, %fd340;
	sub.f64 	%fd2362, %fd2360, %fd2361;
	mul.f64 	%fd2363, %fd2334, %fd341;
	fma.rn.f64 	%fd2364, %fd2333, %fd340, %fd2363;
	fma.rn.f64 	%fd2365, %fd2335, %fd342, %fd2364;
	mul.f64 	%fd2366, %fd2334, %fd2359;
	fma.rn.f64 	%fd2367, %fd2333, %fd2356, %fd2366;
	fma.rn.f64 	%fd2368, %fd2335, %fd2362, %fd2367;
	mul.f64 	%fd2369, %fd2368, %fd2368;
	fma.rn.f64 	%fd2370, %fd2365, %fd2365, %fd2369;
	sqrt.rn.f64 	%fd2371, %fd2370;
	div.rn.f64 	%fd343, %fd2365, %fd2371;
	div.rn.f64 	%fd344, %fd2368, %fd2371;
	abs.f64 	%fd345, %fd31;
	setp.neu.f64 	%p442, %fd345, 0d7FF0000000000000;
	@%p442 bra 	$L__BB4_265;
	mov.f64 	%fd2377, 0d0000000000000000;
	mul.rn.f64 	%fd3194, %fd31, %fd2377;
	mov.b32 	%r1406, 0;
	bra.uni 	$L__BB4_267;
$L__BB4_265:
	mul.f64 	%fd2372, %fd31, 0d3FE45F306DC9C883;
	cvt.rni.s32.f64 	%r1406, %fd2372;
	cvt.rn.f64.s32 	%fd2373, %r1406;
	fma.rn.f64 	%fd2374, %fd2373, 0dBFF921FB54442D18, %fd31;
	fma.rn.f64 	%fd2375, %fd2373, 0dBC91A62633145C00, %fd2374;
	fma.rn.f64 	%fd3194, %fd2373, 0dB97B839A252049C0, %fd2375;
	setp.ltu.f64 	%p443, %fd345, 0d41E0000000000000;
	@%p443 bra 	$L__BB4_267;
	{ // callseq 19, 0
	.param .b64 param0;
	st.param.f64 	[param0], %fd31;
	.param .align 16 .b8 retval0[16];
	call.uni (retval0), 
	__internal_trig_reduction_slowpathd, 
	(
	param0
	);
	ld.param.f64 	%fd3194, [retval0];
	ld.param.b32 	%r1406, [retval0+8];
	} // callseq 19
$L__BB4_267:
	mul.rn.f64 	%fd2378, %fd3194, %fd3194;
	fma.rn.f64 	%fd2379, %fd2378, 0dBDA8FF8320FD8164, 0d3E21EEA7C1EF8528;
	fma.rn.f64 	%fd2380, %fd2379, %fd2378, 0dBE927E4F8E06E6D9;
	fma.rn.f64 	%fd2381, %fd2380, %fd2378, 0d3EFA01A019DDBCE9;
	fma.rn.f64 	%fd2382, %fd2381, %fd2378, 0dBF56C16C16C15D47;
	fma.rn.f64 	%fd2383, %fd2382, %fd2378, 0d3FA5555555555551;
	fma.rn.f64 	%fd2384, %fd2383, %fd2378, 0dBFE0000000000000;
	fma.rn.f64 	%fd2385, %fd2384, %fd2378, 0d3FF0000000000000;
	fma.rn.f64 	%fd2386, %fd2378, 0d3DE5DB65F9785EBA, 0dBE5AE5F12CB0D246;
	fma.rn.f64 	%fd2387, %fd2386, %fd2378, 0d3EC71DE369ACE392;
	fma.rn.f64 	%fd2388, %fd2387, %fd2378, 0dBF2A01A019DB62A1;
	fma.rn.f64 	%fd2389, %fd2388, %fd2378, 0d3F81111111110818;
	fma.rn.f64 	%fd2390, %fd2389, %fd2378, 0dBFC5555555555554;
	fma.rn.f64 	%fd2391, %fd2390, %fd2378, 0d0000000000000000;
	fma.rn.f64 	%fd2392, %fd2391, %fd3194, %fd3194;
	and.b32  	%r1045, %r1406, 1;
	setp.eq.b32 	%p444, %r1045, 1;
	{
	.reg .b32 %temp; 
	mov.b64 	{%temp, %r1046}, %fd2392;
	}
	{
	.reg .b32 %temp; 
	mov.b64 	{%r1047, %temp}, %fd2392;
	}
	xor.b32  	%r1048, %r1046, -2147483648;
	mov.b64 	%fd2393, {%r1047, %r1048};
	selp.f64 	%fd3195, %fd2385, %fd2392, %p444;
	selp.f64 	%fd3196, %fd2393, %fd2385, %p444;
	and.b32  	%r1049, %r1406, 2;
	setp.eq.s32 	%p445, %r1049, 0;
	@%p445 bra 	$L__BB4_269;
	{
	.reg .b32 %temp; 
	mov.b64 	{%temp, %r1050}, %fd3195;
	}
	{
	.reg .b32 %temp; 
	mov.b64 	{%r1051, %temp}, %fd3195;
	}
	xor.b32  	%r1052, %r1050, -2147483648;
	mov.b64 	%fd3195, {%r1051, %r1052};
	{
	.reg .b32 %temp; 
	mov.b64 	{%temp, %r1053}, %fd3196;
	}
	{
	.reg .b32 %temp; 
	mov.b64 	{%r1054, %temp}, %fd3196;
	}
	xor.b32  	%r1055, %r1053, -2147483648;
	mov.b64 	%fd3196, {%r1054, %r1055};
$L__BB4_269:
	mul.f64 	%fd2394, %fd343, %fd3195;
	mul.f64 	%fd2395, %fd344, %fd3196;
	sub.f64 	%fd356, %fd2394, %fd2395;
	mul.f64 	%fd2396, %fd343, %fd3196;
	fma.rn.f64 	%fd357, %fd344, %fd3195, %fd2396;
	setp.ge.s32 	%p446, %r1, %r159;
	@%p446 bra 	$L__BB4_271;
	ld.param.u64 	%rd497, [ccd_param_6];
	cvta.to.global.u64 	%rd352, %rd497;
	cvt.s64.s32 	%rd353, %r40;
	cvt.u64.u32 	%rd354, %r1;
	add.s64 	%rd355, %rd353, %rd354;
	shl.b64 	%rd356, %rd355, 2;
	add.s64 	%rd357, %rd352, %rd356;
	ld.global.u32 	%r1056, [%rd357];
	mad.lo.s32 	%r1057, %r1056, 24, %r158;
	ld.shared.f64 	%fd2397, [%r1057];
	ld.shared.f64 	%fd2398, [%r1057+8];
	ld.shared.f64 	%fd2399, [%r1057+16];
	sub.f64 	%fd2400, %fd2397, %fd334;
	sub.f64 	%fd2401, %fd2398, %fd335;
	sub.f64 	%fd2402, %fd2399, %fd336;
	mul.f64 	%fd2403, %fd341, %fd2401;
	fma.rn.f64 	%fd2404, %fd340, %fd2400, %fd2403;
	fma.rn.f64 	%fd2405, %fd342, %fd2402, %fd2404;
	mul.f64 	%fd2406, %fd338, %fd342;
	mul.f64 	%fd2407, %fd339, %fd341;
	sub.f64 	%fd2408, %fd2406, %fd2407;
	mul.f64 	%fd2409, %fd339, %fd340;
	mul.f64 	%fd2410, %fd337, %fd342;
	sub.f64 	%fd2411, %fd2409, %fd2410;
	mul.f64 	%fd2412, %fd2411, %fd2401;
	fma.rn.f64 	%fd2413, %fd2408, %fd2400, %fd2412;
	mul.f64 	%fd2414, %fd337, %fd341;
	mul.f64 	%fd2415, %fd338, %fd340;
	sub.f64 	%fd2416, %fd2414, %fd2415;
	fma.rn.f64 	%fd2417, %fd2416, %fd2402, %fd2413;
	mul.f64 	%fd2418, %fd338, %fd2401;
	fma.rn.f64 	%fd2419, %fd337, %fd2400, %fd2418;
	fma.rn.f64 	%fd2420, %fd339, %fd2402, %fd2419;
	mul.f64 	%fd2421, %fd357, %fd2405;
	mul.f64 	%fd2422, %fd356, %fd2417;
	sub.f64 	%fd2423, %fd2421, %fd2422;
	mul.f64 	%fd2424, %fd357, %fd2417;
	fma.rn.f64 	%fd2425, %fd356, %fd2405, %fd2424;
	mul.f64 	%fd2426, %fd2408, %fd2425;
	fma.rn.f64 	%fd2427, %fd340, %fd2423, %fd2426;
	fma.rn.f64 	%fd2428, %fd337, %fd2420, %fd2427;
	mul.f64 	%fd2429, %fd2411, %fd2425;
	fma.rn.f64 	%fd2430, %fd341, %fd2423, %fd2429;
	fma.rn.f64 	%fd2431, %fd338, %fd2420, %fd2430;
	mul.f64 	%fd2432, %fd2416, %fd2425;
	fma.rn.f64 	%fd2433, %fd342, %fd2423, %fd2432;
	fma.rn.f64 	%fd2434, %fd339, %fd2420, %fd2433;
	add.f64 	%fd2435, %fd334, %fd2428;
	add.f64 	%fd2436, %fd335, %fd2431;
	add.f64 	%fd2437, %fd336, %fd2434;
	st.shared.f64 	[%r1057], %fd2435;
	st.shared.f64 	[%r1057+8], %fd2436;
	st.shared.f64 	[%r1057+16], %fd2437;
$L__BB4_271:
	mov.u32 	%r1058, %ctaid.x;
	mad.lo.s32 	%r1407, %r41, %r1058, %r1;
	setp.ge.s32 	%p447, %r1407, %r42;
	bar.sync 	0;
	mov.f64 	%fd3210, 0d0000000000000000;
	@%p447 bra 	$L__BB4_308;
	ld.param.u64 	%rd516, [ccd_param_7];
	cvta.to.global.u64 	%rd358, %rd516;
	mul.wide.u32 	%rd359, %r1390, 32;
	add.s64 	%rd360, %rd358, %rd359;
	ld.global.u32 	%r164, [%rd360+8];
	ld.global.u32 	%r165, [%rd360+20];
	ld.global.u32 	%r166, [%rd360+24];
	mov.f64 	%fd3210, 0d0000000000000000;
$L__BB4_273:
	mov.u32 	%r1059, shared;
	cvt.u64.u32 	%rd361, %r1059;
	cvta.shared.u64 	%rd362, %rd361;
	setp.eq.s64 	%p448, %rd362, 0;
	mul.wide.s32 	%rd363, %r1407, 4;
	add.s64 	%rd364, %rd11, %rd363;
	ld.global.u32 	%r168, [%rd364];
	shl.b32 	%r1060, %r168, 1;
	mul.wide.s32 	%rd365, %r1060, 4;
	add.s64 	%rd366, %rd4, %rd365;
	ld.global.u32 	%r1061, [%rd366];
	ld.global.u32 	%r1062, [%rd366+4];
	max.s32 	%r1064, %r1061, %r1062;
	setp.lt.s32 	%p6, %r1064, 1;
	abs.s32 	%r1065, %r1061;
	mul.lo.s32 	%r169, %r1065, 3;
	add.s32 	%r170, %r169, -3;
	abs.s32 	%r1067, %r1062;
	mul.lo.s32 	%r171, %r1067, 3;
	add.s32 	%r172, %r171, -3;
	setp.lt.s32 	%p449, %r170, %r165;
	or.pred  	%p450, %p448, %p449;
	setp.gt.s32 	%p451, %r170, %r166;
	sub.s32 	%r1068, %r169, %r165;
	shl.b32 	%r1069, %r1068, 3;
	add.s32 	%r173, %r158, %r1069;
	mul.wide.s32 	%rd367, %r170, 8;
	add.s64 	%rd25, %rd3, %rd367;
	or.pred  	%p452, %p450, %p451;
	@%p452 bra 	$L__BB4_275;
	ld.shared.f64 	%fd3198, [%r173+-24];
	bra.uni 	$L__BB4_276;
$L__BB4_275:
	ld.global.f64 	%fd3198, [%rd25];
$L__BB4_276:
	cvta.shared.u64 	%rd369, %rd361;
	setp.eq.s64 	%p453, %rd369, 0;
	setp.lt.s32 	%p454, %r172, %r165;
	or.pred  	%p455, %p453, %p454;
	setp.gt.s32 	%p456, %r172, %r166;
	sub.s32 	%r1071, %r171, %r165;
	shl.b32 	%r1072, %r1071, 3;
	add.s32 	%r174, %r158, %r1072;
	mul.wide.s32 	%rd370, %r172, 8;
	add.s64 	%rd26, %rd3, %rd370;
	or.pred  	%p457, %p455, %p456;
	@%p457 bra 	$L__BB4_278;
	ld.shared.f64 	%fd3199, [%r174+-24];
	bra.uni 	$L__BB4_279;
$L__BB4_278:
	ld.global.f64 	%fd3199, [%rd26];
$L__BB4_279:
	cvta.shared.u64 	%rd372, %rd361;
	setp.eq.s64 	%p458, %rd372, 0;
	sub.f64 	%fd365, %fd3198, %fd3199;
	add.s32 	%r1074, %r169, -2;
	setp.lt.s32 	%p459, %r1074, %r165;
	or.pred  	%p460, %p458, %p459;
	setp.ge.s32 	%p461, %r170, %r166;
	or.pred  	%p462, %p460, %p461;
	@%p462 bra 	$L__BB4_281;
	ld.shared.f64 	%fd3200, [%r173+-16];
	bra.uni 	$L__BB4_282;
$L__BB4_281:
	ld.global.f64 	%fd3200, [%rd25+8];
$L__BB4_282:
	cvta.shared.u64 	%rd374, %rd361;
	setp.eq.s64 	%p463, %rd374, 0;
	add.s32 	%r1076, %r171, -2;
	setp.lt.s32 	%p464, %r1076, %r165;
	or.pred  	%p465, %p463, %p464;
	setp.ge.s32 	%p466, %r172, %r166;
	or.pred  	%p467, %p465, %p466;
	@%p467 bra 	$L__BB4_284;
	ld.shared.f64 	%fd3201, [%r174+-16];
	bra.uni 	$L__BB4_285;
$L__BB4_284:
	ld.global.f64 	%fd3201, [%rd26+8];
$L__BB4_285:
	cvta.shared.u64 	%rd376, %rd361;
	setp.eq.s64 	%p468, %rd376, 0;
	sub.f64 	%fd2440, %fd3200, %fd3201;
	mul.f64 	%fd2441, %fd2440, %fd2440;
	fma.rn.f64 	%fd372, %fd365, %fd365, %fd2441;
	add.s32 	%r1078, %r169, -1;
	setp.lt.s32 	%p469, %r1078, %r165;
	or.pred  	%p470, %p468, %p469;
	setp.gt.s32 	%p471, %r1078, %r166;
	or.pred  	%p472, %p470, %p471;
	@%p472 bra 	$L__BB4_287;
	ld.shared.f64 	%fd3202, [%r173+-8];
	bra.uni 	$L__BB4_288;
$L__BB4_287:
	ld.global.f64 	%fd3202, [%rd25+16];
$L__BB4_288:
	cvta.shared.u64 	%rd378, %rd361;
	setp.eq.s64 	%p473, %rd378, 0;
	add.s32 	%r1080, %r171, -1;
	setp.lt.s32 	%p474, %r1080, %r165;
	or.pred  	%p475, %p473, %p474;
	setp.gt.s32 	%p476, %r1080, %r166;
	or.pred  	%p477, %p475, %p476;
	@%p477 bra 	$L__BB4_290;
	ld.shared.f64 	%fd3203, [%r174+-8];
	bra.uni 	$L__BB4_291;
$L__BB4_290:
	ld.global.f64 	%fd3203, [%rd26+16];
$L__BB4_291:
	sub.f64 	%fd2442, %fd3202, %fd3203;
	fma.rn.f64 	%fd379, %fd2442, %fd2442, %fd372;
	mul.lo.s32 	%r1081, %r168, 9;
	mul.wide.s32 	%rd379, %r1081, 8;
	add.s64 	%rd27, %rd24, %rd379;
	@%p6 bra 	$L__BB4_293;
	ld.global.u8 	%rs25, [%rd6+33];
	setp.eq.s16 	%p478, %rs25, 0;
	mov.f64 	%fd3209, 0d0000000000000000;
	@%p478 bra 	$L__BB4_297;
$L__BB4_293:
	setp.ge.s32 	%p479, %r1407, %r164;
	@%p479 bra 	$L__BB4_295;
	ld.global.f64 	%fd3204, [%rd6+16];
	bra.uni 	$L__BB4_296;
$L__BB4_295:
	ld.global.f64 	%fd3204, [%rd6+8];
$L__BB4_296:
	ld.global.f64 	%fd2444, [%rd27+16];
	mul.f64 	%fd2445, %fd3204, %fd2444;
	ld.global.u8 	%rs26, [%rd6+32];
	setp.eq.s16 	%p480, %rs26, 0;
	sqrt.rn.f64 	%fd2446, %fd379;
	selp.f64 	%fd2447, %fd2446, %fd379, %p480;
	div.rn.f64 	%fd2448, %fd2445, %fd2447;
	add.f64 	%fd3209, %fd2448, 0d0000000000000000;
	@%p6 bra 	$L__BB4_298;
$L__BB4_297:
	ld.global.u8 	%rs27, [%rd6+34];
	setp.eq.s16 	%p481, %rs27, 0;
	@%p481 bra 	$L__BB4_307;
$L__BB4_298:
	ld.global.f64 	%fd2449, [%rd27];
	ld.global.f64 	%fd2450, [%rd27+8];
	mul.f64 	%fd2451, %fd379, %fd379;
	mul.f64 	%fd2452, %fd379, %fd2451;
	mul.f64 	%fd2453, %fd2452, %fd2452;
	div.rn.f64 	%fd2454, %fd2449, %fd2453;
	div.rn.f64 	%fd2455, %fd2450, %fd2452;
	sub.f64 	%fd2456, %fd2454, %fd2455;
	add.f64 	%fd3209, %fd3209, %fd2456;
	not.pred 	%p482, %p6;
	@%p482 bra 	$L__BB4_307;
	ld.global.f64 	%fd2457, [%rd6+24];
	setp.geu.f64 	%p483, %fd379, %fd2457;
	@%p483 bra 	$L__BB4_307;
	sqrt.rn.f64 	%fd387, %fd379;
	ld.global.f64 	%fd2458, [%rd27+24];
	ld.global.f64 	%fd2459, [%rd27+32];
	ld.global.f64 	%fd388, [%rd27+40];
	sub.f64 	%fd2460, %fd387, %fd2459;
	div.rn.f64 	%fd2461, %fd2460, %fd2458;
	neg.f64 	%fd2462, %fd2461;
	mul.f64 	%fd389, %fd2461, %fd2462;
	fma.rn.f64 	%fd2463, %fd389, 0d3FF71547652B82FE, 0d4338000000000000;
	{
	.reg .b32 %temp; 
	mov.b64 	{%r175, %temp}, %fd2463;
	}
	mov.f64 	%fd2464, 0dC338000000000000;
	add.rn.f64 	%fd2465, %fd2463, %fd2464;
	fma.rn.f64 	%fd2466, %fd2465, 0dBFE62E42FEFA39EF, %fd389;
	fma.rn.f64 	%fd2467, %fd2465, 0dBC7ABC9E3B39803F, %fd2466;
	fma.rn.f64 	%fd2468, %fd2467, 0d3E5ADE1569CE2BDF, 0d3E928AF3FCA213EA;
	fma.rn.f64 	%fd2469, %fd2468, %fd2467, 0d3EC71DEE62401315;
	fma.rn.f64 	%fd2470, %fd2469, %fd2467, 0d3EFA01997C89EB71;
	fma.rn.f64 	%fd2471, %fd2470, %fd2467, 0d3F2A01A014761F65;
	fma.rn.f64 	%fd2472, %fd2471, %fd2467, 0d3F56C16C1852B7AF;
	fma.rn.f64 	%fd2473, %fd2472, %fd2467, 0d3F81111111122322;
	fma.rn.f64 	%fd2474, %fd2473, %fd2467, 0d3FA55555555502A1;
	fma.rn.f64 	%fd2475, %fd2474, %fd2467, 0d3FC5555555555511;
	fma.rn.f64 	%fd2476, %fd2475, %fd2467, 0d3FE000000000000B;
	fma.rn.f64 	%fd2477, %fd2476, %fd2467, 0d3FF0000000000000;
	fma.rn.f64 	%fd2478, %fd2477, %fd2467, 0d3FF0000000000000;
	{
	.reg .b32 %temp; 
	mov.b64 	{%r176, %temp}, %fd2478;
	}
	{
	.reg .b32 %temp; 
	mov.b64 	{%temp, %r177}, %fd2478;
	}
	shl.b32 	%r1082, %r175, 20;
	add.s32 	%r1083, %r1082, %r177;
	mov.b64 	%fd3207, {%r176, %r1083};
	{
	.reg .b32 %temp; 
	mov.b64 	{%temp, %r1084}, %fd389;
	}
	mov.b32 	%f41, %r1084;
	abs.f32 	%f11, %f41;
	setp.lt.f32 	%p484, %f11, 0f4086232B;
	@%p484 bra 	$L__BB4_303;
	setp.lt.f64 	%p485, %fd389, 0d0000000000000000;
	add.f64 	%fd2479, %fd389, 0d7FF0000000000000;
	selp.f64 	%fd3207, 0d0000000000000000, %fd2479, %p485;
	setp.geu.f32 	%p486, %f11, 0f40874800;
	@%p486 bra 	$L__BB4_303;
	shr.u32 	%r1085, %r175, 31;
	add.s32 	%r1086, %r175, %r1085;
	shr.s32 	%r1087, %r1086, 1;
	shl.b32 	%r1088, %r1087, 20;
	add.s32 	%r1089, %r177, %r1088;
	mov.b64 	%fd2480, {%r176, %r1089};
	sub.s32 	%r1090, %r175, %r1087;
	shl.b32 	%r1091, %r1090, 20;
	add.s32 	%r1092, %r1091, 1072693248;
	mov.b32 	%r1093, 0;
	mov.b64 	%fd2481, {%r1093, %r1092};
	mul.f64 	%fd3207, %fd2481, %fd2480;
$L__BB4_303:
	mul.f64 	%fd2482, %fd388, %fd3207;
	div.rn.f64 	%fd2483, %fd2482, %fd379;
	sub.f64 	%fd394, %fd3209, %fd2483;
	ld.global.f64 	%fd2484, [%rd27+48];
	ld.global.f64 	%fd2485, [%rd27+56];
	ld.global.f64 	%fd395, [%rd27+64];
	sub.f64 	%fd2486, %fd387, %fd2485;
	div.rn.f64 	%fd2487, %fd2486, %fd2484;
	neg.f64 	%fd2488, %fd2487;
	mul.f64 	%fd396, %fd2487, %fd2488;
	fma.rn.f64 	%fd2489, %fd396, 0d3FF71547652B82FE, 0d4338000000000000;
	{
	.reg .b32 %temp; 
	mov.b64 	{%r178, %temp}, %fd2489;
	}
	mov.f64 	%fd2490, 0dC338000000000000;
	add.rn.f64 	%fd2491, %fd2489, %fd2490;
	fma.rn.f64 	%fd2492, %fd2491, 0dBFE62E42FEFA39EF, %fd396;
	fma.rn.f64 	%fd2493, %fd2491, 0dBC7ABC9E3B39803F, %fd2492;
	fma.rn.f64 	%fd2494, %fd2493, 0d3E5ADE1569CE2BDF, 0d3E928AF3FCA213EA;
	fma.rn.f64 	%fd2495, %fd2494, %fd2493, 0d3EC71DEE62401315;
	fma.rn.f64 	%fd2496, %fd2495, %fd2493, 0d3EFA01997C89EB71;
	fma.rn.f64 	%fd2497, %fd2496, %fd2493, 0d3F2A01A014761F65;
	fma.rn.f64 	%fd2498, %fd2497, %fd2493, 0d3F56C16C1852B7AF;
	fma.rn.f64 	%fd2499, %fd2498, %fd2493, 0d3F81111111122322;
	fma.rn.f64 	%fd2500, %fd2499, %fd2493, 0d3FA55555555502A1;
	fma.rn.f64 	%fd2501, %fd2500, %fd2493, 0d3FC5555555555511;
	fma.rn.f64 	%fd2502, %fd2501, %fd2493, 0d3FE000000000000B;
	fma.rn.f64 	%fd2503, %fd2502, %fd2493, 0d3FF0000000000000;
	fma.rn.f64 	%fd2504, %fd2503, %fd2493, 0d3FF0000000000000;
	{
	.reg .b32 %temp; 
	mov.b64 	{%r179, %temp}, %fd2504;
	}
	{
	.reg .b32 %temp; 
	mov.b64 	{%temp, %r180}, %fd2504;
	}
	shl.b32 	%r1094, %r178, 20;
	add.s32 	%r1095, %r1094, %r180;
	mov.b64 	%fd3208, {%r179, %r1095};
	{
	.reg .b32 %temp; 
	mov.b64 	{%temp, %r1096}, %fd396;
	}
	mov.b32 	%f42, %r1096;
	abs.f32 	%f12, %f42;
	setp.lt.f32 	%p487, %f12, 0f4086232B;
	@%p487 bra 	$L__BB4_306;
	setp.lt.f64 	%p488, %fd396, 0d0000000000000000;
	add.f64 	%fd2505, %fd396, 0d7FF0000000000000;
	selp.f64 	%fd3208, 0d0000000000000000, %fd2505, %p488;
	setp.geu.f32 	%p489, %f12, 0f40874800;
	@%p489 bra 	$L__BB4_306;
	shr.u32 	%r1097, %r178, 31;
	add.s32 	%r1098, %r178, %r1097;
	shr.s32 	%r1099, %r1098, 1;
	shl.b32 	%r1100, %r1099, 20;
	add.s32 	%r1101, %r180, %r1100;
	mov.b64 	%fd2506, {%r179, %r1101};
	sub.s32 	%r1102, %r178, %r1099;
	shl.b32 	%r1103, %r1102, 20;
	add.s32 	%r1104, %r1103, 1072693248;
	mov.b32 	%r1105, 0;
	mov.b64 	%fd2507, {%r1105, %r1104};
	mul.f64 	%fd3208, %fd2507, %fd2506;
$L__BB4_306:
	mul.f64 	%fd2508, %fd395, %fd3208;
	div.rn.f64 	%fd2509, %fd2508, %fd379;
	sub.f64 	%fd3209, %fd394, %fd2509;
$L__BB4_307:
	add.f64 	%fd3210, %fd3210, %fd3209;
	add.s32 	%r1407, %r1407, %r2;
	setp.lt.s32 	%p490, %r1407, %r42;
	@%p490 bra 	$L__BB4_273;
$L__BB4_308:
	setp.lt.u32 	%p491, %r2, 2;
	shl.b32 	%r1106, %r1, 3;
	mov.u32 	%r1107, shared;
	add.s32 	%r182, %r1107, %r1106;
	st.shared.f64 	[%r182], %fd3210;
	bar.sync 	0;
	@%p491 bra 	$L__BB4_314;
	mov.b32 	%r1408, 1;
$L__BB4_310:
	mov.u32 	%r183, %r1408;
	shl.b32 	%r1408, %r183, 1;
	add.s32 	%r1109, %r1408, -1;
	and.b32  	%r1110, %r1109, %r1;
	setp.ne.s32 	%p492, %r1110, 0;
	@%p492 bra 	$L__BB4_313;
	add.s32 	%r1111, %r183, %r1;
	setp.ge.s32 	%p493, %r1111, %r2;
	@%p493 bra 	$L__BB4_313;
	shl.b32 	%r1112, %r183, 3;
	add.s32 	%r1113, %r182, %r1112;
	ld.shared.f64 	%fd2510, [%r1113];
	ld.shared.f64 	%fd2511, [%r182];
	add.f64 	%fd2512, %fd2510, %fd2511;
	st.shared.f64 	[%r182], %fd2512;
$L__BB4_313:
	bar.sync 	0;
	setp.lt.s32 	%p494, %r1408, %r2;
	@%p494 bra 	$L__BB4_310;
$L__BB4_314:
	ld.shared.f64 	%fd2513, [shared];
	setp.lt.f64 	%p495, %fd2513, %fd3246;
	selp.f64 	%fd3264, %fd31, %fd3264, %p495;
	selp.f64 	%fd3265, %fd2513, %fd3265, %p495;
	bra.uni 	$L__BB4_474;
$L__BB4_315:
	setp.leu.f64 	%p333, %fd3192, %fd32;
	@%p333 bra 	$L__BB4_368;
	ld.param.u64 	%rd513, [ccd_param_7];
	ld.param.u64 	%rd485, [ccd_param_5];
	cvta.to.global.u64 	%rd312, %rd513;
	mul.wide.u32 	%rd313, %r1390, 32;
	add.s64 	%rd314, %rd312, %rd313;
	ld.global.u32 	%r185, [%rd314+16];
	cvta.to.global.u64 	%rd315, %rd485;
	shl.b32 	%r954, %r1390, 2;
	mul.wide.u32 	%rd316, %r954, 4;
	add.s64 	%rd317, %rd315, %rd316;
	ld.global.u32 	%r955, [%rd317];
	mad.lo.s32 	%r956, %r955, 24, %r158;
	ld.shared.f64 	%fd2122, [%r956];
	ld.shared.f64 	%fd2123, [%r956+8];
	ld.shared.f64 	%fd2124, [%r956+16];
	ld.global.u32 	%r957, [%rd317+4];
	mad.lo.s32 	%r958, %r957, 24, %r158;
	ld.shared.f64 	%fd407, [%r958];
	ld.shared.f64 	%fd408, [%r958+8];
	ld.shared.f64 	%fd409, [%r958+16];
	ld.global.u32 	%r959, [%rd317+8];
	mad.lo.s32 	%r960, %r959, 24, %r158;
	ld.shared.f64 	%fd2125, [%r960];
	ld.shared.f64 	%fd2126, [%r960+8];
	ld.shared.f64 	%fd2127, [%r960+16];
	ld.global.u32 	%r961, [%rd317+12];
	mad.lo.s32 	%r962, %r961, 24, %r158;
	ld.shared.f64 	%fd2128, [%r962];
	ld.shared.f64 	%fd2129, [%r962+8];
	ld.shared.f64 	%fd2130, [%r962+16];
	sub.f64 	%fd2131, %fd2122, %fd407;
	sub.f64 	%fd2132, %fd2123, %fd408;
	sub.f64 	%fd2133, %fd2124, %fd409;
	sub.f64 	%fd2134, %fd2125, %fd407;
	sub.f64 	%fd2135, %fd2126, %fd408;
	sub.f64 	%fd2136, %fd2127, %fd409;
	sub.f64 	%fd2137, %fd2128, %fd407;
	sub.f64 	%fd2138, %fd2129, %fd408;
	sub.f64 	%fd2139, %fd2130, %fd409;
	mul.f64 	%fd2140, %fd2135, %fd2135;
	fma.rn.f64 	%fd2141, %fd2134, %fd2134, %fd2140;
	fma.rn.f64 	%fd2142, %fd2136, %fd2136, %fd2141;
	sqrt.rn.f64 	%fd2143, %fd2142;
	div.rn.f64 	%fd410, %fd2134, %fd2143;
	div.rn.f64 	%fd411, %fd2135, %fd2143;
	div.rn.f64 	%fd412, %fd2136, %fd2143;
	mul.f64 	%fd2144, %fd2132, %fd2135;
	fma.rn.f64 	%fd2145, %fd2131, %fd2134, %fd2144;
	fma.rn.f64 	%fd2146, %fd2133, %fd2136, %fd2145;
	div.rn.f64 	%fd2147, %fd2146, %fd2142;
	mul.f64 	%fd2148, %fd2134, %fd2147;
	sub.f64 	%fd2149, %fd2131, %fd2148;
	mul.f64 	%fd2150, %fd2135, %fd2147;
	sub.f64 	%fd2151, %fd2132, %fd2150;
	mul.f64 	%fd2152, %fd2136, %fd2147;
	sub.f64 	%fd2153, %fd2133, %fd2152;
	mul.f64 	%fd2154, %fd2151, %fd2151;
	fma.rn.f64 	%fd2155, %fd2149, %fd2149, %fd2154;
	fma.rn.f64 	%fd2156, %fd2153, %fd2153, %fd2155;
	sqrt.rn.f64 	%fd2157, %fd2156;
	div.rn.f64 	%fd413, %fd2149, %fd2157;
	div.rn.f64 	%fd414, %fd2151, %fd2157;
	div.rn.f64 	%fd415, %fd2153, %fd2157;
	mul.f64 	%fd2158, %fd411, %fd415;
	mul.f64 	%fd2159, %fd412, %fd414;
	sub.f64 	%fd2160, %fd2158, %fd2159;
	mul.f64 	%fd2161, %fd412, %fd413;
	mul.f64 	%fd2162, %fd410, %fd415;
	sub.f64 	%fd2163, %fd2161, %fd2162;
	mul.f64 	%fd2164, %fd410, %fd414;
	mul.f64 	%fd2165, %fd411, %fd413;
	sub.f64 	%fd2166, %fd2164, %fd2165;
	mul.f64 	%fd2167, %fd2138, %fd414;
	fma.rn.f64 	%fd2168, %fd2137, %fd413, %fd2167;
	fma.rn.f64 	%fd2169, %fd2139, %fd415, %fd2168;
	mul.f64 	%fd2170, %fd2138, %fd2163;
	fma.rn.f64 	%fd2171, %fd2137, %fd2160, %fd2170;
	fma.rn.f64 	%fd2172, %fd2139, %fd2166, %fd2171;
	mul.f64 	%fd2173, %fd2172, %fd2172;
	fma.rn.f64 	%fd2174, %fd2169, %fd2169, %fd2173;
	sqrt.rn.f64 	%fd2175, %fd2174;
	div.rn.f64 	%fd416, %fd2169, %fd2175;
	div.rn.f64 	%fd417, %fd2172, %fd2175;
	abs.f64 	%fd418, %fd32;
	setp.neu.f64 	%p388, %fd418, 0d7FF0000000000000;
	@%p388 bra 	$L__BB4_318;
	mov.f64 	%fd2181, 0d0000000000000000;
	mul.rn.f64 	%fd3211, %fd32, %fd2181;
	mov.b32 	%r1409, 0;
	bra.uni 	$L__BB4_320;
$L__BB4_318:
	mul.f64 	%fd2176, %fd32, 0d3FE45F306DC9C883;
	cvt.rni.s32.f64 	%r1409, %fd2176;
	cvt.rn.f64.s32 	%fd2177, %r1409;
	fma.rn.f64 	%fd2178, %fd2177, 0dBFF921FB54442D18, %fd32;
	fma.rn.f64 	%fd2179, %fd2177, 0dBC91A62633145C00, %fd2178;
	fma.rn.f64 	%fd3211, %fd2177, 0dB97B839A252049C0, %fd2179;
	setp.ltu.f64 	%p389, %fd418, 0d41E0000000000000;
	@%p389 bra 	$L__BB4_320;
	{ // callseq 18, 0
	.param .b64 param0;
	st.param.f64 	[param0], %fd32;
	.param .align 16 .b8 retval0[16];
	call.uni (retval0), 
	__internal_trig_reduction_slowpathd, 
	(
	param0
	);
	ld.param.f64 	%fd3211, [retval0];
	ld.param.b32 	%r1409, [retval0+8];
	} // callseq 18
$L__BB4_320:
	mul.rn.f64 	%fd2182, %fd3211, %fd3211;
	fma.rn.f64 	%fd2183, %fd2182, 0dBDA8FF8320FD8164, 0d3E21EEA7C1EF8528;
	fma.rn.f64 	%fd2184, %fd2183, %fd2182, 0dBE927E4F8E06E6D9;
	fma.rn.f64 	%fd2185, %fd2184, %fd2182, 0d3EFA01A019DDBCE9;
	fma.rn.f64 	%fd2186, %fd2185, %fd2182, 0dBF56C16C16C15D47;
	fma.rn.f64 	%fd2187, %fd2186, %fd2182, 0d3FA5555555555551;
	fma.rn.f64 	%fd2188, %fd2187, %fd2182, 0dBFE0000000000000;
	fma.rn.f64 	%fd2189, %fd2188, %fd2182, 0d3FF0000000000000;
	fma.rn.f64 	%fd2190, %fd2182, 0d3DE5DB65F9785EBA, 0dBE5AE5F12CB0D246;
	fma.rn.f64 	%fd2191, %fd2190, %fd2182, 0d3EC71DE369ACE392;
	fma.rn.f64 	%fd2192, %fd2191, %fd2182, 0dBF2A01A019DB62A1;
	fma.rn.f64 	%fd2193, %fd2192, %fd2182, 0d3F81111111110818;
	fma.rn.f64 	%fd2194, %fd2193, %fd2182, 0dBFC5555555555554;
	fma.rn.f64 	%fd2195, %fd2194, %fd2182, 0d0000000000000000;
	fma.rn.f64 	%fd2196, %fd2195, %fd3211, %fd3211;
	and.b32  	%r965, %r1409, 1;
	setp.eq.b32 	%p390, %r965, 1;
	{
	.reg .b32 %temp; 
	mov.b64 	{%temp, %r966}, %fd2196;
	}
	{
	.reg .b32 %temp; 
	mov.b64 	{%r967, %temp}, %fd2196;
	}
	xor.b32  	%r968, %r966, -2147483648;
	mov.b64 	%fd2197, {%r967, %r968};
	selp.f64 	%fd3212, %fd2189, %fd2196, %p390;
	selp.f64 	%fd3213, %fd2197, %fd2189, %p390;
	and.b32  	%r969, %r1409, 2;
	setp.eq.s32 	%p391, %r969, 0;
	@%p391 bra 	$L__BB4_322;
	{
	.reg .b32 %temp; 
	mov.b64 	{%temp, %r970}, %fd3212;
	}
	{
	.reg .b32 %temp; 
	mov.b64 	{%r971, %temp}, %fd3212;
	}
	xor.b32  	%r972, %r970, -2147483648;
	mov.b64 	%fd3212, {%r971, %r972};
	{
	.reg .b32 %temp; 
	mov.b64 	{%temp, %r973}, %fd3213;
	}
	{
	.reg .b32 %temp; 
	mov.b64 	{%r974, %temp}, %fd3213;
	}
	xor.b32  	%r975, %r973, -2147483648;
	mov.b64 	%fd3213, {%r974, %r975};
$L__BB4_322:
	mul.f64 	%fd2198, %fd416, %fd3212;
	mul.f64 	%fd2199, %fd417, %fd3213;
	sub.f64 	%fd429, %fd2198, %fd2199;
	mul.f64 	%fd2200, %fd416, %fd3213;
	fma.rn.f64 	%fd430, %fd417, %fd3212, %fd2200;
	setp.ge.s32 	%p392, %r1, %r185;
	@%p392 bra 	$L__BB4_324;
	ld.param.u64 	%rd496, [ccd_param_6];
	cvta.to.global.u64 	%rd318, %rd496;
	cvt.s64.s32 	%rd319, %r40;
	cvt.u64.u32 	%rd320, %r1;
	add.s64 	%rd321, %rd319, %rd320;
	shl.b64 	%rd322, %rd321, 2;
	add.s64 	%rd323, %rd318, %rd322;
	ld.global.u32 	%r976, [%rd323];
	mad.lo.s32 	%r977, %r976, 24, %r158;
	ld.shared.f64 	%fd2201, [%r977];
	ld.shared.f64 	%fd2202, [%r977+8];
	ld.shared.f64 	%fd2203, [%r977+16];
	sub.f64 	%fd2204, %fd2201, %fd407;
	sub.f64 	%fd2205, %fd2202, %fd408;
	sub.f64 	%fd2206, %fd2203, %fd409;
	mul.f64 	%fd2207, %fd414, %fd2205;
	fma.rn.f64 	%fd2208, %fd413, %fd2204, %fd2207;
	fma.rn.f64 	%fd2209, %fd415, %fd2206, %fd2208;
	mul.f64 	%fd2210, %fd411, %fd415;
	mul.f64 	%fd2211, %fd412, %fd414;
	sub.f64 	%fd2212, %fd2210, %fd2211;
	mul.f64 	%fd2213, %fd412, %fd413;
	mul.f64 	%fd2214, %fd410, %fd415;
	sub.f64 	%fd2215, %fd2213, %fd2214;
	mul.f64 	%fd2216, %fd2215, %fd2205;
	fma.rn.f64 	%fd2217, %fd2212, %fd2204, %fd2216;
	mul.f64 	%fd2218, %fd410, %fd414;
	mul.f64 	%fd2219, %fd411, %fd413;
	sub.f64 	%fd2220, %fd2218, %fd2219;
	fma.rn.f64 	%fd2221, %fd2220, %fd2206, %fd2217;
	mul.f64 	%fd2222, %fd411, %fd2205;
	fma.rn.f64 	%fd2223, %fd410, %fd2204, %fd2222;
	fma.rn.f64 	%fd2224, %fd412, %fd2206, %fd2223;
	mul.f64 	%fd2225, %fd430, %fd2209;
	mul.f64 	%fd2226, %fd429, %fd2221;
	sub.f64 	%fd2227, %fd2225, %fd2226;
	mul.f64 	%fd2228, %fd430, %fd2221;
	fma.rn.f64 	%fd2229, %fd429, %fd2209, %fd2228;
	mul.f64 	%fd2230, %fd2212, %fd2229;
	fma.rn.f64 	%fd2231, %fd413, %fd2227, %fd2230;
	fma.rn.f64 	%fd2232, %fd410, %fd2224, %fd2231;
	mul.f64 	%fd2233, %fd2215, %fd2229;
	fma.rn.f64 	%fd2234, %fd414, %fd2227, %fd2233;
	fma.rn.f64 	%fd2235, %fd411, %fd2224, %fd2234;
	mul.f64 	%fd2236, %fd2220, %fd2229;
	fma.rn.f64 	%fd2237, %fd415, %fd2227, %fd2236;
	fma.rn.f64 	%fd2238, %fd412, %fd2224, %fd2237;
	add.f64 	%fd2239, %fd407, %fd2232;
	add.f64 	%fd2240, %fd408, %fd2235;
	add.f64 	%fd2241, %fd409, %fd2238;
	st.shared.f64 	[%r977], %fd2239;
	st.shared.f64 	[%r977+8], %fd2240;
	st.shared.f64 	[%r977+16], %fd2241;
$L__BB4_324:
	mov.u32 	%r978, %ctaid.x;
	mad.lo.s32 	%r1410, %r41, %r978, %r1;
	setp.ge.s32 	%p393, %r1410, %r42;
	bar.sync 	0;
	mov.f64 	%fd3227, 0d0000000000000000;
	@%p393 bra 	$L__BB4_361;
	ld.param.u64 	%rd514, [ccd_param_7];
	cvta.to.global.u64 	%rd324, %rd514;
	mul.wide.u32 	%rd325, %r1390, 32;
	add.s64 	%rd326, %rd324, %rd325;
	ld.global.u32 	%r190, [%rd326+8];
	ld.global.u32 	%r191, [%rd326+20];
	ld.global.u32 	%r192, [%rd326+24];
	mov.f64 	%fd3227, 0d0000000000000000;
$L__BB4_326:
	mov.u32 	%r979, shared;
	cvt.u64.u32 	%rd327, %r979;
	cvta.shared.u64 	%rd328, %rd327;
	setp.eq.s64 	%p394, %rd328, 0;
	mul.wide.s32 	%rd329, %r1410, 4;
	add.s64 	%rd330, %rd11, %rd329;
	ld.global.u32 	%r194, [%rd330];
	shl.b32 	%r980, %r194, 1;
	mul.wide.s32 	%rd331, %r980, 4;
	add.s64 	%rd332, %rd4, %rd331;
	ld.global.u32 	%r981, [%rd332];
	ld.global.u32 	%r982, [%rd332+4];
	max.s32 	%r984, %r981, %r982;
	setp.lt.s32 	%p7, %r984, 1;
	abs.s32 	%r985, %r981;
	mul.lo.s32 	%r195, %r985, 3;
	add.s32 	%r196, %r195, -3;
	abs.s32 	%r987, %r982;
	mul.lo.s32 	%r197, %r987, 3;
	add.s32 	%r198, %r197, -3;
	setp.lt.s32 	%p395, %r196, %r191;
	or.pred  	%p396, %p394, %p395;
	setp.gt.s32 	%p397, %r196, %r192;
	sub.s32 	%r988, %r195, %r191;
	shl.b32 	%r989, %r988, 3;
	add.s32 	%r199, %r158, %r989;
	mul.wide.s32 	%rd333, %r196, 8;
	add.s64 	%rd28, %rd3, %rd333;
	or.pred  	%p398, %p396, %p397;
	@%p398 bra 	$L__BB4_328;
	ld.shared.f64 	%fd3215, [%r199+-24];
	bra.uni 	$L__BB4_329;
$L__BB4_328:
	ld.global.f64 	%fd3215, [%rd28];
$L__BB4_329:
	cvta.shared.u64 	%rd335, %rd327;
	setp.eq.s64 	%p399, %rd335, 0;
	setp.lt.s32 	%p400, %r198, %r191;
	or.pred  	%p401, %p399, %p400;
	setp.gt.s32 	%p402, %r198, %r192;
	sub.s32 	%r991, %r197, %r191;
	shl.b32 	%r992, %r991, 3;
	add.s32 	%r200, %r158, %r992;
	mul.wide.s32 	%rd336, %r198, 8;
	add.s64 	%rd29, %rd3, %rd336;
	or.pred  	%p403, %p401, %p402;
	@%p403 bra 	$L__BB4_331;
	ld.shared.f64 	%fd3216, [%r200+-24];
	bra.uni 	$L__BB4_332;
$L__BB4_331:
	ld.global.f64 	%fd3216, [%rd29];
$L__BB4_332:
	cvta.shared.u64 	%rd338, %rd327;
	setp.eq.s64 	%p404, %rd338, 0;
	sub.f64 	%fd438, %fd3215, %fd3216;
	add.s32 	%r994, %r195, -2;
	setp.lt.s32 	%p405, %r994, %r191;
	or.pred  	%p406, %p404, %p405;
	setp.ge.s32 	%p407, %r196, %r192;
	or.pred  	%p408, %p406, %p407;
	@%p408 bra 	$L__BB4_334;
	ld.shared.f64 	%fd3217, [%r199+-16];
	bra.uni 	$L__BB4_335;
$L__BB4_334:
	ld.global.f64 	%fd3217, [%rd28+8];
$L__BB4_335:
	cvta.shared.u64 	%rd340, %rd327;
	setp.eq.s64 	%p409, %rd340, 0;
	add.s32 	%r996, %r197, -2;
	setp.lt.s32 	%p410, %r996, %r191;
	or.pred  	%p411, %p409, %p410;
	setp.ge.s32 	%p412, %r198, %r192;
	or.pred  	%p413, %p411, %p412;
	@%p413 bra 	$L__BB4_337;
	ld.shared.f64 	%fd3218, [%r200+-16];
	bra.uni 	$L__BB4_338;
$L__BB4_337:
	ld.global.f64 	%fd3218, [%rd29+8];
$L__BB4_338:
	cvta.shared.u64 	%rd342, %rd327;
	setp.eq.s64 	%p414, %rd342, 0;
	sub.f64 	%fd2244, %fd3217, %fd3218;
	mul.f64 	%fd2245, %fd2244, %fd2244;
	fma.rn.f64 	%fd445, %fd438, %fd438, %fd2245;
	add.s32 	%r998, %r195, -1;
	setp.lt.s32 	%p415, %r998, %r191;
	or.pred  	%p416, %p414, %p415;
	setp.gt.s32 	%p417, %r998, %r192;
	or.pred  	%p418, %p416, %p417;
	@%p418 bra 	$L__BB4_340;
	ld.shared.f64 	%fd3219, [%r199+-8];
	bra.uni 	$L__BB4_341;
$L__BB4_340:
	ld.global.f64 	%fd3219, [%rd28+16];
$L__BB4_341:
	cvta.shared.u64 	%rd344, %rd327;
	setp.eq.s64 	%p419, %rd344, 0;
	add.s32 	%r1000, %r197, -1;
	setp.lt.s32 	%p420, %r1000, %r191;
	or.pred  	%p421, %p419, %p420;
	setp.gt.s32 	%p422, %r1000, %r192;
	or.pred  	%p423, %p421, %p422;
	@%p423 bra 	$L__BB4_343;
	ld.shared.f64 	%fd3220, [%r200+-8];
	bra.uni 	$L__BB4_344;
$L__BB4_343:
	ld.global.f64 	%fd3220, [%rd29+16];
$L__BB4_344:
	sub.f64 	%fd2246, %fd3219, %fd3220;
	fma.rn.f64 	%fd452, %fd2246, %fd2246, %fd445;
	mul.lo.s32 	%r1001, %r194, 9;
	mul.wide.s32 	%rd345, %r1001, 8;
	add.s64 	%rd30, %rd24, %rd345;
	@%p7 bra 	$L__BB4_346;
	ld.global.u8 	%rs22, [%rd6+33];
	setp.eq.s16 	%p424, %rs22, 0;
	mov.f64 	%fd3226, 0d0000000000000000;
	@%p424 bra 	$L__BB4_350;
$L__BB4_346:
	setp.ge.s32 	%p425, %r1410, %r190;
	@%p425 bra 	$L__BB4_348;
	ld.global.f64 	%fd3221, [%rd6+16];
	bra.uni 	$L__BB4_349;
$L__BB4_348:
	ld.global.f64 	%fd3221, [%rd6+8];
$L__BB4_349:
	ld.global.f64 	%fd2248, [%rd30+16];
	mul.f64 	%fd2249, %fd3221, %fd2248;
	ld.global.u8 	%rs23, [%rd6+32];
	setp.eq.s16 	%p426, %rs23, 0;
	sqrt.rn.f64 	%fd2250, %fd452;
	selp.f64 	%fd2251, %fd2250, %fd452, %p426;
	div.rn.f64 	%fd2252, %fd2249, %fd2251;
	add.f64 	%fd3226, %fd2252, 0d0000000000000000;
	@%p7 bra 	$L__BB4_351;
$L__BB4_350:
	ld.global.u8 	%rs24, [%rd6+34];
	setp.eq.s16 	%p427, %rs24, 0;
	@%p427 bra 	$L__BB4_360;
$L__BB4_351:
	ld.global.f64 	%fd2253, [%rd30];
	ld.global.f64 	%fd2254, [%rd30+8];
	mul.f64 	%fd2255, %fd452, %fd452;
	mul.f64 	%fd2256, %fd452, %fd2255;
	mul.f64 	%fd2257, %fd2256, %fd2256;
	div.rn.f64 	%fd2258, %fd2253, %fd2257;
	div.rn.f64 	%fd2259, %fd2254, %fd2256;
	sub.f64 	%fd2260, %fd2258, %fd2259;
	add.f64 	%fd3226, %fd3226, %fd2260;
	not.pred 	%p428, %p7;
	@%p428 bra 	$L__BB4_360;
	ld.global.f64 	%fd2261, [%rd6+24];
	setp.geu.f64 	%p429, %fd452, %fd2261;
	@%p429 bra 	$L__BB4_360;
	sqrt.rn.f64 	%fd460, %fd452;
	ld.global.f64 	%fd2262, [%rd30+24];
	ld.global.f64 	%fd2263, [%rd30+32];
	ld.global.f64 	%fd461, [%rd30+40];
	sub.f64 	%fd2264, %fd460, %fd2263;
	div.rn.f64 	%fd2265, %fd2264, %fd2262;
	neg.f64 	%fd2266, %fd2265;
	mul.f64 	%fd462, %fd2265, %fd2266;
	fma.rn.f64 	%fd2267, %fd462, 0d3FF71547652B82FE, 0d4338000000000000;
	{
	.reg .b32 %temp; 
	mov.b64 	{%r201, %temp}, %fd2267;
	}
	mov.f64 	%fd2268, 0dC338000000000000;
	add.rn.f64 	%fd2269, %fd2267, %fd2268;
	fma.rn.f64 	%fd2270, %fd2269, 0dBFE62E42FEFA39EF, %fd462;
	fma.rn.f64 	%fd2271, %fd2269, 0dBC7ABC9E3B39803F, %fd2270;
	fma.rn.f64 	%fd2272, %fd2271, 0d3E5ADE1569CE2BDF, 0d3E928AF3FCA213EA;
	fma.rn.f64 	%fd2273, %fd2272, %fd2271, 0d3EC71DEE62401315;
	fma.rn.f64 	%fd2274, %fd2273, %fd2271, 0d3EFA01997C89EB71;
	fma.rn.f64 	%fd2275, %fd2274, %fd2271, 0d3F2A01A014761F65;
	fma.rn.f64 	%fd2276, %fd2275, %fd2271, 0d3F56C16C1852B7AF;
	fma.rn.f64 	%fd2277, %fd2276, %fd2271, 0d3F81111111122322;
	fma.rn.f64 	%fd2278, %fd2277, %fd2271, 0d3FA55555555502A1;
	fma.rn.f64 	%fd2279, %fd2278, %fd2271, 0d3FC5555555555511;
	fma.rn.f64 	%fd2280, %fd2279, %fd2271, 0d3FE000000000000B;
	fma.rn.f64 	%fd2281, %fd2280, %fd2271, 0d3FF0000000000000;
	fma.rn.f64 	%fd2282, %fd2281, %fd2271, 0d3FF0000000000000;
	{
	.reg .b32 %temp; 
	mov.b64 	{%r202, %temp}, %fd2282;
	}
	{
	.reg .b32 %temp; 
	mov.b64 	{%temp, %r203}, %fd2282;
	}
	shl.b32 	%r1002, %r201, 20;
	add.s32 	%r1003, %r1002, %r203;
	mov.b64 	%fd3224, {%r202, %r1003};
	{
	.reg .b32 %temp; 
	mov.b64 	{%temp, %r1004}, %fd462;
	}
	mov.b32 	%f39, %r1004;
	abs.f32 	%f13, %f39;
	setp.lt.f32 	%p430, %f13, 0f4086232B;
	@%p430 bra 	$L__BB4_356;
	setp.lt.f64 	%p431, %fd462, 0d0000000000000000;
	add.f64 	%fd2283, %fd462, 0d7FF0000000000000;
	selp.f64 	%fd3224, 0d0000000000000000, %fd2283, %p431;
	setp.geu.f32 	%p432, %f13, 0f40874800;
	@%p432 bra 	$L__BB4_356;
	shr.u32 	%r1005, %r201, 31;
	add.s32 	%r1006, %r201, %r1005;
	shr.s32 	%r1007, %r1006, 1;
	shl.b32 	%r1008, %r1007, 20;
	add.s32 	%r1009, %r203, %r1008;
	mov.b64 	%fd2284, {%r202, %r1009};
	sub.s32 	%r1010, %r201, %r1007;
	shl.b32 	%r1011, %r1010, 20;
	add.s32 	%r1012, %r1011, 1072693248;
	mov.b32 	%r1013, 0;
	mov.b64 	%fd2285, {%r1013, %r1012};
	mul.f64 	%fd3224, %fd2285, %fd2284;
$L__BB4_356:
	mul.f64 	%fd2286, %fd461, %fd3224;
	div.rn.f64 	%fd2287, %fd2286, %fd452;
	sub.f64 	%fd467, %fd3226, %fd2287;
	ld.global.f64 	%fd2288, [%rd30+48];
	ld.global.f64 	%fd2289, [%rd30+56];
	ld.global.f64 	%fd468, [%rd30+64];
	sub.f64 	%fd2290, %fd460, %fd2289;
	div.rn.f64 	%fd2291, %fd2290, %fd2288;
	neg.f64 	%fd2292, %fd2291;
	mul.f64 	%fd469, %fd2291, %fd2292;
	fma.rn.f64 	%fd2293, %fd469, 0d3FF71547652B82FE, 0d4338000000000000;
	{
	.reg .b32 %temp; 
	mov.b64 	{%r204, %temp}, %fd2293;
	}
	mov.f64 	%fd2294, 0dC338000000000000;
	add.rn.f64 	%fd2295, %fd2293, %fd2294;
	fma.rn.f64 	%fd2296, %fd2295, 0dBFE62E42FEFA39EF, %fd469;
	fma.rn.f64 	%fd2297, %fd2295, 0dBC7ABC9E3B39803F, %fd2296;
	fma.rn.f64 	%fd2298, %fd2297, 0d3E5ADE1569CE2BDF, 0d3E928AF3FCA213EA;
	fma.rn.f64 	%fd2299, %fd2298, %fd2297, 0d3EC71DEE62401315;
	fma.rn.f64 	%fd2300, %fd2299, %fd2297, 0d3EFA01997C89EB71;
	fma.rn.f64 	%fd2301, %fd2300, %fd2297, 0d3F2A01A014761F65;
	fma.rn.f64 	%fd2302, %fd2301, %fd2297, 0d3F56C16C1852B7AF;
	fma.rn.f64 	%fd2303, %fd2302, %fd2297, 0d3F81111111122322;
	fma.rn.f64 	%fd2304, %fd2303, %fd2297, 0d3FA55555555502A1;
	fma.rn.f64 	%fd2305, %fd2304, %fd2297, 0d3FC5555555555511;
	fma.rn.f64 	%fd2306, %fd2305, %fd2297, 0d3FE000000000000B;
	fma.rn.f64 	%fd2307, %fd2306, %fd2297, 0d3FF0000000000000;
	fma.rn.f64 	%fd2308, %fd2307, %fd2297, 0d3FF0000000000000;
	{
	.reg .b32 %temp; 
	mov.b64 	{%r205, %temp}, %fd2308;
	}
	{
	.reg .b32 %temp; 
	mov.b64 	{%temp, %r206}, %fd2308;
	}
	shl.b32 	%r1014, %r204, 20;
	add.s32 	%r1015, %r1014, %r206;
	mov.b64 	%fd3225, {%r205, %r1015};
	{
	.reg .b32 %temp; 
	mov.b64 	{%temp, %r1016}, %fd469;
	}
	mov.b32 	%f40, %r1016;
	abs.f32 	%f14, %f40;
	setp.lt.f32 	%p433, %f14, 0f4086232B;
	@%p433 bra 	$L__BB4_359;
	setp.lt.f64 	%p434, %fd469, 0d0000000000000000;
	add.f64 	%fd2309, %fd469, 0d7FF0000000000000;
	selp.f64 	%fd3225, 0d0000000000000000, %fd2309, %p434;
	setp.geu.f32 	%p435, %f14, 0f40874800;
	@%p435 bra 	$L__BB4_359;
	shr.u32 	%r1017, %r204, 31;
	add.s32 	%r1018, %r204, %r1017;
	shr.s32 	%r1019, %r1018, 1;
	shl.b32 	%r1020, %r1019, 20;
	add.s32 	%r1021, %r206, %r1020;
	mov.b64 	%fd2310, {%r205, %r1021};
	sub.s32 	%r1022, %r204, %r1019;
	shl.b32 	%r1023, %r1022, 20;
	add.s32 	%r1024, %r1023, 1072693248;
	mov.b32 	%r1025, 0;
	mov.b64 	%fd2311, {%r1025, %r1024};
	mul.f64 	%fd3225, %fd2311, %fd2310;
$L__BB4_359:
	mul.f64 	%fd2312, %fd468, %fd3225;
	div.rn.f64 	%fd2313, %fd2312, %fd452;
	sub.f64 	%fd3226, %fd467, %fd2313;
$L__BB4_360:
	add.f64 	%fd3227, %fd3227, %fd3226;
	add.s32 	%r1410, %r1410, %r2;
	setp.lt.s32 	%p436, %r1410, %r42;
	@%p436 bra 	$L__BB4_326;
$L__BB4_361:
	setp.lt.u32 	%p437, %r2, 2;
	shl.b32 	%r1026, %r1, 3;
	mov.u32 	%r1027, shared;
	add.s32 	%r208, %r1027, %r1026;
	st.shared.f64 	[%r208], %fd3227;
	bar.sync 	0;
	@%p437 bra 	$L__BB4_367;
	mov.b32 	%r1411, 1;
$L__BB4_363:
	mov.u32 	%r209, %r1411;
	shl.b32 	%r1411, %r209, 1;
	add.s32 	%r1029, %r1411, -1;
	and.b32  	%r1030, %r1029, %r1;
	setp.ne.s32 	%p438, %r1030, 0;
	@%p438 bra 	$L__BB4_366;
	add.s32 	%r1031, %r209, %r1;
	setp.ge.s32 	%p439, %r1031, %r2;
	@%p439 bra 	$L__BB4_366;
	shl.b32 	%r1032, %r209, 3;
	add.s32 	%r1033, %r208, %r1032;
	ld.shared.f64 	%fd2314, [%r1033];
	ld.shared.f64 	%fd2315, [%r208];
	add.f64 	%fd2316, %fd2314, %fd2315;
	st.shared.f64 	[%r208], %fd2316;
$L__BB4_366:
	bar.sync 	0;
	setp.lt.s32 	%p440, %r1411, %r2;
	@%p440 bra 	$L__BB4_363;
$L__BB4_367:
	ld.shared.f64 	%fd2317, [shared];
	setp.lt.f64 	%p441, %fd2317, %fd3246;
	selp.f64 	%fd3264, %fd32, %fd3264, %p441;
	selp.f64 	%fd3265, %fd2317, %fd3265, %p441;
	bra.uni 	$L__BB4_474;
$L__BB4_368:
	ld.param.u64 	%rd511, [ccd_param_7];
	ld.param.u64 	%rd484, [ccd_param_5];
	cvta.to.global.u64 	%rd277, %rd511;
	mul.wide.u32 	%rd278, %r1390, 32;
	add.s64 	%rd279, %rd277, %rd278;
	ld.global.u32 	%r211, [%rd279+16];
	cvta.to.global.u64 	%rd280, %rd484;
	shl.b32 	%r867, %r1390, 2;
	mul.wide.u32 	%rd281, %r867, 4;
	add.s64 	%rd282, %rd280, %rd281;
	ld.global.u32 	%r868, [%rd282];
	shl.b32 	%r869, %r2, 3;
	mov.u32 	%r870, shared;
	add.s32 	%r871, %r870, %r869;
	mad.lo.s32 	%r872, %r868, 24, %r871;
	ld.shared.f64 	%fd1924, [%r872];
	ld.shared.f64 	%fd1925, [%r872+8];
	ld.shared.f64 	%fd1926, [%r872+16];
	ld.global.u32 	%r873, [%rd282+4];
	mad.lo.s32 	%r874, %r873, 24, %r871;
	ld.shared.f64 	%fd480, [%r874];
	ld.shared.f64 	%fd481, [%r874+8];
	ld.shared.f64 	%fd482, [%r874+16];
	ld.global.u32 	%r875, [%rd282+8];
	mad.lo.s32 	%r876, %r875, 24, %r871;
	ld.shared.f64 	%fd1927, [%r876];
	ld.shared.f64 	%fd1928, [%r876+8];
	ld.shared.f64 	%fd1929, [%r876+16];
	ld.global.u32 	%r877, [%rd282+12];
	mad.lo.s32 	%r878, %r877, 24, %r871;
	ld.shared.f64 	%fd1930, [%r878];
	ld.shared.f64 	%fd1931, [%r878+8];
	ld.shared.f64 	%fd1932, [%r878+16];
	sub.f64 	%fd1933, %fd1924, %fd480;
	sub.f64 	%fd1934, %fd1925, %fd481;
	sub.f64 	%fd1935, %fd1926, %fd482;
	sub.f64 	%fd1936, %fd1927, %fd480;
	sub.f64 	%fd1937, %fd1928, %fd481;
	sub.f64 	%fd1938, %fd1929, %fd482;
	sub.f64 	%fd1939, %fd1930, %fd480;
	sub.f64 	%fd1940, %fd1931, %fd481;
	sub.f64 	%fd1941, %fd1932, %fd482;
	mul.f64 	%fd1942, %fd1937, %fd1937;
	fma.rn.f64 	%fd1943, %fd1936, %fd1936, %fd1942;
	fma.rn.f64 	%fd1944, %fd1938, %fd1938, %fd1943;
	sqrt.rn.f64 	%fd1945, %fd1944;
	div.rn.f64 	%fd483, %fd1936, %fd1945;
	div.rn.f64 	%fd484, %fd1937, %fd1945;
	div.rn.f64 	%fd485, %fd1938, %fd1945;
	mul.f64 	%fd1946, %fd1934, %fd1937;
	fma.rn.f64 	%fd1947, %fd1933, %fd1936, %fd1946;
	fma.rn.f64 	%fd1948, %fd1935, %fd1938, %fd1947;
	div.rn.f64 	%fd1949, %fd1948, %fd1944;
	mul.f64 	%fd1950, %fd1936, %fd1949;
	sub.f64 	%fd1951, %fd1933, %fd1950;
	mul.f64 	%fd1952, %fd1937, %fd1949;
	sub.f64 	%fd1953, %fd1934, %fd1952;
	mul.f64 	%fd1954, %fd1938, %fd1949;
	sub.f64 	%fd1955, %fd1935, %fd1954;
	mul.f64 	%fd1956, %fd1953, %fd1953;
	fma.rn.f64 	%fd1957, %fd1951, %fd1951, %fd1956;
	fma.rn.f64 	%fd1958, %fd1955, %fd1955, %fd1957;
	sqrt.rn.f64 	%fd1959, %fd1958;
	div.rn.f64 	%fd486, %fd1951, %fd1959;
	div.rn.f64 	%fd487, %fd1953, %fd1959;
	div.rn.f64 	%fd488, %fd1955, %fd1959;
	mul.f64 	%fd1960, %fd484, %fd488;
	mul.f64 	%fd1961, %fd485, %fd487;
	sub.f64 	%fd1962, %fd1960, %fd1961;
	mul.f64 	%fd1963, %fd485, %fd486;
	mul.f64 	%fd1964, %fd483, %fd488;
	sub.f64 	%fd1965, %fd1963, %fd1964;
	mul.f64 	%fd1966, %fd483, %fd487;
	mul.f64 	%fd1967, %fd484, %fd486;
	sub.f64 	%fd1968, %fd1966, %fd1967;
	mul.f64 	%fd1969, %fd1940, %fd487;
	fma.rn.f64 	%fd1970, %fd1939, %fd486, %fd1969;
	fma.rn.f64 	%fd1971, %fd1941, %fd488, %fd1970;
	mul.f64 	%fd1972, %fd1940, %fd1965;
	fma.rn.f64 	%fd1973, %fd1939, %fd1962, %fd1972;
	fma.rn.f64 	%fd1974, %fd1941, %fd1968, %fd1973;
	mul.f64 	%fd1975, %fd1974, %fd1974;
	fma.rn.f64 	%fd1976, %fd1971, %fd1971, %fd1975;
	sqrt.rn.f64 	%fd1977, %fd1976;
	div.rn.f64 	%fd489, %fd1971, %fd1977;
	div.rn.f64 	%fd490, %fd1974, %fd1977;
	abs.f64 	%fd491, %fd3192;
	setp.neu.f64 	%p334, %fd491, 0d7FF0000000000000;
	@%p334 bra 	$L__BB4_370;
	mov.f64 	%fd1983, 0d0000000000000000;
	mul.rn.f64 	%fd3228, %fd3192, %fd1983;
	mov.b32 	%r1412, 0;
	bra.uni 	$L__BB4_372;
$L__BB4_370:
	mul.f64 	%fd1978, %fd3192, 0d3FE45F306DC9C883;
	cvt.rni.s32.f64 	%r1412, %fd1978;
	cvt.rn.f64.s32 	%fd1979, %r1412;
	fma.rn.f64 	%fd1980, %fd1979, 0dBFF921FB54442D18, %fd3192;
	fma.rn.f64 	%fd1981, %fd1979, 0dBC91A62633145C00, %fd1980;
	fma.rn.f64 	%fd3228, %fd1979, 0dB97B839A252049C0, %fd1981;
	setp.ltu.f64 	%p335, %fd491, 0d41E0000000000000;
	@%p335 bra 	$L__BB4_372;
	{ // callseq 17, 0
	.param .b64 param0;
	st.param.f64 	[param0], %fd3192;
	.param .align 16 .b8 retval0[16];
	call.uni (retval0), 
	__internal_trig_reduction_slowpathd, 
	(
	param0
	);
	ld.param.f64 	%fd3228, [retval0];
	ld.param.b32 	%r1412, [retval0+8];
	} // callseq 17
$L__BB4_372:
	mul.rn.f64 	%fd1984, %fd3228, %fd3228;
	fma.rn.f64 	%fd1985, %fd1984, 0dBDA8FF8320FD8164, 0d3E21EEA7C1EF8528;
	fma.rn.f64 	%fd1986, %fd1985, %fd1984, 0dBE927E4F8E06E6D9;
	fma.rn.f64 	%fd1987, %fd1986, %fd1984, 0d3EFA01A019DDBCE9;
	fma.rn.f64 	%fd1988, %fd1987, %fd1984, 0dBF56C16C16C15D47;
	fma.rn.f64 	%fd1989, %fd1988, %fd1984, 0d3FA5555555555551;
	fma.rn.f64 	%fd1990, %fd1989, %fd1984, 0dBFE0000000000000;
	fma.rn.f64 	%fd1991, %fd1990, %fd1984, 0d3FF0000000000000;
	fma.rn.f64 	%fd1992, %fd1984, 0d3DE5DB65F9785EBA, 0dBE5AE5F12CB0D246;
	fma.rn.f64 	%fd1993, %fd1992, %fd1984, 0d3EC71DE369ACE392;
	fma.rn.f64 	%fd1994, %fd1993, %fd1984, 0dBF2A01A019DB62A1;
	fma.rn.f64 	%fd1995, %fd1994, %fd1984, 0d3F81111111110818;
	fma.rn.f64 	%fd1996, %fd1995, %fd1984, 0dBFC5555555555554;
	fma.rn.f64 	%fd1997, %fd1996, %fd1984, 0d0000000000000000;
	fma.rn.f64 	%fd1998, %fd1997, %fd3228, %fd3228;
	and.b32  	%r881, %r1412, 1;
	setp.eq.b32 	%p336, %r881, 1;
	{
	.reg .b32 %temp; 
	mov.b64 	{%temp, %r882}, %fd1998;
	}
	{
	.reg .b32 %temp; 
	mov.b64 	{%r883, %temp}, %fd1998;
	}
	xor.b32  	%r884, %r882, -2147483648;
	mov.b64 	%fd1999, {%r883, %r884};
	selp.f64 	%fd3229, %fd1991, %fd1998, %p336;
	selp.f64 	%fd3230, %fd1999, %fd1991, %p336;
	and.b32  	%r885, %r1412, 2;
	setp.eq.s32 	%p337, %r885, 0;
	@%p337 bra 	$L__BB4_374;
	{
	.reg .b32 %temp; 
	mov.b64 	{%temp, %r886}, %fd3229;
	}
	{
	.reg .b32 %temp; 
	mov.b64 	{%r887, %temp}, %fd3229;
	}
	xor.b32  	%r888, %r886, -2147483648;
	mov.b64 	%fd3229, {%r887, %r888};
	{
	.reg .b32 %temp; 
	mov.b64 	{%temp, %r889}, %fd3230;
	}
	{
	.reg .b32 %temp; 
	mov.b64 	{%r890, %temp}, %fd3230;
	}
	xor.b32  	%r891, %r889, -2147483648;
	mov.b64 	%fd3230, {%r890, %r891};
$L__BB4_374:
	mul.f64 	%fd2000, %fd489, %fd3229;
	mul.f64 	%fd2001, %fd490, %fd3230;
	sub.f64 	%fd502, %fd2000, %fd2001;
	mul.f64 	%fd2002, %fd489, %fd3230;
	fma.rn.f64 	%fd503, %fd490, %fd3229, %fd2002;
	setp.ge.s32 	%p338, %r1, %r211;
	@%p338 bra 	$L__BB4_376;
	ld.param.u64 	%rd495, [ccd_param_6];
	cvta.to.global.u64 	%rd283, %rd495;
	cvt.s64.s32 	%rd284, %r40;
	cvt.u64.u32 	%rd285, %r1;
	add.s64 	%rd286, %rd284, %rd285;
	shl.b64 	%rd287, %rd286, 2;
	add.s64 	%rd288, %rd283, %rd287;
	ld.global.u32 	%r892, [%rd288];
	shl.b32 	%r893, %r2, 3;
	mov.u32 	%r894, shared;
	add.s32 	%r895, %r894, %r893;
	mad.lo.s32 	%r896, %r892, 24, %r895;
	ld.shared.f64 	%fd2003, [%r896];
	ld.shared.f64 	%fd2004, [%r896+8];
	ld.shared.f64 	%fd2005, [%r896+16];
	sub.f64 	%fd2006, %fd2003, %fd480;
	sub.f64 	%fd2007, %fd2004, %fd481;
	sub.f64 	%fd2008, %fd2005, %fd482;
	mul.f64 	%fd2009, %fd487, %fd2007;
	fma.rn.f64 	%fd2010, %fd486, %fd2006, %fd2009;
	fma.rn.f64 	%fd2011, %fd488, %fd2008, %fd2010;
	mul.f64 	%fd2012, %fd484, %fd488;
	mul.f64 	%fd2013, %fd485, %fd487;
	sub.f64 	%fd2014, %fd2012, %fd2013;
	mul.f64 	%fd2015, %fd485, %fd486;
	mul.f64 	%fd2016, %fd483, %fd488;
	sub.f64 	%fd2017, %fd2015, %fd2016;
	mul.f64 	%fd2018, %fd2017, %fd2007;
	fma.rn.f64 	%fd2019, %fd2014, %fd2006, %fd2018;
	mul.f64 	%fd2020, %fd483, %fd487;
	mul.f64 	%fd2021, %fd484, %fd486;
	sub.f64 	%fd2022, %fd2020, %fd2021;
	fma.rn.f64 	%fd2023, %fd2022, %fd2008, %fd2019;
	mul.f64 	%fd2024, %fd484, %fd2007;
	fma.rn.f64 	%fd2025, %fd483, %fd2006, %fd2024;
	fma.rn.f64 	%fd2026, %fd485, %fd2008, %fd2025;
	mul.f64 	%fd2027, %fd503, %fd2011;
	mul.f64 	%fd2028, %fd502, %fd2023;
	sub.f64 	%fd2029, %fd2027, %fd2028;
	mul.f64 	%fd2030, %fd503, %fd2023;
	fma.rn.f64 	%fd2031, %fd502, %fd2011, %fd2030;
	mul.f64 	%fd2032, %fd2014, %fd2031;
	fma.rn.f64 	%fd2033, %fd486, %fd2029, %fd2032;
	fma.rn.f64 	%fd2034, %fd483, %fd2026, %fd2033;
	mul.f64 	%fd2035, %fd2017, %fd2031;
	fma.rn.f64 	%fd2036, %fd487, %fd2029, %fd2035;
	fma.rn.f64 	%fd2037, %fd484, %fd2026, %fd2036;
	mul.f64 	%fd2038, %fd2022, %fd2031;
	fma.rn.f64 	%fd2039, %fd488, %fd2029, %fd2038;
	fma.rn.f64 	%fd2040, %fd485, %fd2026, %fd2039;
	add.f64 	%fd2041, %fd480, %fd2034;
	add.f64 	%fd2042, %fd481, %fd2037;
	add.f64 	%fd2043, %fd482, %fd2040;
	st.shared.f64 	[%r896], %fd2041;
	st.shared.f64 	[%r896+8], %fd2042;
	st.shared.f64 	[%r896+16], %fd2043;
$L__BB4_376:
	mov.u32 	%r897, %ctaid.x;
	mad.lo.s32 	%r1413, %r41, %r897, %r1;
	setp.ge.s32 	%p339, %r1413, %r42;
	bar.sync 	0;
	mov.f64 	%fd3244, 0d0000000000000000;
	@%p339 bra 	$L__BB4_413;
	ld.param.u64 	%rd512, [ccd_param_7];
	cvta.to.global.u64 	%rd289, %rd512;
	mul.wide.u32 	%rd290, %r1390, 32;
	add.s64 	%rd291, %rd289, %rd290;
	ld.global.u32 	%r216, [%rd291+8];
	ld.global.u32 	%r217, [%rd291+20];
	ld.global.u32 	%r218, [%rd291+24];
	mov.f64 	%fd3244, 0d0000000000000000;
$L__BB4_378:
	mov.u32 	%r898, shared;
	cvt.u64.u32 	%rd292, %r898;
	cvta.shared.u64 	%rd293, %rd292;
	setp.eq.s64 	%p340, %rd293, 0;
	mul.wide.s32 	%rd294, %r1413, 4;
	add.s64 	%rd295, %rd11, %rd294;
	ld.global.u32 	%r220, [%rd295];
	shl.b32 	%r899, %r220, 1;
	mul.wide.s32 	%rd296, %r899, 4;
	add.s64 	%rd297, %rd4, %rd296;
	ld.global.u32 	%r900, [%rd297];
	ld.global.u32 	%r901, [%rd297+4];
	max.s32 	%r903, %r900, %r901;
	setp.lt.s32 	%p8, %r903, 1;
	abs.s32 	%r904, %r900;
	mul.lo.s32 	%r221, %r904, 3;
	add.s32 	%r222, %r221, -3;
	abs.s32 	%r906, %r901;
	mul.lo.s32 	%r223, %r906, 3;
	add.s32 	%r224, %r223, -3;
	setp.lt.s32 	%p341, %r222, %r217;
	or.pred  	%p342, %p340, %p341;
	setp.gt.s32 	%p343, %r222, %r218;
	sub.s32 	%r907, %r221, %r217;
	shl.b32 	%r908, %r2, 3;
	add.s32 	%r225, %r898, %r908;
	shl.b32 	%r909, %r907, 3;
	add.s32 	%r226, %r225, %r909;
	mul.wide.s32 	%rd298, %r222, 8;
	add.s64 	%rd31, %rd3, %rd298;
	or.pred  	%p344, %p342, %p343;
	@%p344 bra 	$L__BB4_380;
	ld.shared.f64 	%fd3232, [%r226+-24];
	bra.uni 	$L__BB4_381;
$L__BB4_380:
	ld.global.f64 	%fd3232, [%rd31];
$L__BB4_381:
	cvta.shared.u64 	%rd300, %rd292;
	setp.eq.s64 	%p345, %rd300, 0;
	setp.lt.s32 	%p346, %r224, %r217;
	or.pred  	%p347, %p345, %p346;
	setp.gt.s32 	%p348, %r224, %r218;
	sub.s32 	%r911, %r223, %r217;
	shl.b32 	%r912, %r911, 3;
	add.s32 	%r227, %r225, %r912;
	mul.wide.s32 	%rd301, %r224, 8;
	add.s64 	%rd32, %rd3, %rd301;
	or.pred  	%p349, %p347, %p348;
	@%p349 bra 	$L__BB4_383;
	ld.shared.f64 	%fd3233, [%r227+-24];
	bra.uni 	$L__BB4_384;
$L__BB4_383:
	ld.global.f64 	%fd3233, [%rd32];
$L__BB4_384:
	cvta.shared.u64 	%rd303, %rd292;
	setp.eq.s64 	%p350, %rd303, 0;
	sub.f64 	%fd511, %fd3232, %fd3233;
	add.s32 	%r914, %r221, -2;
	setp.lt.s32 	%p351, %r914, %r217;
	or.pred  	%p352, %p350, %p351;
	setp.ge.s32 	%p353, %r222, %r218;
	or.pred  	%p354, %p352, %p353;
	@%p354 bra 	$L__BB4_386;
	ld.shared.f64 	%fd3234, [%r226+-16];
	bra.uni 	$L__BB4_387;
$L__BB4_386:
	ld.global.f64 	%fd3234, [%rd31+8];
$L__BB4_387:
	cvta.shared.u64 	%rd305, %rd292;
	setp.eq.s64 	%p355, %rd305, 0;
	add.s32 	%r916, %r223, -2;
	setp.lt.s32 	%p356, %r916, %r217;
	or.pred  	%p357, %p355, %p356;
	setp.ge.s32 	%p358, %r224, %r218;
	or.pred  	%p359, %p357, %p358;
	@%p359 bra 	$L__BB4_389;
	ld.shared.f64 	%fd3235, [%r227+-16];
	bra.uni 	$L__BB4_390;
$L__BB4_389:
	ld.global.f64 	%fd3235, [%rd32+8];
$L__BB4_390:
	cvta.shared.u64 	%rd307, %rd292;
	setp.eq.s64 	%p360, %rd307, 0;
	sub.f64 	%fd2046, %fd3234, %fd3235;
	mul.f64 	%fd2047, %fd2046, %fd2046;
	fma.rn.f64 	%fd518, %fd511, %fd511, %fd2047;
	add.s32 	%r918, %r221, -1;
	setp.lt.s32 	%p361, %r918, %r217;
	or.pred  	%p362, %p360, %p361;
	setp.gt.s32 	%p363, %r918, %r218;
	or.pred  	%p364, %p362, %p363;
	@%p364 bra 	$L__BB4_392;
	ld.shared.f64 	%fd3236, [%r226+-8];
	bra.uni 	$L__BB4_393;
$L__BB4_392:
	ld.global.f64 	%fd3236, [%rd31+16];
$L__BB4_393:
	cvta.shared.u64 	%rd309, %rd292;
	setp.eq.s64 	%p365, %rd309, 0;
	add.s32 	%r920, %r223, -1;
	setp.lt.s32 	%p366, %r920, %r217;
	or.pred  	%p367, %p365, %p366;
	setp.gt.s32 	%p368, %r920, %r218;
	or.pred  	%p369, %p367, %p368;
	@%p369 bra 	$L__BB4_395;
	ld.shared.f64 	%fd3237, [%r227+-8];
	bra.uni 	$L__BB4_396;
$L__BB4_395:
	ld.global.f64 	%fd3237, [%rd32+16];
$L__BB4_396:
	ld.param.u64 	%rd475, [ccd_param_2];
	sub.f64 	%fd2048, %fd3236, %fd3237;
	fma.rn.f64 	%fd525, %fd2048, %fd2048, %fd518;
	mul.lo.s32 	%r921, %r220, 9;
	cvta.to.global.u64 	%rd310, %rd475;
	mul.wide.s32 	%rd311, %r921, 8;
	add.s64 	%rd33, %rd310, %rd311;
	@%p8 bra 	$L__BB4_398;
	ld.global.u8 	%rs19, [%rd6+33];
	setp.eq.s16 	%p370, %rs19, 0;
	mov.f64 	%fd3243, 0d0000000000000000;
	@%p370 bra 	$L__BB4_402;
$L__BB4_398:
	setp.ge.s32 	%p371, %r1413, %r216;
	@%p371 bra 	$L__BB4_400;
	ld.global.f64 	%fd3238, [%rd6+16];
	bra.uni 	$L__BB4_401;
$L__BB4_400:
	ld.global.f64 	%fd3238, [%rd6+8];
$L__BB4_401:
	ld.global.f64 	%fd2050, [%rd33+16];
	mul.f64 	%fd2051, %fd3238, %fd2050;
	ld.global.u8 	%rs20, [%rd6+32];
	setp.eq.s16 	%p372, %rs20, 0;
	sqrt.rn.f64 	%fd2052, %fd525;
	selp.f64 	%fd2053, %fd2052, %fd525, %p372;
	div.rn.f64 	%fd2054, %fd2051, %fd2053;
	add.f64 	%fd3243, %fd2054, 0d0000000000000000;
	@%p8 bra 	$L__BB4_403;
$L__BB4_402:
	ld.global.u8 	%rs21, [%rd6+34];
	setp.eq.s16 	%p373, %rs21, 0;
	@%p373 bra 	$L__BB4_412;
$L__BB4_403:
	ld.global.f64 	%fd2055, [%rd33];
	ld.global.f64 	%fd2056, [%rd33+8];
	mul.f64 	%fd2057, %fd525, %fd525;
	mul.f64 	%fd2058, %fd525, %fd2057;
	mul.f64 	%fd2059, %fd2058, %fd2058;
	div.rn.f64 	%fd2060, %fd2055, %fd2059;
	div.rn.f64 	%fd2061, %fd2056, %fd2058;
	sub.f64 	%fd2062, %fd2060, %fd2061;
	add.f64 	%fd3243, %fd3243, %fd2062;
	not.pred 	%p374, %p8;
	@%p374 bra 	$L__BB4_412;
	ld.global.f64 	%fd2063, [%rd6+24];
	setp.geu.f64 	%p375, %fd525, %fd2063;
	@%p375 bra 	$L__BB4_412;
	sqrt.rn.f64 	%fd533, %fd525;
	ld.global.f64 	%fd2064, [%rd33+24];
	ld.global.f64 	%fd2065, [%rd33+32];
	ld.global.f64 	%fd534, [%rd33+40];
	sub.f64 	%fd2066, %fd533, %fd2065;
	div.rn.f64 	%fd2067, %fd2066, %fd2064;
	neg.f64 	%fd2068, %fd2067;
	mul.f64 	%fd535, %fd2067, %fd2068;
	fma.rn.f64 	%fd2069, %fd535, 0d3FF71547652B82FE, 0d4338000000000000;
	{
	.reg .b32 %temp; 
	mov.b64 	{%r228, %temp}, %fd2069;
	}
	mov.f64 	%fd2070, 0dC338000000000000;
	add.rn.f64 	%fd2071, %fd2069, %fd2070;
	fma.rn.f64 	%fd2072, %fd2071, 0dBFE62E42FEFA39EF, %fd535;
	fma.rn.f64 	%fd2073, %fd2071, 0dBC7ABC9E3B39803F, %fd2072;
	fma.rn.f64 	%fd2074, %fd2073, 0d3E5ADE1569CE2BDF, 0d3E928AF3FCA213EA;
	fma.rn.f64 	%fd2075, %fd2074, %fd2073, 0d3EC71DEE62401315;
	fma.rn.f64 	%fd2076, %fd2075, %fd2073, 0d3EFA01997C89EB71;
	fma.rn.f64 	%fd2077, %fd2076, %fd2073, 0d3F2A01A014761F65;
	fma.rn.f64 	%fd2078, %fd2077, %fd2073, 0d3F56C16C1852B7AF;
	fma.rn.f64 	%fd2079, %fd2078, %fd2073, 0d3F81111111122322;
	fma.rn.f64 	%fd2080, %fd2079, %fd2073, 0d3FA55555555502A1;
	fma.rn.f64 	%fd2081, %fd2080, %fd2073, 0d3FC5555555555511;
	fma.rn.f64 	%fd2082, %fd2081, %fd2073, 0d3FE000000000000B;
	fma.rn.f64 	%fd2083, %fd2082, %fd2073, 0d3FF0000000000000;
	fma.rn.f64 	%fd2084, %fd2083, %fd2073, 0d3FF0000000000000;
	{
	.reg .b32 %temp; 
	mov.b64 	{%r229, %temp}, %fd2084;
	}
	{
	.reg .b32 %temp; 
	mov.b64 	{%temp, %r230}, %fd2084;
	}
	shl.b32 	%r922, %r228, 20;
	add.s32 	%r923, %r922, %r230;
	mov.b64 	%fd3241, {%r229, %r923};
	{
	.reg .b32 %temp; 
	mov.b64 	{%temp, %r924}, %fd535;
	}
	mov.b32 	%f37, %r924;
	abs.f32 	%f15, %f37;
	setp.lt.f32 	%p376, %f15, 0f4086232B;
	@%p376 bra 	$L__BB4_408;
	setp.lt.f64 	%p377, %fd535, 0d0000000000000000;
	add.f64 	%fd2085, %fd535, 0d7FF0000000000000;
	selp.f64 	%fd3241, 0d0000000000000000, %fd2085, %p377;
	setp.geu.f32 	%p378, %f15, 0f40874800;
	@%p378 bra 	$L__BB4_408;
	shr.u32 	%r925, %r228, 31;
	add.s32 	%r926, %r228, %r925;
	shr.s32 	%r927, %r926, 1;
	shl.b32 	%r928, %r927, 20;
	add.s32 	%r929, %r230, %r928;
	mov.b64 	%fd2086, {%r229, %r929};
	sub.s32 	%r930, %r228, %r927;
	shl.b32 	%r931, %r930, 20;
	add.s32 	%r932, %r931, 1072693248;
	mov.b32 	%r933, 0;
	mov.b64 	%fd2087, {%r933, %r932};
	mul.f64 	%fd3241, %fd2087, %fd2086;
$L__BB4_408:
	mul.f64 	%fd2088, %fd534, %fd3241;
	div.rn.f64 	%fd2089, %fd2088, %fd525;
	sub.f64 	%fd540, %fd3243, %fd2089;
	ld.global.f64 	%fd2090, [%rd33+48];
	ld.global.f64 	%fd2091, [%rd33+56];
	ld.global.f64 	%fd541, [%rd33+64];
	sub.f64 	%fd2092, %fd533, %fd2091;
	div.rn.f64 	%fd2093, %fd2092, %fd2090;
	neg.f64 	%fd2094, %fd2093;
	mul.f64 	%fd542, %fd2093, %fd2094;
	fma.rn.f64 	%fd2095, %fd542, 0d3FF71547652B82FE, 0d4338000000000000;
	{
	.reg .b32 %temp; 
	mov.b64 	{%r231, %temp}, %fd2095;
	}
	mov.f64 	%fd2096, 0dC338000000000000;
	add.rn.f64 	%fd2097, %fd2095, %fd2096;
	fma.rn.f64 	%fd2098, %fd2097, 0dBFE62E42FEFA39EF, %fd542;
	fma.rn.f64 	%fd2099, %fd2097, 0dBC7ABC9E3B39803F, %fd2098;
	fma.rn.f64 	%fd2100, %fd2099, 0d3E5ADE1569CE2BDF, 0d3E928AF3FCA213EA;
	fma.rn.f64 	%fd2101, %fd2100, %fd2099, 0d3EC71DEE62401315;
	fma.rn.f64 	%fd2102, %fd2101, %fd2099, 0d3EFA01997C89EB71;
	fma.rn.f64 	%fd2103, %fd2102, %fd2099, 0d3F2A01A014761F65;
	fma.rn.f64 	%fd2104, %fd2103, %fd2099, 0d3F56C16C1852B7AF;
	fma.rn.f64 	%fd2105, %fd2104, %fd2099, 0d3F81111111122322;
	fma.rn.f64 	%fd2106, %fd2105, %fd2099, 0d3FA55555555502A1;
	fma.rn.f64 	%fd2107, %fd2106, %fd2099, 0d3FC5555555555511;
	fma.rn.f64 	%fd2108, %fd2107, %fd2099, 0d3FE000000000000B;
	fma.rn.f64 	%fd2109, %fd2108, %fd2099, 0d3FF0000000000000;
	fma.rn.f64 	%fd2110, %fd2109, %fd2099, 0d3FF0000000000000;
	{
	.reg .b32 %temp; 
	mov.b64 	{%r232, %temp}, %fd2110;
	}
	{
	.reg .b32 %temp; 
	mov.b64 	{%temp, %r233}, %fd2110;
	}
	shl.b32 	%r934, %r231, 20;
	add.s32 	%r935, %r934, %r233;
	mov.b64 	%fd3242, {%r232, %r935};
	{
	.reg .b32 %temp; 
	mov.b64 	{%temp, %r936}, %fd542;
	}
	mov.b32 	%f38, %r936;
	abs.f32 	%f16, %f38;
	setp.lt.f32 	%p379, %f16, 0f4086232B;
	@%p379 bra 	$L__BB4_411;
	setp.lt.f64 	%p380, %fd542, 0d0000000000000000;
	add.f64 	%fd2111, %fd542, 0d7FF0000000000000;
	selp.f64 	%fd3242, 0d0000000000000000, %fd2111, %p380;
	setp.geu.f32 	%p381, %f16, 0f40874800;
	@%p381 bra 	$L__BB4_411;
	shr.u32 	%r937, %r231, 31;
	add.s32 	%r938, %r231, %r937;
	shr.s32 	%r939, %r938, 1;
	shl.b32 	%r940, %r939, 20;
	add.s32 	%r941, %r233, %r940;
	mov.b64 	%fd2112, {%r232, %r941};
	sub.s32 	%r942, %r231, %r939;
	shl.b32 	%r943, %r942, 20;
	add.s32 	%r944, %r943, 1072693248;
	mov.b32 	%r945, 0;
	mov.b64 	%fd2113, {%r945, %r944};
	mul.f64 	%fd3242, %fd2113, %fd2112;
$L__BB4_411:
	mul.f64 	%fd2114, %fd541, %fd3242;
	div.rn.f64 	%fd2115, %fd2114, %fd525;
	sub.f64 	%fd3243, %fd540, %fd2115;
$L__BB4_412:
	add.f64 	%fd3244, %fd3244, %fd3243;
	add.s32 	%r1413, %r1413, %r2;
	setp.lt.s32 	%p382, %r1413, %r42;
	@%p382 bra 	$L__BB4_378;
$L__BB4_413:
	setp.lt.u32 	%p383, %r2, 2;
	shl.b32 	%r946, %r1, 3;
	mov.u32 	%r947, shared;
	add.s32 	%r235, %r947, %r946;
	st.shared.f64 	[%r235], %fd3244;
	bar.sync 	0;
	@%p383 bra 	$L__BB4_419;
	mov.b32 	%r1414, 1;
$L__BB4_415:
	mov.u32 	%r236, %r1414;
	shl.b32 	%r1414, %r236, 1;
	add.s32 	%r949, %r1414, -1;
	and.b32  	%r950, %r949, %r1;
	setp.ne.s32 	%p384, %r950, 0;
	@%p384 bra 	$L__BB4_418;
	add.s32 	%r951, %r236, %r1;
	setp.ge.s32 	%p385, %r951, %r2;
	@%p385 bra 	$L__BB4_418;
	shl.b32 	%r952, %r236, 3;
	add.s32 	%r953, %r235, %r952;
	ld.shared.f64 	%fd2116, [%r953];
	ld.shared.f64 	%fd2117, [%r235];
	add.f64 	%fd2118, %fd2116, %fd2117;
	st.shared.f64 	[%r235], %fd2118;
$L__BB4_418:
	bar.sync 	0;
	setp.lt.s32 	%p386, %r1414, %r2;
	@%p386 bra 	$L__BB4_415;
$L__BB4_419:
	ld.shared.f64 	%fd3193, [shared];
	abs.f64 	%fd2119, %fd3265;
	max.f64 	%fd2120, %fd2119, 0d3FF0000000000000;
	fma.rn.f64 	%fd2121, %fd2120, 0dBEB0C6F7A0B5ED8D, %fd3265;
	setp.lt.f64 	%p387, %fd3193, %fd2121;
	@%p387 bra 	$L__BB4_262;
	bra.uni 	$L__BB4_474;
$L__BB4_420:
	add.f64 	%fd1735, %fd104, 0d3EB0C6F7A0B5ED8D;
	setp.leu.f64 	%p276, %fd3246, %fd1735;
	mov.f64 	%fd3265, %fd3246;
	@%p276 bra 	$L__BB4_474;
$L__BB4_421:
	mov.f64 	%fd553, %fd3246;
	mov.f64 	%fd552, %fd3264;
	ld.param.u64 	%rd509, [ccd_param_7];
	ld.param.u64 	%rd483, [ccd_param_5];
	sub.f64 	%fd1736, %fd552, %fd30;
	fma.rn.f64 	%fd3264, %fd1736, 0d3FE0000000000000, %fd30;
	cvta.to.global.u64 	%rd242, %rd509;
	mul.wide.u32 	%rd243, %r1390, 32;
	add.s64 	%rd244, %rd242, %rd243;
	ld.global.u32 	%r238, [%rd244+16];
	cvta.to.global.u64 	%rd245, %rd483;
	shl.b32 	%r778, %r1390, 2;
	mul.wide.u32 	%rd246, %r778, 4;
	add.s64 	%rd247, %rd245, %rd246;
	ld.global.u32 	%r779, [%rd247];
	shl.b32 	%r780, %r2, 3;
	mov.u32 	%r781, shared;
	add.s32 	%r782, %r781, %r780;
	mad.lo.s32 	%r783, %r779, 24, %r782;
	ld.shared.f64 	%fd1737, [%r783];
	ld.shared.f64 	%fd1738, [%r783+8];
	ld.shared.f64 	%fd1739, [%r783+16];
	ld.global.u32 	%r784, [%rd247+4];
	mad.lo.s32 	%r785, %r784, 24, %r782;
	ld.shared.f64 	%fd555, [%r785];
	ld.shared.f64 	%fd556, [%r785+8];
	ld.shared.f64 	%fd557, [%r785+16];
	ld.global.u32 	%r786, [%rd247+8];
	mad.lo.s32 	%r787, %r786, 24, %r782;
	ld.shared.f64 	%fd1740, [%r787];
	ld.shared.f64 	%fd1741, [%r787+8];
	ld.shared.f64 	%fd1742, [%r787+16];
	ld.global.u32 	%r788, [%rd247+12];
	mad.lo.s32 	%r789, %r788, 24, %r782;
	ld.shared.f64 	%fd1743, [%r789];
	ld.shared.f64 	%fd1744, [%r789+8];
	ld.shared.f64 	%fd1745, [%r789+16];
	sub.f64 	%fd1746, %fd1737, %fd555;
	sub.f64 	%fd1747, %fd1738, %fd556;
	sub.f64 	%fd1748, %fd1739, %fd557;
	sub.f64 	%fd1749, %fd1740, %fd555;
	sub.f64 	%fd1750, %fd1741, %fd556;
	sub.f64 	%fd1751, %fd1742, %fd557;
	sub.f64 	%fd1752, %fd1743, %fd555;
	sub.f64 	%fd1753, %fd1744, %fd556;
	sub.f64 	%fd1754, %fd1745, %fd557;
	mul.f64 	%fd1755, %fd1750, %fd1750;
	fma.rn.f64 	%fd1756, %fd1749, %fd1749, %fd1755;
	fma.rn.f64 	%fd1757, %fd1751, %fd1751, %fd1756;
	sqrt.rn.f64 	%fd1758, %fd1757;
	div.rn.f64 	%fd558, %fd1749, %fd1758;
	div.rn.f64 	%fd559, %fd1750, %fd1758;
	div.rn.f64 	%fd560, %fd1751, %fd1758;
	mul.f64 	%fd1759, %fd1747, %fd1750;
	fma.rn.f64 	%fd1760, %fd1746, %fd1749, %fd1759;
	fma.rn.f64 	%fd1761, %fd1748, %fd1751, %fd1760;
	div.rn.f64 	%fd1762, %fd1761, %fd1757;
	mul.f64 	%fd1763, %fd1749, %fd1762;
	sub.f64 	%fd1764, %fd1746, %fd1763;
	mul.f64 	%fd1765, %fd1750, %fd1762;
	sub.f64 	%fd1766, %fd1747, %fd1765;
	mul.f64 	%fd1767, %fd1751, %fd1762;
	sub.f64 	%fd1768, %fd1748, %fd1767;
	mul.f64 	%fd1769, %fd1766, %fd1766;
	fma.rn.f64 	%fd1770, %fd1764, %fd1764, %fd1769;
	fma.rn.f64 	%fd1771, %fd1768, %fd1768, %fd1770;
	sqrt.rn.f64 	%fd1772, %fd1771;
	div.rn.f64 	%fd561, %fd1764, %fd1772;
	div.rn.f64 	%fd562, %fd1766, %fd1772;
	div.rn.f64 	%fd563, %fd1768, %fd1772;
	mul.f64 	%fd1773, %fd559, %fd563;
	mul.f64 	%fd1774, %fd560, %fd562;
	sub.f64 	%fd564, %fd1773, %fd1774;
	mul.f64 	%fd1775, %fd560, %fd561;
	mul.f64 	%fd1776, %fd558, %fd563;
	sub.f64 	%fd565, %fd1775, %fd1776;
	mul.f64 	%fd1777, %fd558, %fd562;
	mul.f64 	%fd1778, %fd559, %fd561;
	sub.f64 	%fd566, %fd1777, %fd1778;
	mul.f64 	%fd1779, %fd1753, %fd562;
	fma.rn.f64 	%fd1780, %fd1752, %fd561, %fd1779;
	fma.rn.f64 	%fd1781, %fd1754, %fd563, %fd1780;
	mul.f64 	%fd1782, %fd1753, %fd565;
	fma.rn.f64 	%fd1783, %fd1752, %fd564, %fd1782;
	fma.rn.f64 	%fd1784, %fd1754, %fd566, %fd1783;
	mul.f64 	%fd1785, %fd1784, %fd1784;
	fma.rn.f64 	%fd1786, %fd1781, %fd1781, %fd1785;
	sqrt.rn.f64 	%fd1787, %fd1786;
	div.rn.f64 	%fd567, %fd1781, %fd1787;
	div.rn.f64 	%fd568, %fd1784, %fd1787;
	abs.f64 	%fd569, %fd3264;
	setp.neu.f64 	%p277, %fd569, 0d7FF0000000000000;
	@%p277 bra 	$L__BB4_423;
	mov.f64 	%fd1793, 0d0000000000000000;
	mul.rn.f64 	%fd3247, %fd3264, %fd1793;
	mov.b32 	%r1415, 0;
	bra.uni 	$L__BB4_425;
$L__BB4_423:
	mul.f64 	%fd1788, %fd3264, 0d3FE45F306DC9C883;
	cvt.rni.s32.f64 	%r1415, %fd1788;
	cvt.rn.f64.s32 	%fd1789, %r1415;
	fma.rn.f64 	%fd1790, %fd1789, 0dBFF921FB54442D18, %fd3264;
	fma.rn.f64 	%fd1791, %fd1789, 0dBC91A62633145C00, %fd1790;
	fma.rn.f64 	%fd3247, %fd1789, 0dB97B839A252049C0, %fd1791;
	setp.ltu.f64 	%p278, %fd569, 0d41E0000000000000;
	@%p278 bra 	$L__BB4_425;
	{ // callseq 16, 0
	.param .b64 param0;
	st.param.f64 	[param0], %fd3264;
	.param .align 16 .b8 retval0[16];
	call.uni (retval0), 
	__internal_trig_reduction_slowpathd, 
	(
	param0
	);
	ld.param.f64 	%fd3247, [retval0];
	ld.param.b32 	%r1415, [retval0+8];
	} // callseq 16
$L__BB4_425:
	mul.rn.f64 	%fd1794, %fd3247, %fd3247;
	fma.rn.f64 	%fd1795, %fd1794, 0dBDA8FF8320FD8164, 0d3E21EEA7C1EF8528;
	fma.rn.f64 	%fd1796, %fd1795, %fd1794, 0dBE927E4F8E06E6D9;
	fma.rn.f64 	%fd1797, %fd1796, %fd1794, 0d3EFA01A019DDBCE9;
	fma.rn.f64 	%fd1798, %fd1797, %fd1794, 0dBF56C16C16C15D47;
	fma.rn.f64 	%fd1799, %fd1798, %fd1794, 0d3FA5555555555551;
	fma.rn.f64 	%fd1800, %fd1799, %fd1794, 0dBFE0000000000000;
	fma.rn.f64 	%fd1801, %fd1800, %fd1794, 0d3FF0000000000000;
	fma.rn.f64 	%fd1802, %fd1794, 0d3DE5DB65F9785EBA, 0dBE5AE5F12CB0D246;
	fma.rn.f64 	%fd1803, %fd1802, %fd1794, 0d3EC71DE369ACE392;
	fma.rn.f64 	%fd1804, %fd1803, %fd1794, 0dBF2A01A019DB62A1;
	fma.rn.f64 	%fd1805, %fd1804, %fd1794, 0d3F81111111110818;
	fma.rn.f64 	%fd1806, %fd1805, %fd1794, 0dBFC5555555555554;
	fma.rn.f64 	%fd1807, %fd1806, %fd1794, 0d0000000000000000;
	fma.rn.f64 	%fd1808, %fd1807, %fd3247, %fd3247;
	and.b32  	%r792, %r1415, 1;
	setp.eq.b32 	%p279, %r792, 1;
	{
	.reg .b32 %temp; 
	mov.b64 	{%temp, %r793}, %fd1808;
	}
	{
	.reg .b32 %temp; 
	mov.b64 	{%r794, %temp}, %fd1808;
	}
	xor.b32  	%r795, %r793, -2147483648;
	mov.b64 	%fd1809, {%r794, %r795};
	selp.f64 	%fd3248, %fd1801, %fd1808, %p279;
	selp.f64 	%fd3249, %fd1809, %fd1801, %p279;
	and.b32  	%r796, %r1415, 2;
	setp.eq.s32 	%p280, %r796, 0;
	@%p280 bra 	$L__BB4_427;
	{
	.reg .b32 %temp; 
	mov.b64 	{%temp, %r797}, %fd3248;
	}
	{
	.reg .b32 %temp; 
	mov.b64 	{%r798, %temp}, %fd3248;
	}
	xor.b32  	%r799, %r797, -2147483648;
	mov.b64 	%fd3248, {%r798, %r799};
	{
	.reg .b32 %temp; 
	mov.b64 	{%temp, %r800}, %fd3249;
	}
	{
	.reg .b32 %temp; 
	mov.b64 	{%r801, %temp}, %fd3249;
	}
	xor.b32  	%r802, %r800, -2147483648;
	mov.b64 	%fd3249, {%r801, %r802};
$L__BB4_427:
	mul.f64 	%fd1810, %fd567, %fd3248;
	mul.f64 	%fd1811, %fd568, %fd3249;
	sub.f64 	%fd580, %fd1810, %fd1811;
	mul.f64 	%fd1812, %fd567, %fd3249;
	fma.rn.f64 	%fd581, %fd568, %fd3248, %fd1812;
	setp.ge.s32 	%p281, %r1, %r238;
	@%p281 bra 	$L__BB4_429;
	ld.param.u64 	%rd494, [ccd_param_6];
	cvta.to.global.u64 	%rd248, %rd494;
	cvt.s64.s32 	%rd249, %r40;
	cvt.u64.u32 	%rd250, %r1;
	add.s64 	%rd251, %rd249, %rd250;
	shl.b64 	%rd252, %rd251, 2;
	add.s64 	%rd253, %rd248, %rd252;
	ld.global.u32 	%r803, [%rd253];
	shl.b32 	%r804, %r2, 3;
	mov.u32 	%r805, shared;
	add.s32 	%r806, %r805, %r804;
	mad.lo.s32 	%r807, %r803, 24, %r806;
	ld.shared.f64 	%fd1813, [%r807];
	ld.shared.f64 	%fd1814, [%r807+8];
	ld.shared.f64 	%fd1815, [%r807+16];
	sub.f64 	%fd1816, %fd1813, %fd555;
	sub.f64 	%fd1817, %fd1814, %fd556;
	sub.f64 	%fd1818, %fd1815, %fd557;
	mul.f64 	%fd1819, %fd562, %fd1817;
	fma.rn.f64 	%fd1820, %fd561, %fd1816, %fd1819;
	fma.rn.f64 	%fd1821, %fd563, %fd1818, %fd1820;
	mul.f64 	%fd1822, %fd565, %fd1817;
	fma.rn.f64 	%fd1823, %fd564, %fd1816, %fd1822;
	fma.rn.f64 	%fd1824, %fd566, %fd1818, %fd1823;
	mul.f64 	%fd1825, %fd559, %fd1817;
	fma.rn.f64 	%fd1826, %fd558, %fd1816, %fd1825;
	fma.rn.f64 	%fd1827, %fd560, %fd1818, %fd1826;
	mul.f64 	%fd1828, %fd581, %fd1821;
	mul.f64 	%fd1829, %fd580, %fd1824;
	sub.f64 	%fd1830, %fd1828, %fd1829;
	mul.f64 	%fd1831, %fd581, %fd1824;
	fma.rn.f64 	%fd1832, %fd580, %fd1821, %fd1831;
	mul.f64 	%fd1833, %fd564, %fd1832;
	fma.rn.f64 	%fd1834, %fd561, %fd1830, %fd1833;
	fma.rn.f64 	%fd1835, %fd558, %fd1827, %fd1834;
	mul.f64 	%fd1836, %fd565, %fd1832;
	fma.rn.f64 	%fd1837, %fd562, %fd1830, %fd1836;
	fma.rn.f64 	%fd1838, %fd559, %fd1827, %fd1837;
	mul.f64 	%fd1839, %fd566, %fd1832;
	fma.rn.f64 	%fd1840, %fd563, %fd1830, %fd1839;
	fma.rn.f64 	%fd1841, %fd560, %fd1827, %fd1840;
	add.f64 	%fd1842, %fd555, %fd1835;
	add.f64 	%fd1843, %fd556, %fd1838;
	add.f64 	%fd1844, %fd557, %fd1841;
	st.shared.f64 	[%r807], %fd1842;
	st.shared.f64 	[%r807+8], %fd1843;
	st.shared.f64 	[%r807+16], %fd1844;
$L__BB4_429:
	mov.u32 	%r808, %ctaid.x;
	mad.lo.s32 	%r1416, %r41, %r808, %r1;
	setp.ge.s32 	%p282, %r1416, %r42;
	bar.sync 	0;
	mov.f64 	%fd3263, 0d0000000000000000;
	@%p282 bra 	$L__BB4_466;
	ld.param.u64 	%rd510, [ccd_param_7];
	cvta.to.global.u64 	%rd254, %rd510;
	mul.wide.u32 	%rd255, %r1390, 32;
	add.s64 	%rd256, %rd254, %rd255;
	ld.global.u32 	%r243, [%rd256+8];
	ld.global.u32 	%r244, [%rd256+20];
	ld.global.u32 	%r245, [%rd256+24];
	mov.f64 	%fd3263, 0d0000000000000000;
$L__BB4_431:
	mov.u32 	%r809, shared;
	cvt.u64.u32 	%rd257, %r809;
	cvta.shared.u64 	%rd258, %rd257;
	setp.eq.s64 	%p283, %rd258, 0;
	mul.wide.s32 	%rd259, %r1416, 4;
	add.s64 	%rd260, %rd11, %rd259;
	ld.global.u32 	%r247, [%rd260];
	shl.b32 	%r810, %r247, 1;
	mul.wide.s32 	%rd261, %r810, 4;
	add.s64 	%rd262, %rd4, %rd261;
	ld.global.u32 	%r811, [%rd262];
	ld.global.u32 	%r812, [%rd262+4];
	max.s32 	%r814, %r811, %r812;
	setp.lt.s32 	%p9, %r814, 1;
	abs.s32 	%r815, %r811;
	mul.lo.s32 	%r248, %r815, 3;
	add.s32 	%r249, %r248, -3;
	abs.s32 	%r817, %r812;
	mul.lo.s32 	%r250, %r817, 3;
	add.s32 	%r251, %r250, -3;
	setp.lt.s32 	%p284, %r249, %r244;
	or.pred  	%p285, %p283, %p284;
	setp.gt.s32 	%p286, %r249, %r245;
	sub.s32 	%r818, %r248, %r244;
	shl.b32 	%r819, %r2, 3;
	add.s32 	%r252, %r809, %r819;
	shl.b32 	%r820, %r818, 3;
	add.s32 	%r253, %r252, %r820;
	mul.wide.s32 	%rd263, %r249, 8;
	add.s64 	%rd34, %rd3, %rd263;
	or.pred  	%p287, %p285, %p286;
	@%p287 bra 	$L__BB4_433;
	ld.shared.f64 	%fd3251, [%r253+-24];
	bra.uni 	$L__BB4_434;
$L__BB4_433:
	ld.global.f64 	%fd3251, [%rd34];
$L__BB4_434:
	cvta.shared.u64 	%rd265, %rd257;
	setp.eq.s64 	%p288, %rd265, 0;
	setp.lt.s32 	%p289, %r251, %r244;
	or.pred  	%p290, %p288, %p289;
	setp.gt.s32 	%p291, %r251, %r245;
	sub.s32 	%r822, %r250, %r244;
	shl.b32 	%r823, %r822, 3;
	add.s32 	%r254, %r252, %r823;
	mul.wide.s32 	%rd266, %r251, 8;
	add.s64 	%rd35, %rd3, %rd266;
	or.pred  	%p292, %p290, %p291;
	@%p292 bra 	$L__BB4_436;
	ld.shared.f64 	%fd3252, [%r254+-24];
	bra.uni 	$L__BB4_437;
$L__BB4_436:
	ld.global.f64 	%fd3252, [%rd35];
$L__BB4_437:
	cvta.shared.u64 	%rd268, %rd257;
	setp.eq.s64 	%p293, %rd268, 0;
	sub.f64 	%fd589, %fd3251, %fd3252;
	add.s32 	%r825, %r248, -2;
	setp.lt.s32 	%p294, %r825, %r244;
	or.pred  	%p295, %p293, %p294;
	setp.ge.s32 	%p296, %r249, %r245;
	or.pred  	%p297, %p295, %p296;
	@%p297 bra 	$L__BB4_439;
	ld.shared.f64 	%fd3253, [%r253+-16];
	bra.uni 	$L__BB4_440;
$L__BB4_439:
	ld.global.f64 	%fd3253, [%rd34+8];
$L__BB4_440:
	cvta.shared.u64 	%rd270, %rd257;
	setp.eq.s64 	%p298, %rd270, 0;
	add.s32 	%r827, %r250, -2;
	setp.lt.s32 	%p299, %r827, %r244;
	or.pred  	%p300, %p298, %p299;
	setp.ge.s32 	%p301, %r251, %r245;
	or.pred  	%p302, %p300, %p301;
	@%p302 bra 	$L__BB4_442;
	ld.shared.f64 	%fd3254, [%r254+-16];
	bra.uni 	$L__BB4_443;
$L__BB4_442:
	ld.global.f64 	%fd3254, [%rd35+8];
$L__BB4_443:
	cvta.shared.u64 	%rd272, %rd257;
	setp.eq.s64 	%p303, %rd272, 0;
	sub.f64 	%fd1847, %fd3253, %fd3254;
	mul.f64 	%fd1848, %fd1847, %fd1847;
	fma.rn.f64 	%fd596, %fd589, %fd589, %fd1848;
	add.s32 	%r829, %r248, -1;
	setp.lt.s32 	%p304, %r829, %r244;
	or.pred  	%p305, %p303, %p304;
	setp.gt.s32 	%p306, %r829, %r245;
	or.pred  	%p307, %p305, %p306;
	@%p307 bra 	$L__BB4_445;
	ld.shared.f64 	%fd3255, [%r253+-8];
	bra.uni 	$L__BB4_446;
$L__BB4_445:
	ld.global.f64 	%fd3255, [%rd34+16];
$L__BB4_446:
	cvta.shared.u64 	%rd274, %rd257;
	setp.eq.s64 	%p308, %rd274, 0;
	add.s32 	%r831, %r250, -1;
	setp.lt.s32 	%p309, %r831, %r244;
	or.pred  	%p310, %p308, %p309;
	setp.gt.s32 	%p311, %r831, %r245;
	or.pred  	%p312, %p310, %p311;
	@%p312 bra 	$L__BB4_448;
	ld.shared.f64 	%fd3256, [%r254+-8];
	bra.uni 	$L__BB4_449;
$L__BB4_448:
	ld.global.f64 	%fd3256, [%rd35+16];
$L__BB4_449:
	ld.param.u64 	%rd473, [ccd_param_2];
	sub.f64 	%fd1849, %fd3255, %fd3256;
	fma.rn.f64 	%fd603, %fd1849, %fd1849, %fd596;
	mul.lo.s32 	%r832, %r247, 9;
	cvta.to.global.u64 	%rd275, %rd473;
	mul.wide.s32 	%rd276, %r832, 8;
	add.s64 	%rd36, %rd275, %rd276;
	@%p9 bra 	$L__BB4_451;
	ld.global.u8 	%rs16, [%rd6+33];
	setp.eq.s16 	%p313, %rs16, 0;
	mov.f64 	%fd3262, 0d0000000000000000;
	@%p313 bra 	$L__BB4_455;
$L__BB4_451:
	setp.ge.s32 	%p314, %r1416, %r243;
	@%p314 bra 	$L__BB4_453;
	ld.global.f64 	%fd3257, [%rd6+16];
	bra.uni 	$L__BB4_454;
$L__BB4_453:
	ld.global.f64 	%fd3257, [%rd6+8];
$L__BB4_454:
	ld.global.f64 	%fd1851, [%rd36+16];
	mul.f64 	%fd1852, %fd3257, %fd1851;
	ld.global.u8 	%rs17, [%rd6+32];
	setp.eq.s16 	%p315, %rs17, 0;
	sqrt.rn.f64 	%fd1853, %fd603;
	selp.f64 	%fd1854, %fd1853, %fd603, %p315;
	div.rn.f64 	%fd1855, %fd1852, %fd1854;
	add.f64 	%fd3262, %fd1855, 0d0000000000000000;
	@%p9 bra 	$L__BB4_456;
$L__BB4_455:
	ld.global.u8 	%rs18, [%rd6+34];
	setp.eq.s16 	%p316, %rs18, 0;
	@%p316 bra 	$L__BB4_465;
$L__BB4_456:
	ld.global.f64 	%fd1856, [%rd36];
	ld.global.f64 	%fd1857, [%rd36+8];
	mul.f64 	%fd1858, %fd603, %fd603;
	mul.f64 	%fd1859, %fd603, %fd1858;
	mul.f64 	%fd1860, %fd1859, %fd1859;
	div.rn.f64 	%fd1861, %fd1856, %fd1860;
	div.rn.f64 	%fd1862, %fd1857, %fd1859;
	sub.f64 	%fd1863, %fd1861, %fd1862;
	add.f64 	%fd3262, %fd3262, %fd1863;
	not.pred 	%p317, %p9;
	@%p317 bra 	$L__BB4_465;
	ld.global.f64 	%fd1864, [%rd6+24];
	setp.geu.f64 	%p318, %fd603, %fd1864;
	@%p318 bra 	$L__BB4_465;
	sqrt.rn.f64 	%fd611, %fd603;
	ld.global.f64 	%fd1865, [%rd36+24];
	ld.global.f64 	%fd1866, [%rd36+32];
	ld.global.f64 	%fd612, [%rd36+40];
	sub.f64 	%fd1867, %fd611, %fd1866;
	div.rn.f64 	%fd1868, %fd1867, %fd1865;
	neg.f64 	%fd1869, %fd1868;
	mul.f64 	%fd613, %fd1868, %fd1869;
	fma.rn.f64 	%fd1870, %fd613, 0d3FF71547652B82FE, 0d4338000000000000;
	{
	.reg .b32 %temp; 
	mov.b64 	{%r255, %temp}, %fd1870;
	}
	mov.f64 	%fd1871, 0dC338000000000000;
	add.rn.f64 	%fd1872, %fd1870, %fd1871;
	fma.rn.f64 	%fd1873, %fd1872, 0dBFE62E42FEFA39EF, %fd613;
	fma.rn.f64 	%fd1874, %fd1872, 0dBC7ABC9E3B39803F, %fd1873;
	fma.rn.f64 	%fd1875, %fd1874, 0d3E5ADE1569CE2BDF, 0d3E928AF3FCA213EA;
	fma.rn.f64 	%fd1876, %fd1875, %fd1874, 0d3EC71DEE62401315;
	fma.rn.f64 	%fd1877, %fd1876, %fd1874, 0d3EFA01997C89EB71;
	fma.rn.f64 	%fd1878, %fd1877, %fd1874, 0d3F2A01A014761F65;
	fma.rn.f64 	%fd1879, %fd1878, %fd1874, 0d3F56C16C1852B7AF;
	fma.rn.f64 	%fd1880, %fd1879, %fd1874, 0d3F81111111122322;
	fma.rn.f64 	%fd1881, %fd1880, %fd1874, 0d3FA55555555502A1;
	fma.rn.f64 	%fd1882, %fd1881, %fd1874, 0d3FC5555555555511;
	fma.rn.f64 	%fd1883, %fd1882, %fd1874, 0d3FE000000000000B;
	fma.rn.f64 	%fd1884, %fd1883, %fd1874, 0d3FF0000000000000;
	fma.rn.f64 	%fd1885, %fd1884, %fd1874, 0d3FF0000000000000;
	{
	.reg .b32 %temp; 
	mov.b64 	{%r256, %temp}, %fd1885;
	}
	{
	.reg .b32 %temp; 
	mov.b64 	{%temp, %r257}, %fd1885;
	}
	shl.b32 	%r833, %r255, 20;
	add.s32 	%r834, %r833, %r257;
	mov.b64 	%fd3260, {%r256, %r834};
	{
	.reg .b32 %temp; 
	mov.b64 	{%temp, %r835}, %fd613;
	}
	mov.b32 	%f35, %r835;
	abs.f32 	%f17, %f35;
	setp.lt.f32 	%p319, %f17, 0f4086232B;
	@%p319 bra 	$L__BB4_461;
	setp.lt.f64 	%p320, %fd613, 0d0000000000000000;
	add.f64 	%fd1886, %fd613, 0d7FF0000000000000;
	selp.f64 	%fd3260, 0d0000000000000000, %fd1886, %p320;
	setp.geu.f32 	%p321, %f17, 0f40874800;
	@%p321 bra 	$L__BB4_461;
	shr.u32 	%r836, %r255, 31;
	add.s32 	%r837, %r255, %r836;
	shr.s32 	%r838, %r837, 1;
	shl.b32 	%r839, %r838, 20;
	add.s32 	%r840, %r257, %r839;
	mov.b64 	%fd1887, {%r256, %r840};
	sub.s32 	%r841, %r255, %r838;
	shl.b32 	%r842, %r841, 20;
	add.s32 	%r843, %r842, 1072693248;
	mov.b32 	%r844, 0;
	mov.b64 	%fd1888, {%r844, %r843};
	mul.f64 	%fd3260, %fd1888, %fd1887;
$L__BB4_461:
	mul.f64 	%fd1889, %fd612, %fd3260;
	div.rn.f64 	%fd1890, %fd1889, %fd603;
	sub.f64 	%fd618, %fd3262, %fd1890;
	ld.global.f64 	%fd1891, [%rd36+48];
	ld.global.f64 	%fd1892, [%rd36+56];
	ld.global.f64 	%fd619, [%rd36+64];
	sub.f64 	%fd1893, %fd611, %fd1892;
	div.rn.f64 	%fd1894, %fd1893, %fd1891;
	neg.f64 	%fd1895, %fd1894;
	mul.f64 	%fd620, %fd1894, %fd1895;
	fma.rn.f64 	%fd1896, %fd620, 0d3FF71547652B82FE, 0d4338000000000000;
	{
	.reg .b32 %temp; 
	mov.b64 	{%r258, %temp}, %fd1896;
	}
	mov.f64 	%fd1897, 0dC338000000000000;
	add.rn.f64 	%fd1898, %fd1896, %fd1897;
	fma.rn.f64 	%fd1899, %fd1898, 0dBFE62E42FEFA39EF, %fd620;
	fma.rn.f64 	%fd1900, %fd1898, 0dBC7ABC9E3B39803F, %fd1899;
	fma.rn.f64 	%fd1901, %fd1900, 0d3E5ADE1569CE2BDF, 0d3E928AF3FCA213EA;
	fma.rn.f64 	%fd1902, %fd1901, %fd1900, 0d3EC71DEE62401315;
	fma.rn.f64 	%fd1903, %fd1902, %fd1900, 0d3EFA01997C89EB71;
	fma.rn.f64 	%fd1904, %fd1903, %fd1900, 0d3F2A01A014761F65;
	fma.rn.f64 	%fd1905, %fd1904, %fd1900, 0d3F56C16C1852B7AF;
	fma.rn.f64 	%fd1906, %fd1905, %fd1900, 0d3F81111111122322;
	fma.rn.f64 	%fd1907, %fd1906, %fd1900, 0d3FA55555555502A1;
	fma.rn.f64 	%fd1908, %fd1907, %fd1900, 0d3FC5555555555511;
	fma.rn.f64 	%fd1909, %fd1908, %fd1900, 0d3FE000000000000B;
	fma.rn.f64 	%fd1910, %fd1909, %fd1900, 0d3FF0000000000000;
	fma.rn.f64 	%fd1911, %fd1910, %fd1900, 0d3FF0000000000000;
	{
	.reg .b32 %temp; 
	mov.b64 	{%r259, %temp}, %fd1911;
	}
	{
	.reg .b32 %temp; 
	mov.b64 	{%temp, %r260}, %fd1911;
	}
	shl.b32 	%r845, %r258, 20;
	add.s32 	%r846, %r845, %r260;
	mov.b64 	%fd3261, {%r259, %r846};
	{
	.reg .b32 %temp; 
	mov.b64 	{%temp, %r847}, %fd620;
	}
	mov.b32 	%f36, %r847;
	abs.f32 	%f18, %f36;
	setp.lt.f32 	%p322, %f18, 0f4086232B;
	@%p322 bra 	$L__BB4_464;
	setp.lt.f64 	%p323, %fd620, 0d0000000000000000;
	add.f64 	%fd1912, %fd620, 0d7FF0000000000000;
	selp.f64 	%fd3261, 0d0000000000000000, %fd1912, %p323;
	setp.geu.f32 	%p324, %f18, 0f40874800;
	@%p324 bra 	$L__BB4_464;
	shr.u32 	%r848, %r258, 31;
	add.s32 	%r849, %r258, %r848;
	shr.s32 	%r850, %r849, 1;
	shl.b32 	%r851, %r850, 20;
	add.s32 	%r852, %r260, %r851;
	mov.b64 	%fd1913, {%r259, %r852};
	sub.s32 	%r853, %r258, %r850;
	shl.b32 	%r854, %r853, 20;
	add.s32 	%r855, %r854, 1072693248;
	mov.b32 	%r856, 0;
	mov.b64 	%fd1914, {%r856, %r855};
	mul.f64 	%fd3261, %fd1914, %fd1913;
$L__BB4_464:
	mul.f64 	%fd1915, %fd619, %fd3261;
	div.rn.f64 	%fd1916, %fd1915, %fd603;
	sub.f64 	%fd3262, %fd618, %fd1916;
$L__BB4_465:
	add.f64 	%fd3263, %fd3263, %fd3262;
	add.s32 	%r1416, %r1416, %r2;
	setp.lt.s32 	%p325, %r1416, %r42;
	@%p325 bra 	$L__BB4_431;
$L__BB4_466:
	setp.lt.u32 	%p326, %r2, 2;
	shl.b32 	%r857, %r1, 3;
	mov.u32 	%r858, shared;
	add.s32 	%r262, %r858, %r857;
	st.shared.f64 	[%r262], %fd3263;
	bar.sync 	0;
	@%p326 bra 	$L__BB4_472;
	mov.b32 	%r1417, 1;
$L__BB4_468:
	mov.u32 	%r263, %r1417;
	shl.b32 	%r1417, %r263, 1;
	add.s32 	%r860, %r1417, -1;
	and.b32  	%r861, %r860, %r1;
	setp.ne.s32 	%p327, %r861, 0;
	@%p327 bra 	$L__BB4_471;
	add.s32 	%r862, %r263, %r1;
	setp.ge.s32 	%p328, %r862, %r2;
	@%p328 bra 	$L__BB4_471;
	shl.b32 	%r863, %r263, 3;
	add.s32 	%r864, %r262, %r863;
	ld.shared.f64 	%fd1917, [%r864];
	ld.shared.f64 	%fd1918, [%r262];
	add.f64 	%fd1919, %fd1917, %fd1918;
	st.shared.f64 	[%r262], %fd1919;
$L__BB4_471:
	bar.sync 	0;
	setp.lt.s32 	%p329, %r1417, %r2;
	@%p329 bra 	$L__BB4_468;
$L__BB4_472:
	ld.shared.f64 	%fd3246, [shared];
	abs.f64 	%fd1920, %fd553;
	max.f64 	%fd1921, %fd1920, 0d3FF0000000000000;
	fma.rn.f64 	%fd1922, %fd1921, 0dBEB0C6F7A0B5ED8D, %fd553;
	setp.lt.f64 	%p330, %fd3246, %fd1922;
	@%p330 bra 	$L__BB4_421;
	setp.lt.f64 	%p331, %fd553, %fd104;
	selp.f64 	%fd3264, %fd552, %fd30, %p331;
	selp.f64 	%fd3265, %fd553, %fd104, %p331;
$L__BB4_474:
	ld.param.u64 	%rd517, [ccd_param_7];
	ld.param.u64 	%rd476, [ccd_param_2];
	cvta.to.global.u64 	%rd37, %rd476;
	shl.b32 	%r1114, %r2, 3;
	mov.u32 	%r1115, shared;
	add.s32 	%r265, %r1115, %r1114;
	shl.b32 	%r1116, %r1, 3;
	add.s32 	%r266, %r1115, %r1116;
	cvta.to.global.u64 	%rd380, %rd517;
	mul.wide.u32 	%rd381, %r1390, 32;
	add.s64 	%rd38, %rd380, %rd381;
	add.f64 	%fd2514, %fd3264, 0dBF91DF46AA91ED06;
	setp.ltu.f64 	%p496, %fd2514, %fd31;
	@%p496 bra 	$L__BB4_527;
	ld.param.u64 	%rd487, [ccd_param_5];
	ld.global.u32 	%r267, [%rd38+16];
	cvta.to.global.u64 	%rd382, %rd487;
	shl.b32 	%r1117, %r1390, 2;
	mul.wide.u32 	%rd383, %r1117, 4;
	add.s64 	%rd384, %rd382, %rd383;
	ld.global.u32 	%r1118, [%rd384];
	mad.lo.s32 	%r1119, %r1118, 24, %r265;
	ld.shared.f64 	%fd2515, [%r1119];
	ld.shared.f64 	%fd2516, [%r1119+8];
	ld.shared.f64 	%fd2517, [%r1119+16];
	ld.global.u32 	%r1120, [%rd384+4];
	mad.lo.s32 	%r1121, %r1120, 24, %r265;
	ld.shared.f64 	%fd634, [%r1121];
	ld.shared.f64 	%fd635, [%r1121+8];
	ld.shared.f64 	%fd636, [%r1121+16];
	ld.global.u32 	%r1122, [%rd384+8];
	mad.lo.s32 	%r1123, %r1122, 24, %r265;
	ld.shared.f64 	%fd2518, [%r1123];
	ld.shared.f64 	%fd2519, [%r1123+8];
	ld.shared.f64 	%fd2520, [%r1123+16];
	ld.global.u32 	%r1124, [%rd384+12];
	mad.lo.s32 	%r1125, %r1124, 24, %r265;
	ld.shared.f64 	%fd2521, [%r1125];
	ld.shared.f64 	%fd2522, [%r1125+8];
	ld.shared.f64 	%fd2523, [%r1125+16];
	sub.f64 	%fd2524, %fd2515, %fd634;
	sub.f64 	%fd2525, %fd2516, %fd635;
	sub.f64 	%fd2526, %fd2517, %fd636;
	sub.f64 	%fd2527, %fd2518, %fd634;
	sub.f64 	%fd2528, %fd2519, %fd635;
	sub.f64 	%fd2529, %fd2520, %fd636;
	sub.f64 	%fd2530, %fd2521, %fd634;
	sub.f64 	%fd2531, %fd2522, %fd635;
	sub.f64 	%fd2532, %fd2523, %fd636;
	mul.f64 	%fd2533, %fd2528, %fd2528;
	fma.rn.f64 	%fd2534, %fd2527, %fd2527, %fd2533;
	fma.rn.f64 	%fd2535, %fd2529, %fd2529, %fd2534;
	sqrt.rn.f64 	%fd2536, %fd2535;
	div.rn.f64 	%fd637, %fd2527, %fd2536;
	div.rn.f64 	%fd638, %fd2528, %fd2536;
	div.rn.f64 	%fd639, %fd2529, %fd2536;
	mul.f64 	%fd2537, %fd2525, %fd2528;
	fma.rn.f64 	%fd2538, %fd2524, %fd2527, %fd2537;
	fma.rn.f64 	%fd2539, %fd2526, %fd2529, %fd2538;
	div.rn.f64 	%fd2540, %fd2539, %fd2535;
	mul.f64 	%fd2541, %fd2527, %fd2540;
	sub.f64 	%fd2542, %fd2524, %fd2541;
	mul.f64 	%fd2543, %fd2528, %fd2540;
	sub.f64 	%fd2544, %fd2525, %fd2543;
	mul.f64 	%fd2545, %fd2529, %fd2540;
	sub.f64 	%fd2546, %fd2526, %fd2545;
	mul.f64 	%fd2547, %fd2544, %fd2544;
	fma.rn.f64 	%fd2548, %fd2542, %fd2542, %fd2547;
	fma.rn.f64 	%fd2549, %fd2546, %fd2546, %fd2548;
	sqrt.rn.f64 	%fd2550, %fd2549;
	div.rn.f64 	%fd640, %fd2542, %fd2550;
	div.rn.f64 	%fd641, %fd2544, %fd2550;
	div.rn.f64 	%fd642, %fd2546, %fd2550;
	mul.f64 	%fd2551, %fd638, %fd642;
	mul.f64 	%fd2552, %fd639, %fd641;
	sub.f64 	%fd2553, %fd2551, %fd2552;
	mul.f64 	%fd2554, %fd639, %fd640;
	mul.f64 	%fd2555, %fd637, %fd642;
	sub.f64 	%fd2556, %fd2554, %fd2555;
	mul.f64 	%fd2557, %fd637, %fd641;
	mul.f64 	%fd2558, %fd638, %fd640;
	sub.f64 	%fd2559, %fd2557, %fd2558;
	mul.f64 	%fd2560, %fd2531, %fd641;
	fma.rn.f64 	%fd2561, %fd2530, %fd640, %fd2560;
	fma.rn.f64 	%fd2562, %fd2532, %fd642, %fd2561;
	mul.f64 	%fd2563, %fd2531, %fd2556;
	fma.rn.f64 	%fd2564, %fd2530, %fd2553, %fd2563;
	fma.rn.f64 	%fd2565, %fd2532, %fd2559, %fd2564;
	mul.f64 	%fd2566, %fd2565, %fd2565;
	fma.rn.f64 	%fd2567, %fd2562, %fd2562, %fd2566;
	sqrt.rn.f64 	%fd2568, %fd2567;
	div.rn.f64 	%fd643, %fd2562, %fd2568;
	div.rn.f64 	%fd644, %fd2565, %fd2568;
	add.f64 	%fd645, %fd3264, 0dBF91DF46AA91ED06;
	abs.f64 	%fd646, %fd645;
	setp.neu.f64 	%p497, %fd646, 0d7FF0000000000000;
	@%p497 bra 	$L__BB4_477;
	mov.f64 	%fd2574, 0d0000000000000000;
	mul.rn.f64 	%fd3266, %fd645, %fd2574;
	mov.b32 	%r1418, 0;
	bra.uni 	$L__BB4_479;
$L__BB4_477:
	mul.f64 	%fd2569, %fd645, 0d3FE45F306DC9C883;
	cvt.rni.s32.f64 	%r1418, %fd2569;
	cvt.rn.f64.s32 	%fd2570, %r1418;
	fma.rn.f64 	%fd2571, %fd2570, 0dBFF921FB54442D18, %fd645;
	fma.rn.f64 	%fd2572, %fd2570, 0dBC91A62633145C00, %fd2571;
	fma.rn.f64 	%fd3266, %fd2570, 0dB97B839A252049C0, %fd2572;
	setp.ltu.f64 	%p498, %fd646, 0d41E0000000000000;
	@%p498 bra 	$L__BB4_479;
	{ // callseq 20, 0
	.param .b64 param0;
	st.param.f64 	[param0], %fd645;
	.param .align 16 .b8 retval0[16];
	call.uni (retval0), 
	__internal_trig_reduction_slowpathd, 
	(
	param0
	);
	ld.param.f64 	%fd3266, [retval0];
	ld.param.b32 	%r1418, [retval0+8];
	} // callseq 20
$L__BB4_479:
	mul.rn.f64 	%fd2575, %fd3266, %fd3266;
	fma.rn.f64 	%fd2576, %fd2575, 0dBDA8FF8320FD8164, 0d3E21EEA7C1EF8528;
	fma.rn.f64 	%fd2577, %fd2576, %fd2575, 0dBE927E4F8E06E6D9;
	fma.rn.f64 	%fd2578, %fd2577, %fd2575, 0d3EFA01A019DDBCE9;
	fma.rn.f64 	%fd2579, %fd2578, %fd2575, 0dBF56C16C16C15D47;
	fma.rn.f64 	%fd2580, %fd2579, %fd2575, 0d3FA5555555555551;
	fma.rn.f64 	%fd2581, %fd2580, %fd2575, 0dBFE0000000000000;
	fma.rn.f64 	%fd2582, %fd2581, %fd2575, 0d3FF0000000000000;
	fma.rn.f64 	%fd2583, %fd2575, 0d3DE5DB65F9785EBA, 0dBE5AE5F12CB0D246;
	fma.rn.f64 	%fd2584, %fd2583, %fd2575, 0d3EC71DE369ACE392;
	fma.rn.f64 	%fd2585, %fd2584, %fd2575, 0dBF2A01A019DB62A1;
	fma.rn.f64 	%fd2586, %fd2585, %fd2575, 0d3F81111111110818;
	fma.rn.f64 	%fd2587, %fd2586, %fd2575, 0dBFC5555555555554;
	fma.rn.f64 	%fd2588, %fd2587, %fd2575, 0d0000000000000000;
	fma.rn.f64 	%fd2589, %fd2588, %fd3266, %fd3266;
	and.b32  	%r1128, %r1418, 1;
	setp.eq.b32 	%p499, %r1128, 1;
	{
	.reg .b32 %temp; 
	mov.b64 	{%temp, %r1129}, %fd2589;
	}
	{
	.reg .b32 %temp; 
	mov.b64 	{%r1130, %temp}, %fd2589;
	}
	xor.b32  	%r1131, %r1129, -2147483648;
	mov.b64 	%fd2590, {%r1130, %r1131};
	selp.f64 	%fd3267, %fd2582, %fd2589, %p499;
	selp.f64 	%fd3268, %fd2590, %fd2582, %p499;
	and.b32  	%r1132, %r1418, 2;
	setp.eq.s32 	%p500, %r1132, 0;
	@%p500 bra 	$L__BB4_481;
	{
	.reg .b32 %temp; 
	mov.b64 	{%temp, %r1133}, %fd3267;
	}
	{
	.reg .b32 %temp; 
	mov.b64 	{%r1134, %temp}, %fd3267;
	}
	xor.b32  	%r1135, %r1133, -2147483648;
	mov.b64 	%fd3267, {%r1134, %r1135};
	{
	.reg .b32 %temp; 
	mov.b64 	{%temp, %r1136}, %fd3268;
	}
	{
	.reg .b32 %temp; 
	mov.b64 	{%r1137, %temp}, %fd3268;
	}
	xor.b32  	%r1138, %r1136, -2147483648;
	mov.b64 	%fd3268, {%r1137, %r1138};
$L__BB4_481:
	mul.f64 	%fd2591, %fd643, %fd3267;
	mul.f64 	%fd2592, %fd644, %fd3268;
	sub.f64 	%fd657, %fd2591, %fd2592;
	mul.f64 	%fd2593, %fd643, %fd3268;
	fma.rn.f64 	%fd658, %fd644, %fd3267, %fd2593;
	setp.ge.s32 	%p501, %r1, %r267;
	@%p501 bra 	$L__BB4_483;
	ld.param.u64 	%rd498, [ccd_param_6];
	cvta.to.global.u64 	%rd385, %rd498;
	cvt.s64.s32 	%rd386, %r40;
	cvt.u64.u32 	%rd387, %r1;
	add.s64 	%rd388, %rd386, %rd387;
	shl.b64 	%rd389, %rd388, 2;
	add.s64 	%rd390, %rd385, %rd389;
	ld.global.u32 	%r1139, [%rd390];
	mad.lo.s32 	%r1140, %r1139, 24, %r265;
	ld.shared.f64 	%fd2594, [%r1140];
	ld.shared.f64 	%fd2595, [%r1140+8];
	ld.shared.f64 	%fd2596, [%r1140+16];
	sub.f64 	%fd2597, %fd2594, %fd634;
	sub.f64 	%fd2598, %fd2595, %fd635;
	sub.f64 	%fd2599, %fd2596, %fd636;
	mul.f64 	%fd2600, %fd641, %fd2598;
	fma.rn.f64 	%fd2601, %fd640, %fd2597, %fd2600;
	fma.rn.f64 	%fd2602, %fd642, %fd2599, %fd2601;
	mul.f64 	%fd2603, %fd638, %fd642;
	mul.f64 	%fd2604, %fd639, %fd641;
	sub.f64 	%fd2605, %fd2603, %fd2604;
	mul.f64 	%fd2606, %fd639, %fd640;
	mul.f64 	%fd2607, %fd637, %fd642;
	sub.f64 	%fd2608, %fd2606, %fd2607;
	mul.f64 	%fd2609, %fd2608, %fd2598;
	fma.rn.f64 	%fd2610, %fd2605, %fd2597, %fd2609;
	mul.f64 	%fd2611, %fd637, %fd641;
	mul.f64 	%fd2612, %fd638, %fd640;
	sub.f64 	%fd2613, %fd2611, %fd2612;
	fma.rn.f64 	%fd2614, %fd2613, %fd2599, %fd2610;
	mul.f64 	%fd2615, %fd638, %fd2598;
	fma.rn.f64 	%fd2616, %fd637, %fd2597, %fd2615;
	fma.rn.f64 	%fd2617, %fd639, %fd2599, %fd2616;
	mul.f64 	%fd2618, %fd658, %fd2602;
	mul.f64 	%fd2619, %fd657, %fd2614;
	sub.f64 	%fd2620, %fd2618, %fd2619;
	mul.f64 	%fd2621, %fd658, %fd2614;
	fma.rn.f64 	%fd2622, %fd657, %fd2602, %fd2621;
	mul.f64 	%fd2623, %fd2605, %fd2622;
	fma.rn.f64 	%fd2624, %fd640, %fd2620, %fd2623;
	fma.rn.f64 	%fd2625, %fd637, %fd2617, %fd2624;
	mul.f64 	%fd2626, %fd2608, %fd2622;
	fma.rn.f64 	%fd2627, %fd641, %fd2620, %fd2626;
	fma.rn.f64 	%fd2628, %fd638, %fd2617, %fd2627;
	mul.f64 	%fd2629, %fd2613, %fd2622;
	fma.rn.f64 	%fd2630, %fd642, %fd2620, %fd2629;
	fma.rn.f64 	%fd2631, %fd639, %fd2617, %fd2630;
	add.f64 	%fd2632, %fd634, %fd2625;
	add.f64 	%fd2633, %fd635, %fd2628;
	add.f64 	%fd2634, %fd636, %fd2631;
	st.shared.f64 	[%r1140], %fd2632;
	st.shared.f64 	[%r1140+8], %fd2633;
	st.shared.f64 	[%r1140+16], %fd2634;
$L__BB4_483:
	mov.u32 	%r1141, %ctaid.x;
	mad.lo.s32 	%r1419, %r41, %r1141, %r1;
	setp.ge.s32 	%p502, %r1419, %r42;
	bar.sync 	0;
	mov.f64 	%fd3282, 0d0000000000000000;
	@%p502 bra 	$L__BB4_520;
	ld.global.u32 	%r272, [%rd38+8];
	ld.global.u32 	%r273, [%rd38+20];
	ld.global.u32 	%r274, [%rd38+24];
	mov.f64 	%fd3282, 0d0000000000000000;
$L__BB4_485:
	mov.u32 	%r1142, shared;
	cvt.u64.u32 	%rd391, %r1142;
	cvta.shared.u64 	%rd392, %rd391;
	setp.eq.s64 	%p503, %rd392, 0;
	mul.wide.s32 	%rd393, %r1419, 4;
	add.s64 	%rd394, %rd11, %rd393;
	ld.global.u32 	%r276, [%rd394];
	shl.b32 	%r1143, %r276, 1;
	mul.wide.s32 	%rd395, %r1143, 4;
	add.s64 	%rd396, %rd4, %rd395;
	ld.global.u32 	%r1144, [%rd396];
	ld.global.u32 	%r1145, [%rd396+4];
	max.s32 	%r1147, %r1144, %r1145;
	setp.lt.s32 	%p10, %r1147, 1;
	abs.s32 	%r1148, %r1144;
	mul.lo.s32 	%r277, %r1148, 3;
	add.s32 	%r278, %r277, -3;
	abs.s32 	%r1150, %r1145;
	mul.lo.s32 	%r279, %r1150, 3;
	add.s32 	%r280, %r279, -3;
	setp.lt.s32 	%p504, %r278, %r273;
	or.pred  	%p505, %p503, %p504;
	setp.gt.s32 	%p506, %r278, %r274;
	sub.s32 	%r1151, %r277, %r273;
	shl.b32 	%r1152, %r1151, 3;
	add.s32 	%r281, %r265, %r1152;
	mul.wide.s32 	%rd397, %r278, 8;
	add.s64 	%rd39, %rd3, %rd397;
	or.pred  	%p507, %p505, %p506;
	@%p507 bra 	$L__BB4_487;
	ld.shared.f64 	%fd3270, [%r281+-24];
	bra.uni 	$L__BB4_488;
$L__BB4_487:
	ld.global.f64 	%fd3270, [%rd39];
$L__BB4_488:
	cvta.shared.u64 	%rd399, %rd391;
	setp.eq.s64 	%p508, %rd399, 0;
	setp.lt.s32 	%p509, %r280, %r273;
	or.pred  	%p510, %p508, %p509;
	setp.gt.s32 	%p511, %r280, %r274;
	sub.s32 	%r1154, %r279, %r273;
	shl.b32 	%r1155, %r1154, 3;
	add.s32 	%r282, %r265, %r1155;
	mul.wide.s32 	%rd400, %r280, 8;
	add.s64 	%rd40, %rd3, %rd400;
	or.pred  	%p512, %p510, %p511;
	@%p512 bra 	$L__BB4_490;
	ld.shared.f64 	%fd3271, [%r282+-24];
	bra.uni 	$L__BB4_491;
$L__BB4_490:
	ld.global.f64 	%fd3271, [%rd40];
$L__BB4_491:
	cvta.shared.u64 	%rd402, %rd391;
	setp.eq.s64 	%p513, %rd402, 0;
	sub.f64 	%fd666, %fd3270, %fd3271;
	add.s32 	%r1157, %r277, -2;
	setp.lt.s32 	%p514, %r1157, %r273;
	or.pred  	%p515, %p513, %p514;
	setp.ge.s32 	%p516, %r278, %r274;
	or.pred  	%p517, %p515, %p516;
	@%p517 bra 	$L__BB4_493;
	ld.shared.f64 	%fd3272, [%r281+-16];
	bra.uni 	$L__BB4_494;
$L__BB4_493:
	ld.global.f64 	%fd3272, [%rd39+8];
$L__BB4_494:
	cvta.shared.u64 	%rd404, %rd391;
	setp.eq.s64 	%p518, %rd404, 0;
	add.s32 	%r1159, %r279, -2;
	setp.lt.s32 	%p519, %r1159, %r273;
	or.pred  	%p520, %p518, %p519;
	setp.ge.s32 	%p521, %r280, %r274;
	or.pred  	%p522, %p520, %p521;
	@%p522 bra 	$L__BB4_496;
	ld.shared.f64 	%fd3273, [%r282+-16];
	bra.uni 	$L__BB4_497;
$L__BB4_496:
	ld.global.f64 	%fd3273, [%rd40+8];
$L__BB4_497:
	cvta.shared.u64 	%rd406, %rd391;
	setp.eq.s64 	%p523, %rd406, 0;
	sub.f64 	%fd2637, %fd3272, %fd3273;
	mul.f64 	%fd2638, %fd2637, %fd2637;
	fma.rn.f64 	%fd673, %fd666, %fd666, %fd2638;
	add.s32 	%r1161, %r277, -1;
	setp.lt.s32 	%p524, %r1161, %r273;
	or.pred  	%p525, %p523, %p524;
	setp.gt.s32 	%p526, %r1161, %r274;
	or.pred  	%p527, %p525, %p526;
	@%p527 bra 	$L__BB4_499;
	ld.shared.f64 	%fd3274, [%r281+-8];
	bra.uni 	$L__BB4_500;
$L__BB4_499:
	ld.global.f64 	%fd3274, [%rd39+16];
$L__BB4_500:
	cvta.shared.u64 	%rd408, %rd391;
	setp.eq.s64 	%p528, %rd408, 0;
	add.s32 	%r1163, %r279, -1;
	setp.lt.s32 	%p529, %r1163, %r273;
	or.pred  	%p530, %p528, %p529;
	setp.gt.s32 	%p531, %r1163, %r274;
	or.pred  	%p532, %p530, %p531;
	@%p532 bra 	$L__BB4_502;
	ld.shared.f64 	%fd3275, [%r282+-8];
	bra.uni 	$L__BB4_503;
$L__BB4_502:
	ld.global.f64 	%fd3275, [%rd40+16];
$L__BB4_503:
	sub.f64 	%fd2639, %fd3274, %fd3275;
	fma.rn.f64 	%fd680, %fd2639, %fd2639, %fd673;
	mul.lo.s32 	%r1164, %r276, 9;
	mul.wide.s32 	%rd409, %r1164, 8;
	add.s64 	%rd41, %rd37, %rd409;
	@%p10 bra 	$L__BB4_505;
	ld.global.u8 	%rs28, [%rd6+33];
	setp.eq.s16 	%p533, %rs28, 0;
	mov.f64 	%fd3281, 0d0000000000000000;
	@%p533 bra 	$L__BB4_509;
$L__BB4_505:
	setp.ge.s32 	%p534, %r1419, %r272;
	@%p534 bra 	$L__BB4_507;
	ld.global.f64 	%fd3276, [%rd6+16];
	bra.uni 	$L__BB4_508;
$L__BB4_507:
	ld.global.f64 	%fd3276, [%rd6+8];
$L__BB4_508:
	ld.global.f64 	%fd2641, [%rd41+16];
	mul.f64 	%fd2642, %fd3276, %fd2641;
	ld.global.u8 	%rs29, [%rd6+32];
	setp.eq.s16 	%p535, %rs29, 0;
	sqrt.rn.f64 	%fd2643, %fd680;
	selp.f64 	%fd2644, %fd2643, %fd680, %p535;
	div.rn.f64 	%fd2645, %fd2642, %fd2644;
	add.f64 	%fd3281, %fd2645, 0d0000000000000000;
	@%p10 bra 	$L__BB4_510;
$L__BB4_509:
	ld.global.u8 	%rs30, [%rd6+34];
	setp.eq.s16 	%p536, %rs30, 0;
	@%p536 bra 	$L__BB4_519;
$L__BB4_510:
	ld.global.f64 	%fd2646, [%rd41];
	ld.global.f64 	%fd2647, [%rd41+8];
	mul.f64 	%fd2648, %fd680, %fd680;
	mul.f64 	%fd2649, %fd680, %fd2648;
	mul.f64 	%fd2650, %fd2649, %fd2649;
	div.rn.f64 	%fd2651, %fd2646, %fd2650;
	div.rn.f64 	%fd2652, %fd2647, %fd2649;
	sub.f64 	%fd2653, %fd2651, %fd2652;
	add.f64 	%fd3281, %fd3281, %fd2653;
	not.pred 	%p537, %p10;
	@%p537 bra 	$L__BB4_519;
	ld.global.f64 	%fd2654, [%rd6+24];
	setp.geu.f64 	%p538, %fd680, %fd2654;
	@%p538 bra 	$L__BB4_519;
	sqrt.rn.f64 	%fd688, %fd680;
	ld.global.f64 	%fd2655, [%rd41+24];
	ld.global.f64 	%fd2656, [%rd41+32];
	ld.global.f64 	%fd689, [%rd41+40];
	sub.f64 	%fd2657, %fd688, %fd2656;
	div.rn.f64 	%fd2658, %fd2657, %fd2655;
	neg.f64 	%fd2659, %fd2658;
	mul.f64 	%fd690, %fd2658, %fd2659;
	fma.rn.f64 	%fd2660, %fd690, 0d3FF71547652B82FE, 0d4338000000000000;
	{
	.reg .b32 %temp; 
	mov.b64 	{%r283, %temp}, %fd2660;
	}
	mov.f64 	%fd2661, 0dC338000000000000;
	add.rn.f64 	%fd2662, %fd2660, %fd2661;
	fma.rn.f64 	%fd2663, %fd2662, 0dBFE62E42FEFA39EF, %fd690;
	fma.rn.f64 	%fd2664, %fd2662, 0dBC7ABC9E3B39803F, %fd2663;
	fma.rn.f64 	%fd2665, %fd2664, 0d3E5ADE1569CE2BDF, 0d3E928AF3FCA213EA;
	fma.rn.f64 	%fd2666, %fd2665, %fd2664, 0d3EC71DEE62401315;
	fma.rn.f64 	%fd2667, %fd2666, %fd2664, 0d3EFA01997C89EB71;
	fma.rn.f64 	%fd2668, %fd2667, %fd2664, 0d3F2A01A014761F65;
	fma.rn.f64 	%fd2669, %fd2668, %fd2664, 0d3F56C16C1852B7AF;
	fma.rn.f64 	%fd2670, %fd2669, %fd2664, 0d3F81111111122322;
	fma.rn.f64 	%fd2671, %fd2670, %fd2664, 0d3FA55555555502A1;
	fma.rn.f64 	%fd2672, %fd2671, %fd2664, 0d3FC5555555555511;
	fma.rn.f64 	%fd2673, %fd2672, %fd2664, 0d3FE000000000000B;
	fma.rn.f64 	%fd2674, %fd2673, %fd2664, 0d3FF0000000000000;
	fma.rn.f64 	%fd2675, %fd2674, %fd2664, 0d3FF0000000000000;
	{
	.reg .b32 %temp; 
	mov.b64 	{%r284, %temp}, %fd2675;
	}
	{
	.reg .b32 %temp; 
	mov.b64 	{%temp, %r285}, %fd2675;
	}
	shl.b32 	%r1165, %r283, 20;
	add.s32 	%r1166, %r1165, %r285;
	mov.b64 	%fd3279, {%r284, %r1166};
	{
	.reg .b32 %temp; 
	mov.b64 	{%temp, %r1167}, %fd690;
	}
	mov.b32 	%f43, %r1167;
	abs.f32 	%f19, %f43;
	setp.lt.f32 	%p539, %f19, 0f4086232B;
	@%p539 bra 	$L__BB4_515;
	setp.lt.f64 	%p540, %fd690, 0d0000000000000000;
	add.f64 	%fd2676, %fd690, 0d7FF0000000000000;
	selp.f64 	%fd3279, 0d0000000000000000, %fd2676, %p540;
	setp.geu.f32 	%p541, %f19, 0f40874800;
	@%p541 bra 	$L__BB4_515;
	shr.u32 	%r1168, %r283, 31;
	add.s32 	%r1169, %r283, %r1168;
	shr.s32 	%r1170, %r1169, 1;
	shl.b32 	%r1171, %r1170, 20;
	add.s32 	%r1172, %r285, %r1171;
	mov.b64 	%fd2677, {%r284, %r1172};
	sub.s32 	%r1173, %r283, %r1170;
	shl.b32 	%r1174, %r1173, 20;
	add.s32 	%r1175, %r1174, 1072693248;
	mov.b32 	%r1176, 0;
	mov.b64 	%fd2678, {%r1176, %r1175};
	mul.f64 	%fd3279, %fd2678, %fd2677;
$L__BB4_515:
	mul.f64 	%fd2679, %fd689, %fd3279;
	div.rn.f64 	%fd2680, %fd2679, %fd680;
	sub.f64 	%fd695, %fd3281, %fd2680;
	ld.global.f64 	%fd2681, [%rd41+48];
	ld.global.f64 	%fd2682, [%rd41+56];
	ld.global.f64 	%fd696, [%rd41+64];
	sub.f64 	%fd2683, %fd688, %fd2682;
	div.rn.f64 	%fd2684, %fd2683, %fd2681;
	neg.f64 	%fd2685, %fd2684;
	mul.f64 	%fd697, %fd2684, %fd2685;
	fma.rn.f64 	%fd2686, %fd697, 0d3FF71547652B82FE, 0d4338000000000000;
	{
	.reg .b32 %temp; 
	mov.b64 	{%r286, %temp}, %fd2686;
	}
	mov.f64 	%fd2687, 0dC338000000000000;
	add.rn.f64 	%fd2688, %fd2686, %fd2687;
	fma.rn.f64 	%fd2689, %fd2688, 0dBFE62E42FEFA39EF, %fd697;
	fma.rn.f64 	%fd2690, %fd2688, 0dBC7ABC9E3B39803F, %fd2689;
	fma.rn.f64 	%fd2691, %fd2690, 0d3E5ADE1569CE2BDF, 0d3E928AF3FCA213EA;
	fma.rn.f64 	%fd2692, %fd2691, %fd2690, 0d3EC71DEE62401315;
	fma.rn.f64 	%fd2693, %fd2692, %fd2690, 0d3EFA01997C89EB71;
	fma.rn.f64 	%fd2694, %fd2693, %fd2690, 0d3F2A01A014761F65;
	fma.rn.f64 	%fd2695, %fd2694, %fd2690, 0d3F56C16C1852B7AF;
	fma.rn.f64 	%fd2696, %fd2695, %fd2690, 0d3F81111111122322;
	fma.rn.f64 	%fd2697, %fd2696, %fd2690, 0d3FA55555555502A1;
	fma.rn.f64 	%fd2698, %fd2697, %fd2690, 0d3FC5555555555511;
	fma.rn.f64 	%fd2699, %fd2698, %fd2690, 0d3FE000000000000B;
	fma.rn.f64 	%fd2700, %fd2699, %fd2690, 0d3FF0000000000000;
	fma.rn.f64 	%fd2701, %fd2700, %fd2690, 0d3FF0000000000000;
	{
	.reg .b32 %temp; 
	mov.b64 	{%r287, %temp}, %fd2701;
	}
	{
	.reg .b32 %temp; 
	mov.b64 	{%temp, %r288}, %fd2701;
	}
	shl.b32 	%r1177, %r286, 20;
	add.s32 	%r1178, %r1177, %r288;
	mov.b64 	%fd3280, {%r287, %r1178};
	{
	.reg .b32 %temp; 
	mov.b64 	{%temp, %r1179}, %fd697;
	}
	mov.b32 	%f44, %r1179;
	abs.f32 	%f20, %f44;
	setp.lt.f32 	%p542, %f20, 0f4086232B;
	@%p542 bra 	$L__BB4_518;
	setp.lt.f64 	%p543, %fd697, 0d0000000000000000;
	add.f64 	%fd2702, %fd697, 0d7FF0000000000000;
	selp.f64 	%fd3280, 0d0000000000000000, %fd2702, %p543;
	setp.geu.f32 	%p544, %f20, 0f40874800;
	@%p544 bra 	$L__BB4_518;
	shr.u32 	%r1180, %r286, 31;
	add.s32 	%r1181, %r286, %r1180;
	shr.s32 	%r1182, %r1181, 1;
	shl.b32 	%r1183, %r1182, 20;
	add.s32 	%r1184, %r288, %r1183;
	mov.b64 	%fd2703, {%r287, %r1184};
	sub.s32 	%r1185, %r286, %r1182;
	shl.b32 	%r1186, %r1185, 20;
	add.s32 	%r1187, %r1186, 1072693248;
	mov.b32 	%r1188, 0;
	mov.b64 	%fd2704, {%r1188, %r1187};
	mul.f64 	%fd3280, %fd2704, %fd2703;
$L__BB4_518:
	mul.f64 	%fd2705, %fd696, %fd3280;
	div.rn.f64 	%fd2706, %fd2705, %fd680;
	sub.f64 	%fd3281, %fd695, %fd2706;
$L__BB4_519:
	add.f64 	%fd3282, %fd3282, %fd3281;
	add.s32 	%r1419, %r1419, %r2;
	setp.lt.s32 	%p545, %r1419, %r42;
	@%p545 bra 	$L__BB4_485;
$L__BB4_520:
	setp.lt.u32 	%p546, %r2, 2;
	st.shared.f64 	[%r266], %fd3282;
	bar.sync 	0;
	@%p546 bra 	$L__BB4_526;
	mov.b32 	%r1420, 1;
$L__BB4_522:
	mov.u32 	%r290, %r1420;
	shl.b32 	%r1420, %r290, 1;
	add.s32 	%r1190, %r1420, -1;
	and.b32  	%r1191, %r1190, %r1;
	setp.ne.s32 	%p547, %r1191, 0;
	@%p547 bra 	$L__BB4_525;
	add.s32 	%r1192, %r290, %r1;
	setp.ge.s32 	%p548, %r1192, %r2;
	@%p548 bra 	$L__BB4_525;
	shl.b32 	%r1193, %r290, 3;
	add.s32 	%r1194, %r266, %r1193;
	ld.shared.f64 	%fd2707, [%r1194];
	ld.shared.f64 	%fd2708, [%r266];
	add.f64 	%fd2709, %fd2707, %fd2708;
	st.shared.f64 	[%r266], %fd2709;
$L__BB4_525:
	bar.sync 	0;
	setp.lt.s32 	%p549, %r1420, %r2;
	@%p549 bra 	$L__BB4_522;
$L__BB4_526:
	ld.shared.f64 	%fd2710, [shared];
	setp.lt.f64 	%p550, %fd2710, %fd3265;
	add.f64 	%fd2711, %fd3264, 0dBF91DF46AA91ED06;
	selp.f64 	%fd3264, %fd2711, %fd3264, %p550;
	selp.f64 	%fd3265, %fd2710, %fd3265, %p550;
$L__BB4_527:
	add.f64 	%fd710, %fd3264, 0d3F91DF46AA91ED06;
	setp.gtu.f64 	%p551, %fd710, %fd32;
	@%p551 bra 	$L__BB4_580;
	ld.param.u64 	%rd488, [ccd_param_5];
	ld.global.u32 	%r292, [%rd38+16];
	cvta.to.global.u64 	%rd410, %rd488;
	shl.b32 	%r1195, %r1390, 2;
	mul.wide.u32 	%rd411, %r1195, 4;
	add.s64 	%rd412, %rd410, %rd411;
	ld.global.u32 	%r1196, [%rd412];
	mad.lo.s32 	%r1197, %r1196, 24, %r265;
	ld.shared.f64 	%fd2712, [%r1197];
	ld.shared.f64 	%fd2713, [%r1197+8];
	ld.shared.f64 	%fd2714, [%r1197+16];
	ld.global.u32 	%r1198, [%rd412+4];
	mad.lo.s32 	%r1199, %r1198, 24, %r265;
	ld.shared.f64 	%fd711, [%r1199];
	ld.shared.f64 	%fd712, [%r1199+8];
	ld.shared.f64 	%fd713, [%r1199+16];
	ld.global.u32 	%r1200, [%rd412+8];
	mad.lo.s32 	%r1201, %r1200, 24, %r265;
	ld.shared.f64 	%fd2715, [%r1201];
	ld.shared.f64 	%fd2716, [%r1201+8];
	ld.shared.f64 	%fd2717, [%r1201+16];
	ld.global.u32 	%r1202, [%rd412+12];
	mad.lo.s32 	%r1203, %r1202, 24, %r265;
	ld.shared.f64 	%fd2718, [%r1203];
	ld.shared.f64 	%fd2719, [%r1203+8];
	ld.shared.f64 	%fd2720, [%r1203+16];
	sub.f64 	%fd2721, %fd2712, %fd711;
	sub.f64 	%fd2722, %fd2713, %fd712;
	sub.f64 	%fd2723, %fd2714, %fd713;
	sub.f64 	%fd2724, %fd2715, %fd711;
	sub.f64 	%fd2725, %fd2716, %fd712;
	sub.f64 	%fd2726, %fd2717, %fd713;
	sub.f64 	%fd2727, %fd2718, %fd711;
	sub.f64 	%fd2728, %fd2719, %fd712;
	sub.f64 	%fd2729, %fd2720, %fd713;
	mul.f64 	%fd2730, %fd2725, %fd2725;
	fma.rn.f64 	%fd2731, %fd2724, %fd2724, %fd2730;
	fma.rn.f64 	%fd2732, %fd2726, %fd2726, %fd2731;
	sqrt.rn.f64 	%fd2733, %fd2732;
	div.rn.f64 	%fd714, %fd2724, %fd2733;
	div.rn.f64 	%fd715, %fd2725, %fd2733;
	div.rn.f64 	%fd716, %fd2726, %fd2733;
	mul.f64 	%fd2734, %fd2722, %fd2725;
	fma.rn.f64 	%fd2735, %fd2721, %fd2724, %fd2734;
	fma.rn.f64 	%fd2736, %fd2723, %fd2726, %fd2735;
	div.rn.f64 	%fd2737, %fd2736, %fd2732;
	mul.f64 	%fd2738, %fd2724, %fd2737;
	sub.f64 	%fd2739, %fd2721, %fd2738;
	mul.f64 	%fd2740, %fd2725, %fd2737;
	sub.f64 	%fd2741, %fd2722, %fd2740;
	mul.f64 	%fd2742, %fd2726, %fd2737;
	sub.f64 	%fd2743, %fd2723, %fd2742;
	mul.f64 	%fd2744, %fd2741, %fd2741;
	fma.rn.f64 	%fd2745, %fd2739, %fd2739, %fd2744;
	fma.rn.f64 	%fd2746, %fd2743, %fd2743, %fd2745;
	sqrt.rn.f64 	%fd2747, %fd2746;
	div.rn.f64 	%fd717, %fd2739, %fd2747;
	div.rn.f64 	%fd718, %fd2741, %fd2747;
	div.rn.f64 	%fd719, %fd2743, %fd2747;
	mul.f64 	%fd2748, %fd715, %fd719;
	mul.f64 	%fd2749, %fd716, %fd718;
	sub.f64 	%fd2750, %fd2748, %fd2749;
	mul.f64 	%fd2751, %fd716, %fd717;
	mul.f64 	%fd2752, %fd714, %fd719;
	sub.f64 	%fd2753, %fd2751, %fd2752;
	mul.f64 	%fd2754, %fd714, %fd718;
	mul.f64 	%fd2755, %fd715, %fd717;
	sub.f64 	%fd720, %fd2754, %fd2755;
	mul.f64 	%fd2756, %fd2728, %fd718;
	fma.rn.f64 	%fd2757, %fd2727, %fd717, %fd2756;
	fma.rn.f64 	%fd2758, %fd2729, %fd719, %fd2757;
	mul.f64 	%fd2759, %fd2728, %fd2753;
	fma.rn.f64 	%fd2760, %fd2727, %fd2750, %fd2759;
	fma.rn.f64 	%fd2761, %fd2729, %fd720, %fd2760;
	mul.f64 	%fd2762, %fd2761, %fd2761;
	fma.rn.f64 	%fd2763, %fd2758, %fd2758, %fd2762;
	sqrt.rn.f64 	%fd2764, %fd2763;
	div.rn.f64 	%fd721, %fd2758, %fd2764;
	div.rn.f64 	%fd722, %fd2761, %fd2764;
	abs.f64 	%fd723, %fd710;
	setp.neu.f64 	%p552, %fd723, 0d7FF0000000000000;
	@%p552 bra 	$L__BB4_530;
	mov.f64 	%fd2770, 0d0000000000000000;
	mul.rn.f64 	%fd3285, %fd710, %fd2770;
	mov.b32 	%r1421, 0;
	bra.uni 	$L__BB4_532;
$L__BB4_530:
	mul.f64 	%fd2765, %fd710, 0d3FE45F306DC9C883;
	cvt.rni.s32.f64 	%r1421, %fd2765;
	cvt.rn.f64.s32 	%fd2766, %r1421;
	fma.rn.f64 	%fd2767, %fd2766, 0dBFF921FB54442D18, %fd710;
	fma.rn.f64 	%fd2768, %fd2766, 0dBC91A62633145C00, %fd2767;
	fma.rn.f64 	%fd3285, %fd2766, 0dB97B839A252049C0, %fd2768;
	setp.ltu.f64 	%p553, %fd723, 0d41E0000000000000;
	@%p553 bra 	$L__BB4_532;
	{ // callseq 21, 0
	.param .b64 param0;
	st.param.f64 	[param0], %fd710;
	.param .align 16 .b8 retval0[16];
	call.uni (retval0), 
	__internal_trig_reduction_slowpathd, 
	(
	param0
	);
	ld.param.f64 	%fd3285, [retval0];
	ld.param.b32 	%r1421, [retval0+8];
	} // callseq 21
$L__BB4_532:
	mul.rn.f64 	%fd2771, %fd3285, %fd3285;
	fma.rn.f64 	%fd2772, %fd2771, 0dBDA8FF8320FD8164, 0d3E21EEA7C1EF8528;
	fma.rn.f64 	%fd2773, %fd2772, %fd2771, 0dBE927E4F8E06E6D9;
	fma.rn.f64 	%fd2774, %fd2773, %fd2771, 0d3EFA01A019DDBCE9;
	fma.rn.f64 	%fd2775, %fd2774, %fd2771, 0dBF56C16C16C15D47;
	fma.rn.f64 	%fd2776, %fd2775, %fd2771, 0d3FA5555555555551;
	fma.rn.f64 	%fd2777, %fd2776, %fd2771, 0dBFE0000000000000;
	fma.rn.f64 	%fd2778, %fd2777, %fd2771, 0d3FF0000000000000;
	fma.rn.f64 	%fd2779, %fd2771, 0d3DE5DB65F9785EBA, 0dBE5AE5F12CB0D246;
	fma.rn.f64 	%fd2780, %fd2779, %fd2771, 0d3EC71DE369ACE392;
	fma.rn.f64 	%fd2781, %fd2780, %fd2771, 0dBF2A01A019DB62A1;
	fma.rn.f64 	%fd2782, %fd2781, %fd2771, 0d3F81111111110818;
	fma.rn.f64 	%fd2783, %fd2782, %fd2771, 0dBFC5555555555554;
	fma.rn.f64 	%fd2784, %fd2783, %fd2771, 0d0000000000000000;
	fma.rn.f64 	%fd2785, %fd2784, %fd3285, %fd3285;
	and.b32  	%r1206, %r1421, 1;
	setp.eq.b32 	%p554, %r1206, 1;
	{
	.reg .b32 %temp; 
	mov.b64 	{%temp, %r1207}, %fd2785;
	}
	{
	.reg .b32 %temp; 
	mov.b64 	{%r1208, %temp}, %fd2785;
	}
	xor.b32  	%r1209, %r1207, -2147483648;
	mov.b64 	%fd2786, {%r1208, %r1209};
	selp.f64 	%fd3286, %fd2778, %fd2785, %p554;
	selp.f64 	%fd3287, %fd2786, %fd2778, %p554;
	and.b32  	%r1210, %r1421, 2;
	setp.eq.s32 	%p555, %r1210, 0;
	@%p555 bra 	$L__BB4_534;
	{
	.reg .b32 %temp; 
	mov.b64 	{%temp, %r1211}, %fd3286;
	}
	{
	.reg .b32 %temp; 
	mov.b64 	{%r1212, %temp}, %fd3286;
	}
	xor.b32  	%r1213, %r1211, -2147483648;
	mov.b64 	%fd3286, {%r1212, %r1213};
	{
	.reg .b32 %temp; 
	mov.b64 	{%temp, %r1214}, %fd3287;
	}
	{
	.reg .b32 %temp; 
	mov.b64 	{%r1215, %temp}, %fd3287;
	}
	xor.b32  	%r1216, %r1214, -2147483648;
	mov.b64 	%fd3287, {%r1215, %r1216};
$L__BB4_534:
	mul.f64 	%fd2787, %fd721, %fd3286;
	mul.f64 	%fd2788, %fd722, %fd3287;
	sub.f64 	%fd734, %fd2787, %fd2788;
	mul.f64 	%fd2789, %fd721, %fd3287;
	fma.rn.f64 	%fd735, %fd722, %fd3286, %fd2789;
	setp.ge.s32 	%p556, %r1, %r292;
	@%p556 bra 	$L__BB4_536;
	ld.param.u64 	%rd499, [ccd_param_6];
	cvta.to.global.u64 	%rd413, %rd499;
	cvt.s64.s32 	%rd414, %r40;
	cvt.u64.u32 	%rd415, %r1;
	add.s64 	%rd416, %rd414, %rd415;
	shl.b64 	%rd417, %rd416, 2;
	add.s64 	%rd418, %rd413, %rd417;
	ld.global.u32 	%r1217, [%rd418];
	mad.lo.s32 	%r1218, %r1217, 24, %r265;
	ld.shared.f64 	%fd2790, [%r1218];
	ld.shared.f64 	%fd2791, [%r1218+8];
	ld.shared.f64 	%fd2792, [%r1218+16];
	sub.f64 	%fd2793, %fd2790, %fd711;
	sub.f64 	%fd2794, %fd2791, %fd712;
	sub.f64 	%fd2795, %fd2792, %fd713;
	mul.f64 	%fd2796, %fd718, %fd2794;
	fma.rn.f64 	%fd2797, %fd717, %fd2793, %fd2796;
	fma.rn.f64 	%fd2798, %fd719, %fd2795, %fd2797;
	mul.f64 	%fd2799, %fd715, %fd719;
	mul.f64 	%fd2800, %fd716, %fd718;
	sub.f64 	%fd2801, %fd2799, %fd2800;
	mul.f64 	%fd2802, %fd716, %fd717;
	mul.f64 	%fd2803, %fd714, %fd719;
	sub.f64 	%fd2804, %fd2802, %fd2803;
	mul.f64 	%fd2805, %fd2804, %fd2794;
	fma.rn.f64 	%fd2806, %fd2801, %fd2793, %fd2805;
	fma.rn.f64 	%fd2807, %fd720, %fd2795, %fd2806;
	mul.f64 	%fd2808, %fd715, %fd2794;
	fma.rn.f64 	%fd2809, %fd714, %fd2793, %fd2808;
	fma.rn.f64 	%fd2810, %fd716, %fd2795, %fd2809;
	mul.f64 	%fd2811, %fd735, %fd2798;
	mul.f64 	%fd2812, %fd734, %fd2807;
	sub.f64 	%fd2813, %fd2811, %fd2812;
	mul.f64 	%fd2814, %fd735, %fd2807;
	fma.rn.f64 	%fd2815, %fd734, %fd2798, %fd2814;
	mul.f64 	%fd2816, %fd2801, %fd2815;
	fma.rn.f64 	%fd2817, %fd717, %fd2813, %fd2816;
	fma.rn.f64 	%fd2818, %fd714, %fd2810, %fd2817;
	mul.f64 	%fd2819, %fd2804, %fd2815;
	fma.rn.f64 	%fd2820, %fd718, %fd2813, %fd2819;
	fma.rn.f64 	%fd2821, %fd715, %fd2810, %fd2820;
	mul.f64 	%fd2822, %fd720, %fd2815;
	fma.rn.f64 	%fd2823, %fd719, %fd2813, %fd2822;
	fma.rn.f64 	%fd2824, %fd716, %fd2810, %fd2823;
	add.f64 	%fd2825, %fd711, %fd2818;
	add.f64 	%fd2826, %fd712, %fd2821;
	add.f64 	%fd2827, %fd713, %fd2824;
	st.shared.f64 	[%r1218], %fd2825;
	st.shared.f64 	[%r1218+8], %fd2826;
	st.shared.f64 	[%r1218+16], %fd2827;
$L__BB4_536:
	mov.u32 	%r1219, %ctaid.x;
	mad.lo.s32 	%r1422, %r41, %r1219, %r1;
	setp.ge.s32 	%p557, %r1422, %r42;
	bar.sync 	0;
	mov.f64 	%fd3301, 0d0000000000000000;
	@%p557 bra 	$L__BB4_573;
	ld.global.u32 	%r297, [%rd38+8];
	ld.global.u32 	%r298, [%rd38+20];
	ld.global.u32 	%r299, [%rd38+24];
	mov.f64 	%fd3301, 0d0000000000000000;
$L__BB4_538:
	mov.u32 	%r1220, shared;
	cvt.u64.u32 	%rd419, %r1220;
	cvta.shared.u64 	%rd420, %rd419;
	setp.eq.s64 	%p558, %rd420, 0;
	mul.wide.s32 	%rd421, %r1422, 4;
	add.s64 	%rd422, %rd11, %rd421;
	ld.global.u32 	%r301, [%rd422];
	shl.b32 	%r1221, %r301, 1;
	mul.wide.s32 	%rd423, %r1221, 4;
	add.s64 	%rd424, %rd4, %rd423;
	ld.global.u32 	%r1222, [%rd424];
	ld.global.u32 	%r1223, [%rd424+4];
	max.s32 	%r1225, %r1222, %r1223;
	setp.lt.s32 	%p11, %r1225, 1;
	abs.s32 	%r1226, %r1222;
	mul.lo.s32 	%r302, %r1226, 3;
	add.s32 	%r303, %r302, -3;
	abs.s32 	%r1228, %r1223;
	mul.lo.s32 	%r304, %r1228, 3;
	add.s32 	%r305, %r304, -3;
	setp.lt.s32 	%p559, %r303, %r298;
	or.pred  	%p560, %p558, %p559;
	setp.gt.s32 	%p561, %r303, %r299;
	sub.s32 	%r1229, %r302, %r298;
	shl.b32 	%r1230, %r1229, 3;
	add.s32 	%r306, %r265, %r1230;
	mul.wide.s32 	%rd425, %r303, 8;
	add.s64 	%rd42, %rd3, %rd425;
	or.pred  	%p562, %p560, %p561;
	@%p562 bra 	$L__BB4_540;
	ld.shared.f64 	%fd3289, [%r306+-24];
	bra.uni 	$L__BB4_541;
$L__BB4_540:
	ld.global.f64 	%fd3289, [%rd42];
$L__BB4_541:
	cvta.shared.u64 	%rd427, %rd419;
	setp.eq.s64 	%p563, %rd427, 0;
	setp.lt.s32 	%p564, %r305, %r298;
	or.pred  	%p565, %p563, %p564;
	setp.gt.s32 	%p566, %r305, %r299;
	sub.s32 	%r1232, %r304, %r298;
	shl.b32 	%r1233, %r1232, 3;
	add.s32 	%r307, %r265, %r1233;
	mul.wide.s32 	%rd428, %r305, 8;
	add.s64 	%rd43, %rd3, %rd428;
	or.pred  	%p567, %p565, %p566;
	@%p567 bra 	$L__BB4_543;
	ld.shared.f64 	%fd3290, [%r307+-24];
	bra.uni 	$L__BB4_544;
$L__BB4_543:
	ld.global.f64 	%fd3290, [%rd43];
$L__BB4_544:
	cvta.shared.u64 	%rd430, %rd419;
	setp.eq.s64 	%p568, %rd430, 0;
	sub.f64 	%fd743, %fd3289, %fd3290;
	add.s32 	%r1235, %r302, -2;
	setp.lt.s32 	%p569, %r1235, %r298;
	or.pred  	%p570, %p568, %p569;
	setp.ge.s32 	%p571, %r303, %r299;
	or.pred  	%p572, %p570, %p571;
	@%p572 bra 	$L__BB4_546;
	ld.shared.f64 	%fd3291, [%r306+-16];
	bra.uni 	$L__BB4_547;
$L__BB4_546:
	ld.global.f64 	%fd3291, [%rd42+8];
$L__BB4_547:
	cvta.shared.u64 	%rd432, %rd419;
	setp.eq.s64 	%p573, %rd432, 0;
	add.s32 	%r1237, %r304, -2;
	setp.lt.s32 	%p574, %r1237, %r298;
	or.pred  	%p575, %p573, %p574;
	setp.ge.s32 	%p576, %r305, %r299;
	or.pred  	%p577, %p575, %p576;
	@%p577 bra 	$L__BB4_549;
	ld.shared.f64 	%fd3292, [%r307+-16];
	bra.uni 	$L__BB4_550;
$L__BB4_549:
	ld.global.f64 	%fd3292, [%rd43+8];
$L__BB4_550:
	cvta.shared.u64 	%rd434, %rd419;
	setp.eq.s64 	%p578, %rd434, 0;
	sub.f64 	%fd2830, %fd3291, %fd3292;
	mul.f64 	%fd2831, %fd2830, %fd2830;
	fma.rn.f64 	%fd750, %fd743, %fd743, %fd2831;
	add.s32 	%r1239, %r302, -1;
	setp.lt.s32 	%p579, %r1239, %r298;
	or.pred  	%p580, %p578, %p579;
	setp.gt.s32 	%p581, %r1239, %r299;
	or.pred  	%p582, %p580, %p581;
	@%p582 bra 	$L__BB4_552;
	ld.shared.f64 	%fd3293, [%r306+-8];
	bra.uni 	$L__BB4_553;
$L__BB4_552:
	ld.global.f64 	%fd3293, [%rd42+16];
$L__BB4_553:
	cvta.shared.u64 	%rd436, %rd419;
	setp.eq.s64 	%p583, %rd436, 0;
	add.s32 	%r1241, %r304, -1;
	setp.lt.s32 	%p584, %r1241, %r298;
	or.pred  	%p585, %p583, %p584;
	setp.gt.s32 	%p586, %r1241, %r299;
	or.pred  	%p587, %p585, %p586;
	@%p587 bra 	$L__BB4_555;
	ld.shared.f64 	%fd3294, [%r307+-8];
	bra.uni 	$L__BB4_556;
$L__BB4_555:
	ld.global.f64 	%fd3294, [%rd43+16];
$L__BB4_556:
	sub.f64 	%fd2832, %fd3293, %fd3294;
	fma.rn.f64 	%fd757, %fd2832, %fd2832, %fd750;
	mul.lo.s32 	%r1242, %r301, 9;
	mul.wide.s32 	%rd437, %r1242, 8;
	add.s64 	%rd44, %rd37, %rd437;
	@%p11 bra 	$L__BB4_558;
	ld.global.u8 	%rs31, [%rd6+33];
	setp.eq.s16 	%p588, %rs31, 0;
	mov.f64 	%fd3300, 0d0000000000000000;
	@%p588 bra 	$L__BB4_562;
$L__BB4_558:
	setp.ge.s32 	%p589, %r1422, %r297;
	@%p589 bra 	$L__BB4_560;
	ld.global.f64 	%fd3295, [%rd6+16];
	bra.uni 	$L__BB4_561;
$L__BB4_560:
	ld.global.f64 	%fd3295, [%rd6+8];
$L__BB4_561:
	ld.global.f64 	%fd2834, [%rd44+16];
	mul.f64 	%fd2835, %fd3295, %fd2834;
	ld.global.u8 	%rs32, [%rd6+32];
	setp.eq.s16 	%p590, %rs32, 0;
	sqrt.rn.f64 	%fd2836, %fd757;
	selp.f64 	%fd2837, %fd2836, %fd757, %p590;
	div.rn.f64 	%fd2838, %fd2835, %fd2837;
	add.f64 	%fd3300, %fd2838, 0d0000000000000000;
	@%p11 bra 	$L__BB4_563;
$L__BB4_562:
	ld.global.u8 	%rs33, [%rd6+34];
	setp.eq.s16 	%p591, %rs33, 0;
	@%p591 bra 	$L__BB4_572;
$L__BB4_563:
	ld.global.f64 	%fd2839, [%rd44];
	ld.global.f64 	%fd2840, [%rd44+8];
	mul.f64 	%fd2841, %fd757, %fd757;
	mul.f64 	%fd2842, %fd757, %fd2841;
	mul.f64 	%fd2843, %fd2842, %fd2842;
	div.rn.f64 	%fd2844, %fd2839, %fd2843;
	div.rn.f64 	%fd2845, %fd2840, %fd2842;
	sub.f64 	%fd2846, %fd2844, %fd2845;
	add.f64 	%fd3300, %fd3300, %fd2846;
	not.pred 	%p592, %p11;
	@%p592 bra 	$L__BB4_572;
	ld.global.f64 	%fd2847, [%rd6+24];
	setp.geu.f64 	%p593, %fd757, %fd2847;
	@%p593 bra 	$L__BB4_572;
	sqrt.rn.f64 	%fd765, %fd757;
	ld.global.f64 	%fd2848, [%rd44+24];
	ld.global.f64 	%fd2849, [%rd44+32];
	ld.global.f64 	%fd766, [%rd44+40];
	sub.f64 	%fd2850, %fd765, %fd2849;
	div.rn.f64 	%fd2851, %fd2850, %fd2848;
	neg.f64 	%fd2852, %fd2851;
	mul.f64 	%fd767, %fd2851, %fd2852;
	fma.rn.f64 	%fd2853, %fd767, 0d3FF71547652B82FE, 0d4338000000000000;
	{
	.reg .b32 %temp; 
	mov.b64 	{%r308, %temp}, %fd2853;
	}
	mov.f64 	%fd2854, 0dC338000000000000;
	add.rn.f64 	%fd2855, %fd2853, %fd2854;
	fma.rn.f64 	%fd2856, %fd2855, 0dBFE62E42FEFA39EF, %fd767;
	fma.rn.f64 	%fd2857, %fd2855, 0dBC7ABC9E3B39803F, %fd2856;
	fma.rn.f64 	%fd2858, %fd2857, 0d3E5ADE1569CE2BDF, 0d3E928AF3FCA213EA;
	fma.rn.f64 	%fd2859, %fd2858, %fd2857, 0d3EC71DEE62401315;
	fma.rn.f64 	%fd2860, %fd2859, %fd2857, 0d3EFA01997C89EB71;
	fma.rn.f64 	%fd2861, %fd2860, %fd2857, 0d3F2A01A014761F65;
	fma.rn.f64 	%fd2862, %fd2861, %fd2857, 0d3F56C16C1852B7AF;
	fma.rn.f64 	%fd2863, %fd2862, %fd2857, 0d3F81111111122322;
	fma.rn.f64 	%fd2864, %fd2863, %fd2857, 0d3FA55555555502A1;
	fma.rn.f64 	%fd2865, %fd2864, %fd2857, 0d3FC5555555555511;
	fma.rn.f64 	%fd2866, %fd2865, %fd2857, 0d3FE000000000000B;
	fma.rn.f64 	%fd2867, %fd2866, %fd2857, 0d3FF0000000000000;
	fma.rn.f64 	%fd2868, %fd2867, %fd2857, 0d3FF0000000000000;
	{
	.reg .b32 %temp; 
	mov.b64 	{%r309, %temp}, %fd2868;
	}
	{
	.reg .b32 %temp; 
	mov.b64 	{%temp, %r310}, %fd2868;
	}
	shl.b32 	%r1243, %r308, 20;
	add.s32 	%r1244, %r1243, %r310;
	mov.b64 	%fd3298, {%r309, %r1244};
	{
	.reg .b32 %temp; 
	mov.b64 	{%temp, %r1245}, %fd767;
	}
	mov.b32 	%f45, %r1245;
	abs.f32 	%f21, %f45;
	setp.lt.f32 	%p594, %f21, 0f4086232B;
	@%p594 bra 	$L__BB4_568;
	setp.lt.f64 	%p595, %fd767, 0d0000000000000000;
	add.f64 	%fd2869, %fd767, 0d7FF0000000000000;
	selp.f64 	%fd3298, 0d0000000000000000, %fd2869, %p595;
	setp.geu.f32 	%p596, %f21, 0f40874800;
	@%p596 bra 	$L__BB4_568;
	shr.u32 	%r1246, %r308, 31;
	add.s32 	%r1247, %r308, %r1246;
	shr.s32 	%r1248, %r1247, 1;
	shl.b32 	%r1249, %r1248, 20;
	add.s32 	%r1250, %r310, %r1249;
	mov.b64 	%fd2870, {%r309, %r1250};
	sub.s32 	%r1251, %r308, %r1248;
	shl.b32 	%r1252, %r1251, 20;
	add.s32 	%r1253, %r1252, 1072693248;
	mov.b32 	%r1254, 0;
	mov.b64 	%fd2871, {%r1254, %r1253};
	mul.f64 	%fd3298, %fd2871, %fd2870;
$L__BB4_568:
	mul.f64 	%fd2872, %fd766, %fd3298;
	div.rn.f64 	%fd2873, %fd2872, %fd757;
	sub.f64 	%fd772, %fd3300, %fd2873;
	ld.global.f64 	%fd2874, [%rd44+48];
	ld.global.f64 	%fd2875, [%rd44+56];
	ld.global.f64 	%fd773, [%rd44+64];
	sub.f64 	%fd2876, %fd765, %fd2875;
	div.rn.f64 	%fd2877, %fd2876, %fd2874;
	neg.f64 	%fd2878, %fd2877;
	mul.f64 	%fd774, %fd2877, %fd2878;
	fma.rn.f64 	%fd2879, %fd774, 0d3FF71547652B82FE, 0d4338000000000000;
	{
	.reg .b32 %temp; 
	mov.b64 	{%r311, %temp}, %fd2879;
	}
	mov.f64 	%fd2880, 0dC338000000000000;
	add.rn.f64 	%fd2881, %fd2879, %fd2880;
	fma.rn.f64 	%fd2882, %fd2881, 0dBFE62E42FEFA39EF, %fd774;
	fma.rn.f64 	%fd2883, %fd2881, 0dBC7ABC9E3B39803F, %fd2882;
	fma.rn.f64 	%fd2884, %fd2883, 0d3E5ADE1569CE2BDF, 0d3E928AF3FCA213EA;
	fma.rn.f64 	%fd2885, %fd2884, %fd2883, 0d3EC71DEE62401315;
	fma.rn.f64 	%fd2886, %fd2885, %fd2883, 0d3EFA01997C89EB71;
	fma.rn.f64 	%fd2887, %fd2886, %fd2883, 0d3F2A01A014761F65;
	fma.rn.f64 	%fd2888, %fd2887, %fd2883, 0d3F56C16C1852B7AF;
	fma.rn.f64 	%fd2889, %fd2888, %fd2883, 0d3F81111111122322;
	fma.rn.f64 	%fd2890, %fd2889, %fd2883, 0d3FA55555555502A1;
	fma.rn.f64 	%fd2891, %fd2890, %fd2883, 0d3FC5555555555511;
	fma.rn.f64 	%fd2892, %fd2891, %fd2883, 0d3FE000000000000B;
	fma.rn.f64 	%fd2893, %fd2892, %fd2883, 0d3FF0000000000000;
	fma.rn.f64 	%fd2894, %fd2893, %fd2883, 0d3FF0000000000000;
	{
	.reg .b32 %temp; 
	mov.b64 	{%r312, %temp}, %fd2894;
	}
	{
	.reg .b32 %temp; 
	mov.b64 	{%temp, %r313}, %fd2894;
	}
	shl.b32 	%r1255, %r311, 20;
	add.s32 	%r1256, %r1255, %r313;
	mov.b64 	%fd3299, {%r312, %r1256};
	{
	.reg .b32 %temp; 
	mov.b64 	{%temp, %r1257}, %fd774;
	}
	mov.b32 	%f46, %r1257;
	abs.f32 	%f22, %f46;
	setp.lt.f32 	%p597, %f22, 0f4086232B;
	@%p597 bra 	$L__BB4_571;
	setp.lt.f64 	%p598, %fd774, 0d0000000000000000;
	add.f64 	%fd2895, %fd774, 0d7FF0000000000000;
	selp.f64 	%fd3299, 0d0000000000000000, %fd2895, %p598;
	setp.geu.f32 	%p599, %f22, 0f40874800;
	@%p599 bra 	$L__BB4_571;
	shr.u32 	%r1258, %r311, 31;
	add.s32 	%r1259, %r311, %r1258;
	shr.s32 	%r1260, %r1259, 1;
	shl.b32 	%r1261, %r1260, 20;
	add.s32 	%r1262, %r313, %r1261;
	mov.b64 	%fd2896, {%r312, %r1262};
	sub.s32 	%r1263, %r311, %r1260;
	shl.b32 	%r1264, %r1263, 20;
	add.s32 	%r1265, %r1264, 1072693248;
	mov.b32 	%r1266, 0;
	mov.b64 	%fd2897, {%r1266, %r1265};
	mul.f64 	%fd3299, %fd2897, %fd2896;
$L__BB4_571:
	mul.f64 	%fd2898, %fd773, %fd3299;
	div.rn.f64 	%fd2899, %fd2898, %fd757;
	sub.f64 	%fd3300, %fd772, %fd2899;
$L__BB4_572:
	add.f64 	%fd3301, %fd3301, %fd3300;
	add.s32 	%r1422, %r1422, %r2;
	setp.lt.s32 	%p600, %r1422, %r42;
	@%p600 bra 	$L__BB4_538;
$L__BB4_573:
	setp.lt.u32 	%p601, %r2, 2;
	st.shared.f64 	[%r266], %fd3301;
	bar.sync 	0;
	@%p601 bra 	$L__BB4_579;
	mov.b32 	%r1423, 1;
$L__BB4_575:
	mov.u32 	%r315, %r1423;
	shl.b32 	%r1423, %r315, 1;
	add.s32 	%r1268, %r1423, -1;
	and.b32  	%r1269, %r1268, %r1;
	setp.ne.s32 	%p602, %r1269, 0;
	@%p602 bra 	$L__BB4_578;
	add.s32 	%r1270, %r315, %r1;
	setp.ge.s32 	%p603, %r1270, %r2;
	@%p603 bra 	$L__BB4_578;
	shl.b32 	%r1271, %r315, 3;
	add.s32 	%r1272, %r266, %r1271;
	ld.shared.f64 	%fd2900, [%r1272];
	ld.shared.f64 	%fd2901, [%r266];
	add.f64 	%fd2902, %fd2900, %fd2901;
	st.shared.f64 	[%r266], %fd2902;
$L__BB4_578:
	bar.sync 	0;
	setp.lt.s32 	%p604, %r1423, %r2;
	@%p604 bra 	$L__BB4_575;
$L__BB4_579:
	ld.shared.f64 	%fd2903, [shared];
	setp.lt.f64 	%p605, %fd2903, %fd3265;
	add.f64 	%fd2904, %fd3264, 0d3F91DF46AA91ED06;
	selp.f64 	%fd3264, %fd2904, %fd3264, %p605;
$L__BB4_580:
	ld.param.u64 	%rd489, [ccd_param_5];
	ld.global.u32 	%r317, [%rd38+16];
	cvta.to.global.u64 	%rd438, %rd489;
	shl.b32 	%r1273, %r1390, 2;
	mul.wide.u32 	%rd439, %r1273, 4;
	add.s64 	%rd440, %rd438, %rd439;
	ld.global.u32 	%r1274, [%rd440];
	mad.lo.s32 	%r1275, %r1274, 24, %r265;
	ld.shared.f64 	%fd2905, [%r1275];
	ld.shared.f64 	%fd2906, [%r1275+8];
	ld.shared.f64 	%fd2907, [%r1275+16];
	ld.global.u32 	%r1276, [%rd440+4];
	mad.lo.s32 	%r1277, %r1276, 24, %r265;
	ld.shared.f64 	%fd785, [%r1277];
	ld.shared.f64 	%fd786, [%r1277+8];
	ld.shared.f64 	%fd787, [%r1277+16];
	ld.global.u32 	%r1278, [%rd440+8];
	mad.lo.s32 	%r1279, %r1278, 24, %r265;
	ld.shared.f64 	%fd2908, [%r1279];
	ld.shared.f64 	%fd2909, [%r1279+8];
	ld.shared.f64 	%fd2910, [%r1279+16];
	ld.global.u32 	%r1280, [%rd440+12];
	mad.lo.s32 	%r1281, %r1280, 24, %r265;
	ld.shared.f64 	%fd2911, [%r1281];
	ld.shared.f64 	%fd2912, [%r1281+8];
	ld.shared.f64 	%fd2913, [%r1281+16];
	sub.f64 	%fd2914, %fd2905, %fd785;
	sub.f64 	%fd2915, %fd2906, %fd786;
	sub.f64 	%fd2916, %fd2907, %fd787;
	sub.f64 	%fd2917, %fd2908, %fd785;
	sub.f64 	%fd2918, %fd2909, %fd786;
	sub.f64 	%fd2919, %fd2910, %fd787;
	sub.f64 	%fd2920, %fd2911, %fd785;
	sub.f64 	%fd2921, %fd2912, %fd786;
	sub.f64 	%fd2922, %fd2913, %fd787;
	mul.f64 	%fd2923, %fd2918, %fd2918;
	fma.rn.f64 	%fd2924, %fd2917, %fd2917, %fd2923;
	fma.rn.f64 	%fd2925, %fd2919, %fd2919, %fd2924;
	sqrt.rn.f64 	%fd2926, %fd2925;
	div.rn.f64 	%fd788, %fd2917, %fd2926;
	div.rn.f64 	%fd789, %fd2918, %fd2926;
	div.rn.f64 	%fd790, %fd2919, %fd2926;
	mul.f64 	%fd2927, %fd2915, %fd2918;
	fma.rn.f64 	%fd2928, %fd2914, %fd2917, %fd2927;
	fma.rn.f64 	%fd2929, %fd2916, %fd2919, %fd2928;
	div.rn.f64 	%fd2930, %fd2929, %fd2925;
	mul.f64 	%fd2931, %fd2917, %fd2930;
	sub.f64 	%fd2932, %fd2914, %fd2931;
	mul.f64 	%fd2933, %fd2918, %fd2930;
	sub.f64 	%fd2934, %fd2915, %fd2933;
	mul.f64 	%fd2935, %fd2919, %fd2930;
	sub.f64 	%fd2936, %fd2916, %fd2935;
	mul.f64 	%fd2937, %fd2934, %fd2934;
	fma.rn.f64 	%fd2938, %fd2932, %fd2932, %fd2937;
	fma.rn.f64 	%fd2939, %fd2936, %fd2936, %fd2938;
	sqrt.rn.f64 	%fd2940, %fd2939;
	div.rn.f64 	%fd791, %fd2932, %fd2940;
	div.rn.f64 	%fd792, %fd2934, %fd2940;
	div.rn.f64 	%fd793, %fd2936, %fd2940;
	mul.f64 	%fd2941, %fd789, %fd793;
	mul.f64 	%fd2942, %fd790, %fd792;
	sub.f64 	%fd794, %fd2941, %fd2942;
	mul.f64 	%fd2943, %fd790, %fd791;
	mul.f64 	%fd2944, %fd788, %fd793;
	sub.f64 	%fd795, %fd2943, %fd2944;
	mul.f64 	%fd2945, %fd788, %fd792;
	mul.f64 	%fd2946, %fd789, %fd791;
	sub.f64 	%fd796, %fd2945, %fd2946;
	mul.f64 	%fd2947, %fd2921, %fd792;
	fma.rn.f64 	%fd2948, %fd2920, %fd791, %fd2947;
	fma.rn.f64 	%fd2949, %fd2922, %fd793, %fd2948;
	mul.f64 	%fd2950, %fd2921, %fd795;
	fma.rn.f64 	%fd2951, %fd2920, %fd794, %fd2950;
	fma.rn.f64 	%fd2952, %fd2922, %fd796, %fd2951;
	mul.f64 	%fd2953, %fd2952, %fd2952;
	fma.rn.f64 	%fd2954, %fd2949, %fd2949, %fd2953;
	sqrt.rn.f64 	%fd2955, %fd2954;
	div.rn.f64 	%fd797, %fd2949, %fd2955;
	div.rn.f64 	%fd798, %fd2952, %fd2955;
	abs.f64 	%fd799, %fd3264;
	setp.neu.f64 	%p606, %fd799, 0d7FF0000000000000;
	@%p606 bra 	$L__BB4_582;
	mov.f64 	%fd2961, 0d0000000000000000;
	mul.rn.f64 	%fd3303, %fd3264, %fd2961;
	mov.b32 	%r1424, 0;
	bra.uni 	$L__BB4_584;
$L__BB4_582:
	mul.f64 	%fd2956, %fd3264, 0d3FE45F306DC9C883;
	cvt.rni.s32.f64 	%r1424, %fd2956;
	cvt.rn.f64.s32 	%fd2957, %r1424;
	fma.rn.f64 	%fd2958, %fd2957, 0dBFF921FB54442D18, %fd3264;
	fma.rn.f64 	%fd2959, %fd2957, 0dBC91A62633145C00, %fd2958;
	fma.rn.f64 	%fd3303, %fd2957, 0dB97B839A252049C0, %fd2959;
	setp.ltu.f64 	%p607, %fd799, 0d41E0000000000000;
	@%p607 bra 	$L__BB4_584;
	{ // callseq 22, 0
	.param .b64 param0;
	st.param.f64 	[param0], %fd3264;
	.param .align 16 .b8 retval0[16];
	call.uni (retval0), 
	__internal_trig_reduction_slowpathd, 
	(
	param0
	);
	ld.param.f64 	%fd3303, [retval0];
	ld.param.b32 	%r1424, [retval0+8];
	} // callseq 22
$L__BB4_584:
	mul.rn.f64 	%fd2962, %fd3303, %fd3303;
	fma.rn.f64 	%fd2963, %fd2962, 0dBDA8FF8320FD8164, 0d3E21EEA7C1EF8528;
	fma.rn.f64 	%fd2964, %fd2963, %fd2962, 0dBE927E4F8E06E6D9;
	fma.rn.f64 	%fd2965, %fd2964, %fd2962, 0d3EFA01A019DDBCE9;
	fma.rn.f64 	%fd2966, %fd2965, %fd2962, 0dBF56C16C16C15D47;
	fma.rn.f64 	%fd2967, %fd2966, %fd2962, 0d3FA5555555555551;
	fma.rn.f64 	%fd2968, %fd2967, %fd2962, 0dBFE0000000000000;
	fma.rn.f64 	%fd2969, %fd2968, %fd2962, 0d3FF0000000000000;
	fma.rn.f64 	%fd2970, %fd2962, 0d3DE5DB65F9785EBA, 0dBE5AE5F12CB0D246;
	fma.rn.f64 	%fd2971, %fd2970, %fd2962, 0d3EC71DE369ACE392;
	fma.rn.f64 	%fd2972, %fd2971, %fd2962, 0dBF2A01A019DB62A1;
	fma.rn.f64 	%fd2973, %fd2972, %fd2962, 0d3F81111111110818;
	fma.rn.f64 	%fd2974, %fd2973, %fd2962, 0dBFC5555555555554;
	fma.rn.f64 	%fd2975, %fd2974, %fd2962, 0d0000000000000000;
	fma.rn.f64 	%fd2976, %fd2975, %fd3303, %fd3303;
	and.b32  	%r1284, %r1424, 1;
	setp.eq.b32 	%p608, %r1284, 1;
	{
	.reg .b32 %temp; 
	mov.b64 	{%temp, %r1285}, %fd2976;
	}
	{
	.reg .b32 %temp; 
	mov.b64 	{%r1286, %temp}, %fd2976;
	}
	xor.b32  	%r1287, %r1285, -2147483648;
	mov.b64 	%fd2977, {%r1286, %r1287};
	selp.f64 	%fd3304, %fd2969, %fd2976, %p608;
	selp.f64 	%fd3305, %fd2977, %fd2969, %p608;
	and.b32  	%r1288, %r1424, 2;
	setp.eq.s32 	%p609, %r1288, 0;
	@%p609 bra 	$L__BB4_586;
	{
	.reg .b32 %temp; 
	mov.b64 	{%temp, %r1289}, %fd3304;
	}
	{
	.reg .b32 %temp; 
	mov.b64 	{%r1290, %temp}, %fd3304;
	}
	xor.b32  	%r1291, %r1289, -2147483648;
	mov.b64 	%fd3304, {%r1290, %r1291};
	{
	.reg .b32 %temp; 
	mov.b64 	{%temp, %r1292}, %fd3305;
	}
	{
	.reg .b32 %temp; 
	mov.b64 	{%r1293, %temp}, %fd3305;
	}
	xor.b32  	%r1294, %r1292, -2147483648;
	mov.b64 	%fd3305, {%r1293, %r1294};
$L__BB4_586:
	mul.f64 	%fd2978, %fd797, %fd3304;
	mul.f64 	%fd2979, %fd798, %fd3305;
	sub.f64 	%fd810, %fd2978, %fd2979;
	mul.f64 	%fd2980, %fd797, %fd3305;
	fma.rn.f64 	%fd811, %fd798, %fd3304, %fd2980;
	setp.ge.s32 	%p610, %r1, %r317;
	@%p610 bra 	$L__BB4_588;
	ld.param.u64 	%rd500, [ccd_param_6];
	cvta.to.global.u64 	%rd441, %rd500;
	cvt.s64.s32 	%rd442, %r40;
	cvt.u64.u32 	%rd443, %r1;
	add.s64 	%rd444, %rd442, %rd443;
	shl.b64 	%rd445, %rd444, 2;
	add.s64 	%rd446, %rd441, %rd445;
	ld.global.u32 	%r1295, [%rd446];
	mad.lo.s32 	%r1296, %r1295, 24, %r265;
	ld.shared.f64 	%fd2981, [%r1296];
	ld.shared.f64 	%fd2982, [%r1296+8];
	ld.shared.f64 	%fd2983, [%r1296+16];
	sub.f64 	%fd2984, %fd2981, %fd785;
	sub.f64 	%fd2985, %fd2982, %fd786;
	sub.f64 	%fd2986, %fd2983, %fd787;
	mul.f64 	%fd2987, %fd792, %fd2985;
	fma.rn.f64 	%fd2988, %fd791, %fd2984, %fd2987;
	fma.rn.f64 	%fd2989, %fd793, %fd2986, %fd2988;
	mul.f64 	%fd2990, %fd795, %fd2985;
	fma.rn.f64 	%fd2991, %fd794, %fd2984, %fd2990;
	fma.rn.f64 	%fd2992, %fd796, %fd2986, %fd2991;
	mul.f64 	%fd2993, %fd789, %fd2985;
	fma.rn.f64 	%fd2994, %fd788, %fd2984, %fd2993;
	fma.rn.f64 	%fd2995, %fd790, %fd2986, %fd2994;
	mul.f64 	%fd2996, %fd811, %fd2989;
	mul.f64 	%fd2997, %fd810, %fd2992;
	sub.f64 	%fd2998, %fd2996, %fd2997;
	mul.f64 	%fd2999, %fd811, %fd2992;
	fma.rn.f64 	%fd3000, %fd810, %fd2989, %fd2999;
	mul.f64 	%fd3001, %fd794, %fd3000;
	fma.rn.f64 	%fd3002, %fd791, %fd2998, %fd3001;
	fma.rn.f64 	%fd3003, %fd788, %fd2995, %fd3002;
	mul.f64 	%fd3004, %fd795, %fd3000;
	fma.rn.f64 	%fd3005, %fd792, %fd2998, %fd3004;
	fma.rn.f64 	%fd3006, %fd789, %fd2995, %fd3005;
	mul.f64 	%fd3007, %fd796, %fd3000;
	fma.rn.f64 	%fd3008, %fd793, %fd2998, %fd3007;
	fma.rn.f64 	%fd3009, %fd790, %fd2995, %fd3008;
	add.f64 	%fd3010, %fd785, %fd3003;
	add.f64 	%fd3011, %fd786, %fd3006;
	add.f64 	%fd3012, %fd787, %fd3009;
	st.shared.f64 	[%r1296], %fd3010;
	st.shared.f64 	[%r1296+8], %fd3011;
	st.shared.f64 	[%r1296+16], %fd3012;
$L__BB4_588:
	setp.ne.s32 	%p611, %r1, 0;
	bar.sync 	0;
	@%p611 bra 	$L__BB4_590;
	ld.param.u32 	%r1367, [ccd_param_8];
	shl.b32 	%r1297, %r1367, 3;
	add.s32 	%r1298, %r265, %r1297;
	shl.b32 	%r1299, %r1390, 3;
	add.s32 	%r1300, %r1298, %r1299;
	st.shared.f64 	[%r1300], %fd3264;
$L__BB4_590:
	bar.sync 	0;
	ld.global.u32 	%r1301, [%rd38+24];
	ld.global.u32 	%r1302, [%rd38+20];
	sub.s32 	%r321, %r1301, %r1302;
	setp.gt.s32 	%p612, %r1, %r321;
	@%p612 bra 	$L__BB4_593;
	mov.u32 	%r1425, %r1;
$L__BB4_592:
	shl.b32 	%r1303, %r1425, 3;
	add.s32 	%r1304, %r265, %r1303;
	ld.shared.f64 	%fd3013, [%r1304];
	ld.global.u32 	%r1305, [%rd38+20];
	add.s32 	%r1306, %r1305, %r1425;
	mul.wide.s32 	%rd447, %r1306, 8;
	add.s64 	%rd448, %rd3, %rd447;
	st.global.f64 	[%rd448], %fd3013;
	add.s32 	%r1425, %r1425, %r41;
	setp.le.s32 	%p613, %r1425, %r321;
	@%p613 bra 	$L__BB4_592;
$L__BB4_593:
	ld.param.u32 	%r1376, [ccd_param_10];
	bar.sync 	0;
	add.s32 	%r1390, %r1390, 1;
	setp.eq.s32 	%p614, %r1390, %r1376;
	@%p614 bra 	$L__BB4_45;
	bra.uni 	$L__BB4_40;
$L__BB4_594:
	ld.global.f64 	%fd3307, [%rd6+8];
$L__BB4_595:
	ld.global.f64 	%fd3028, [%rd45+16];
	mul.f64 	%fd3029, %fd3307, %fd3028;
	ld.global.u8 	%rs35, [%rd6+32];
	setp.eq.s16 	%p618, %rs35, 0;
	sqrt.rn.f64 	%fd3030, %fd813;
	selp.f64 	%fd3031, %fd3030, %fd813, %p618;
	div.rn.f64 	%fd3032, %fd3029, %fd3031;
	add.f64 	%fd3312, %fd3032, 0d0000000000000000;
	@%p12 bra 	$L__BB4_597;
$L__BB4_596:
	ld.global.u8 	%rs36, [%rd6+34];
	setp.eq.s16 	%p619, %rs36, 0;
	@%p619 bra 	$L__BB4_606;
$L__BB4_597:
	ld.global.f64 	%fd3033, [%rd45];
	ld.global.f64 	%fd3034, [%rd45+8];
	mul.f64 	%fd3035, %fd813, %fd813;
	mul.f64 	%fd3036, %fd813, %fd3035;
	mul.f64 	%fd3037, %fd3036, %fd3036;
	div.rn.f64 	%fd3038, %fd3033, %fd3037;
	div.rn.f64 	%fd3039, %fd3034, %fd3036;
	sub.f64 	%fd3040, %fd3038, %fd3039;
	add.f64 	%fd3312, %fd3312, %fd3040;
	not.pred 	%p620, %p12;
	@%p620 bra 	$L__BB4_606;
	ld.global.f64 	%fd3041, [%rd6+24];
	setp.geu.f64 	%p621, %fd813, %fd3041;
	@%p621 bra 	$L__BB4_606;
	sqrt.rn.f64 	%fd821, %fd813;
	ld.global.f64 	%fd3042, [%rd45+24];
	ld.global.f64 	%fd3043, [%rd45+32];
	ld.global.f64 	%fd822, [%rd45+40];
	sub.f64 	%fd3044, %fd821, %fd3043;
	div.rn.f64 	%fd3045, %fd3044, %fd3042;
	neg.f64 	%fd3046, %fd3045;
	mul.f64 	%fd823, %fd3045, %fd3046;
	fma.rn.f64 	%fd3047, %fd823, 0d3FF71547652B82FE, 0d4338000000000000;
	{
	.reg .b32 %temp; 
	mov.b64 	{%r326, %temp}, %fd3047;
	}
	mov.f64 	%fd3048, 0dC338000000000000;
	add.rn.f64 	%fd3049, %fd3047, %fd3048;
	fma.rn.f64 	%fd3050, %fd3049, 0dBFE62E42FEFA39EF, %fd823;
	fma.rn.f64 	%fd3051, %fd3049, 0dBC7ABC9E3B39803F, %fd3050;
	fma.rn.f64 	%fd3052, %fd3051, 0d3E5ADE1569CE2BDF, 0d3E928AF3FCA213EA;
	fma.rn.f64 	%fd3053, %fd3052, %fd3051, 0d3EC71DEE62401315;
	fma.rn.f64 	%fd3054, %fd3053, %fd3051, 0d3EFA01997C89EB71;
	fma.rn.f64 	%fd3055, %fd3054, %fd3051, 0d3F2A01A014761F65;
	fma.rn.f64 	%fd3056, %fd3055, %fd3051, 0d3F56C16C1852B7AF;
	fma.rn.f64 	%fd3057, %fd3056, %fd3051, 0d3F81111111122322;
	fma.rn.f64 	%fd3058, %fd3057, %fd3051, 0d3FA55555555502A1;
	fma.rn.f64 	%fd3059, %fd3058, %fd3051, 0d3FC5555555555511;
	fma.rn.f64 	%fd3060, %fd3059, %fd3051, 0d3FE000000000000B;
	fma.rn.f64 	%fd3061, %fd3060, %fd3051, 0d3FF0000000000000;
	fma.rn.f64 	%fd3062, %fd3061, %fd3051, 0d3FF0000000000000;
	{
	.reg .b32 %temp; 
	mov.b64 	{%r327, %temp}, %fd3062;
	}
	{
	.reg .b32 %temp; 
	mov.b64 	{%temp, %r328}, %fd3062;
	}
	shl.b32 	%r1316, %r326, 20;
	add.s32 	%r1317, %r1316, %r328;
	mov.b64 	%fd3310, {%r327, %r1317};
	{
	.reg .b32 %temp; 
	mov.b64 	{%temp, %r1318}, %fd823;
	}
	mov.b32 	%f47, %r1318;
	abs.f32 	%f23, %f47;
	setp.lt.f32 	%p622, %f23, 0f4086232B;
	@%p622 bra 	$L__BB4_602;
	setp.lt.f64 	%p623, %fd823, 0d0000000000000000;
	add.f64 	%fd3063, %fd823, 0d7FF0000000000000;
	selp.f64 	%fd3310, 0d0000000000000000, %fd3063, %p623;
	setp.geu.f32 	%p624, %f23, 0f40874800;
	@%p624 bra 	$L__BB4_602;
	shr.u32 	%r1319, %r326, 31;
	add.s32 	%r1320, %r326, %r1319;
	shr.s32 	%r1321, %r1320, 1;
	shl.b32 	%r1322, %r1321, 20;
	add.s32 	%r1323, %r328, %r1322;
	mov.b64 	%fd3064, {%r327, %r1323};
	sub.s32 	%r1324, %r326, %r1321;
	shl.b32 	%r1325, %r1324, 20;
	add.s32 	%r1326, %r1325, 1072693248;
	mov.b32 	%r1327, 0;
	mov.b64 	%fd3065, {%r1327, %r1326};
	mul.f64 	%fd3310, %fd3065, %fd3064;
$L__BB4_602:
	mul.f64 	%fd3066, %fd822, %fd3310;
	div.rn.f64 	%fd3067, %fd3066, %fd813;
	sub.f64 	%fd828, %fd3312, %fd3067;
	ld.global.f64 	%fd3068, [%rd45+48];
	ld.global.f64 	%fd3069, [%rd45+56];
	ld.global.f64 	%fd829, [%rd45+64];
	sub.f64 	%fd3070, %fd821, %fd3069;
	div.rn.f64 	%fd3071, %fd3070, %fd3068;
	neg.f64 	%fd3072, %fd3071;
	mul.f64 	%fd830, %fd3071, %fd3072;
	fma.rn.f64 	%fd3073, %fd830, 0d3FF71547652B82FE, 0d4338000000000000;
	{
	.reg .b32 %temp; 
	mov.b64 	{%r329, %temp}, %fd3073;
	}
	mov.f64 	%fd3074, 0dC338000000000000;
	add.rn.f64 	%fd3075, %fd3073, %fd3074;
	fma.rn.f64 	%fd3076, %fd3075, 0dBFE62E42FEFA39EF, %fd830;
	fma.rn.f64 	%fd3077, %fd3075, 0dBC7ABC9E3B39803F, %fd3076;
	fma.rn.f64 	%fd3078, %fd3077, 0d3E5ADE1569CE2BDF, 0d3E928AF3FCA213EA;
	fma.rn.f64 	%fd3079, %fd3078, %fd3077, 0d3EC71DEE62401315;
	fma.rn.f64 	%fd3080, %fd3079, %fd3077, 0d3EFA01997C89EB71;
	fma.rn.f64 	%fd3081, %fd3080, %fd3077, 0d3F2A01A014761F65;
	fma.rn.f64 	%fd3082, %fd3081, %fd3077, 0d3F56C16C1852B7AF;
	fma.rn.f64 	%fd3083, %fd3082, %fd3077, 0d3F81111111122322;
	fma.rn.f64 	%fd3084, %fd3083, %fd3077, 0d3FA55555555502A1;
	fma.rn.f64 	%fd3085, %fd3084, %fd3077, 0d3FC5555555555511;
	fma.rn.f64 	%fd3086, %fd3085, %fd3077, 0d3FE000000000000B;
	fma.rn.f64 	%fd3087, %fd3086, %fd3077, 0d3FF0000000000000;
	fma.rn.f64 	%fd3088, %fd3087, %fd3077, 0d3FF0000000000000;
	{
	.reg .b32 %temp; 
	mov.b64 	{%r330, %temp}, %fd3088;
	}
	{
	.reg .b32 %temp; 
	mov.b64 	{%temp, %r331}, %fd3088;
	}
	shl.b32 	%r1328, %r329, 20;
	add.s32 	%r1329, %r1328, %r331;
	mov.b64 	%fd3311, {%r330, %r1329};
	{
	.reg .b32 %temp; 
	mov.b64 	{%temp, %r1330}, %fd830;
	}
	mov.b32 	%f48, %r1330;
	abs.f32 	%f24, %f48;
	setp.lt.f32 	%p625, %f24, 0f4086232B;
	@%p625 bra 	$L__BB4_605;
	setp.lt.f64 	%p626, %fd830, 0d0000000000000000;
	add.f64 	%fd3089, %fd830, 0d7FF0000000000000;
	selp.f64 	%fd3311, 0d0000000000000000, %fd3089, %p626;
	setp.geu.f32 	%p627, %f24, 0f40874800;
	@%p627 bra 	$L__BB4_605;
	shr.u32 	%r1331, %r329, 31;
	add.s32 	%r1332, %r329, %r1331;
	shr.s32 	%r1333, %r1332, 1;
	shl.b32 	%r1334, %r1333, 20;
	add.s32 	%r1335, %r331, %r1334;
	mov.b64 	%fd3090, {%r330, %r1335};
	sub.s32 	%r1336, %r329, %r1333;
	shl.b32 	%r1337, %r1336, 20;
	add.s32 	%r1338, %r1337, 1072693248;
	mov.b32 	%r1339, 0;
	mov.b64 	%fd3091, {%r1339, %r1338};
	mul.f64 	%fd3311, %fd3091, %fd3090;
$L__BB4_605:
	mul.f64 	%fd3092, %fd829, %fd3311;
	div.rn.f64 	%fd3093, %fd3092, %fd813;
	sub.f64 	%fd3312, %fd828, %fd3093;
$L__BB4_606:
	add.f64 	%fd3313, %fd3313, %fd3312;
	add.s32 	%r1426, %r1426, %r2;
	setp.lt.s32 	%p628, %r1426, %r3;
	@%p628 bra 	$L__BB4_47;
$L__BB4_607:
	setp.lt.u32 	%p629, %r2, 2;
	shl.b32 	%r1340, %r1, 3;
	mov.u32 	%r1341, shared;
	add.s32 	%r333, %r1341, %r1340;
	st.shared.f64 	[%r333], %fd3313;
	bar.sync 	0;
	@%p629 bra 	$L__BB4_613;
	mov.b32 	%r1427, 1;
$L__BB4_609:
	mov.u32 	%r334, %r1427;
	shl.b32 	%r1427, %r334, 1;
	add.s32 	%r1343, %r1427, -1;
	and.b32  	%r1344, %r1343, %r1;
	setp.ne.s32 	%p630, %r1344, 0;
	@%p630 bra 	$L__BB4_612;
	add.s32 	%r1345, %r334, %r1;
	setp.ge.s32 	%p631, %r1345, %r2;
	@%p631 bra 	$L__BB4_612;
	shl.b32 	%r1346, %r334, 3;
	add.s32 	%r1347, %r333, %r1346;
	ld.shared.f64 	%fd3094, [%r1347];
	ld.shared.f64 	%fd3095, [%r333];
	add.f64 	%fd3096, %fd3094, %fd3095;
	st.shared.f64 	[%r333], %fd3096;
$L__BB4_612:
	bar.sync 	0;
	setp.lt.s32 	%p632, %r1427, %r2;
	@%p632 bra 	$L__BB4_609;
$L__BB4_613:
	ld.param.u64 	%rd519, [ccd_param_12];
	cvta.to.global.u64 	%rd46, %rd519;
	ld.shared.f64 	%fd3120, [shared];
	sub.f64 	%fd840, %fd3314, %fd3120;
	setp.leu.f64 	%p633, %fd840, 0d0000000000000000;
	@%p633 bra 	$L__BB4_622;
	ld.param.u32 	%r1377, [ccd_param_10];
	setp.ge.s32 	%p634, %r1, %r1377;
	@%p634 bra 	$L__BB4_621;
	ld.param.u32 	%r1368, [ccd_param_8];
	shl.b32 	%r337, %r2, 3;
	add.s32 	%r1349, %r1341, %r337;
	shl.b32 	%r1350, %r1368, 3;
	add.s32 	%r336, %r1349, %r1350;
	and.b32  	%r338, %r36, 3;
	setp.eq.s32 	%p635, %r338, 3;
	mov.u32 	%r1428, %r1;
	@%p635 bra 	$L__BB4_619;
	add.s32 	%r1428, %r1, %r2;
	setp.eq.s32 	%p636, %r338, 0;
	add.s32 	%r1352, %r336, %r1340;
	ld.shared.f64 	%fd3097, [%r1352];
	cvt.u64.u32 	%rd47, %r1;
	mul.wide.u32 	%rd457, %r1, 8;
	add.s64 	%rd458, %rd46, %rd457;
	st.global.f64 	[%rd458+8], %fd3097;
	@%p636 bra 	$L__BB4_619;
	add.s32 	%r1353, %r1, %r2;
	add.s32 	%r1428, %r1353, %r2;
	setp.eq.s32 	%p637, %r338, 1;
	add.s32 	%r341, %r1352, %r337;
	ld.shared.f64 	%fd3098, [%r341];
	shl.b64 	%rd459, %rd47, 3;
	add.s64 	%rd460, %rd46, %rd459;
	mul.wide.s32 	%rd461, %r2, 8;
	add.s64 	%rd48, %rd460, %rd461;
	st.global.f64 	[%rd48+8], %fd3098;
	@%p637 bra 	$L__BB4_619;
	add.s32 	%r1428, %r1428, %r2;
	add.s32 	%r1356, %r341, %r337;
	ld.shared.f64 	%fd3099, [%r1356];
	add.s64 	%rd463, %rd48, %rd461;
	st.global.f64 	[%rd463+8], %fd3099;
$L__BB4_619:
	setp.lt.u32 	%p638, %r36, 3;
	@%p638 bra 	$L__BB4_621;
$L__BB4_620:
	ld.param.u32 	%r1378, [ccd_param_10];
	shl.b32 	%r1357, %r1428, 3;
	add.s32 	%r1358, %r336, %r1357;
	ld.shared.f64 	%fd3100, [%r1358];
	mul.wide.u32 	%rd464, %r1428, 8;
	add.s64 	%rd465, %rd46, %rd464;
	st.global.f64 	[%rd465+8], %fd3100;
	add.s32 	%r1359, %r1428, %r2;
	add.s32 	%r1360, %r1358, %r337;
	ld.shared.f64 	%fd3101, [%r1360];
	mul.wide.u32 	%rd466, %r1359, 8;
	add.s64 	%rd467, %rd46, %rd466;
	st.global.f64 	[%rd467+8], %fd3101;
	add.s32 	%r1361, %r1359, %r2;
	add.s32 	%r1362, %r1360, %r337;
	ld.shared.f64 	%fd3102, [%r1362];
	mul.wide.u32 	%rd468, %r1361, 8;
	add.s64 	%rd469, %rd46, %rd468;
	st.global.f64 	[%rd469+8], %fd3102;
	add.s32 	%r1363, %r1361, %r2;
	add.s32 	%r1364, %r1362, %r337;
	ld.shared.f64 	%fd3103, [%r1364];
	mul.wide.u32 	%rd470, %r1363, 8;
	add.s64 	%rd471, %rd46, %rd470;
	st.global.f64 	[%rd471+8], %fd3103;
	add.s32 	%r1428, %r1363, %r2;
	setp.lt.s32 	%p639, %r1428, %r1378;
	@%p639 bra 	$L__BB4_620;
$L__BB4_621:
	bar.sync 	0;
	setp.geu.f64 	%p640, %fd840, 0d3F50624DD2F1A9FC;
	add.s32 	%r1389, %r37, 1;
	setp.lt.u32 	%p641, %r37, 29;
	and.pred  	%p642, %p640, %p641;
	mov.f64 	%fd3314, %fd3120;
	@%p642 bra 	$L__BB4_38;
$L__BB4_622:
	st.global.f64 	[%rd46], %fd3314;
	ret;

}
.func  (.param .align 16 .b8 func_retval0[16]) __internal_trig_reduction_slowpathd(
	.param .b64 __internal_trig_reduction_slowpathd_param_0
)
{
	.local .align 8 .b8 	__local_depot5[40];
	.reg .b64 	%SP;
	.reg .b64 	%SPL;
	.reg .pred 	%p<10>;
	.reg .b32 	%r<47>;
	.reg .b64 	%rd<74>;
	.reg .b64 	%fd<5>;

	mov.u64 	%SPL, __local_depot5;
	ld.param.f64 	%fd4, [__internal_trig_reduction_slowpathd_param_0];
	add.u64 	%rd1, %SPL, 0;
	{
	.reg .b32 %temp; 
	mov.b64 	{%temp, %r1}, %fd4;
	}
	shr.u32 	%r2, %r1, 20;
	and.b32  	%r3, %r2, 2047;
	setp.eq.s32 	%p1, %r3, 2047;
	mov.b32 	%r46, 0;
	@%p1 bra 	$L__BB5_9;
	add.s32 	%r20, %r3, -1024;
	mov.b64 	%rd20, %fd4;
	shl.b64 	%rd2, %rd20, 11;
	shr.u32 	%r4, %r20, 6;
	sub.s32 	%r45, 15, %r4;
	sub.s32 	%r21, 19, %r4;
	setp.lt.u32 	%p2, %r20, 128;
	selp.b32 	%r6, 18, %r21, %p2;
	setp.ge.s32 	%p3, %r45, %r6;
	mov.b64 	%rd70, 0;
	@%p3 bra 	$L__BB5_4;
	add.s32 	%r23, %r6, %r4;
	neg.s32 	%r43, %r23;
	or.b64  	%rd3, %rd2, -9223372036854775808;
	mov.b64 	%rd70, 0;
	mov.b32 	%r42, 0;
	mov.u64 	%rd25, __cudart_i2opi_d;
	mov.u32 	%r44, %r45;
$L__BB5_3:
	.pragma "nounroll";
	mul.wide.s32 	%rd22, %r42, 8;
	add.s64 	%rd23, %rd1, %rd22;
	mul.wide.s32 	%rd24, %r44, 8;
	add.s64 	%rd26, %rd25, %rd24;
	ld.global.nc.u64 	%rd27, [%rd26];
	{
	.reg .u32 %r0, %r1, %r2, %r3, %alo, %ahi, %blo, %bhi, %clo, %chi;
	mov.b64 	{%alo,%ahi}, %rd27;
	mov.b64 	{%blo,%bhi}, %rd3;
	mov.b64 	{%clo,%chi}, %rd70;
	mad.lo.cc.u32 	%r0, %alo, %blo, %clo;
	madc.hi.cc.u32 	%r1, %alo, %blo, %chi;
	madc.hi.u32 	%r2, %alo, %bhi, 0;
	mad.lo.cc.u32 	%r1, %alo, %bhi, %r1;
	madc.hi.cc.u32 	%r2, %ahi, %blo, %r2;
	madc.hi.u32 	%r3, %ahi, %bhi, 0;
	mad.lo.cc.u32 	%r1, %ahi, %blo, %r1;
	madc.lo.cc.u32 	%r2, %ahi, %bhi, %r2;
	addc.u32 	%r3, %r3, 0;
	mov.b64 	%rd28, {%r0,%r1};
	mov.b64 	%rd70, {%r2,%r3};
	}
	st.local.u64 	[%rd23], %rd28;
	add.s32 	%r44, %r44, 1;
	add.s32 	%r43, %r43, 1;
	add.s32 	%r42, %r42, 1;
	setp.ne.s32 	%p4, %r43, -15;
	mov.u32 	%r45, %r6;
	@%p4 bra 	$L__BB5_3;
$L__BB5_4:
	cvt.s64.s32 	%rd29, %r45;
	cvt.u64.u32 	%rd30, %r4;
	add.s64 	%rd31, %rd30, %rd29;
	shl.b64 	%rd32, %rd31, 3;
	add.s64 	%rd33, %rd1, %rd32;
	st.local.u64 	[%rd33+-120], %rd70;
	and.b32  	%r15, %r2, 63;
	ld.local.u64 	%rd72, [%rd1+16];
	ld.local.u64 	%rd71, [%rd1+24];
	setp.eq.s32 	%p5, %r15, 0;
	@%p5 bra 	$L__BB5_6;
	shl.b64 	%rd34, %rd71, %r15;
	shr.u64 	%rd35, %rd72, 1;
	xor.b32  	%r24, %r15, 63;
	shr.u64 	%rd36, %rd35, %r24;
	or.b64  	%rd71, %rd34, %rd36;
	ld.local.u64 	%rd37, [%rd1+8];
	shl.b64 	%rd38, %rd72, %r15;
	shr.u64 	%rd39, %rd37, 1;
	shr.u64 	%rd40, %rd39, %r24;
	or.b64  	%rd72, %rd38, %rd40;
$L__BB5_6:
	and.b32  	%r25, %r1, -2147483648;
	shr.u64 	%rd41, %rd71, 62;
	cvt.u32.u64 	%r26, %rd41;
	mov.b64 	{%r27, %r28}, %rd71;
	mov.b64 	{%r29, %r30}, %rd72;
	shf.l.wrap.b32 	%r31, %r30, %r27, 2;
	shf.l.wrap.b32 	%r32, %r27, %r28, 2;
	mov.b64 	%rd42, {%r31, %r32};
	shl.b64 	%rd43, %rd72, 2;
	shr.u64 	%rd44, %rd42, 63;
	cvt.u32.u64 	%r33, %rd44;
	add.s32 	%r34, %r33, %r26;
	setp.eq.s32 	%p6, %r25, 0;
	neg.s32 	%r35, %r34;
	selp.b32 	%r46, %r34, %r35, %p6;
	setp.gt.s64 	%p7, %rd42, -1;
	mov.b64 	%rd45, 0;
	{
	.reg .u32 %r0, %r1, %r2, %r3, %a0, %a1, %a2, %a3, %b0, %b1, %b2, %b3;
	mov.b64 	{%a0,%a1}, %rd45;
	mov.b64 	{%a2,%a3}, %rd45;
	mov.b64 	{%b0,%b1}, %rd43;
	mov.b64 	{%b2,%b3}, %rd42;
	sub.cc.u32 	%r0, %a0, %b0;
	subc.cc.u32 	%r1, %a1, %b1;
	subc.cc.u32 	%r2, %a2, %b2;
	subc.u32 	%r3, %a3, %b3;
	mov.b64 	%rd46, {%r0,%r1};
	mov.b64 	%rd47, {%r2,%r3};
	}
	xor.b32  	%r36, %r25, -2147483648;
	selp.b64 	%rd73, %rd42, %rd47, %p7;
	selp.b64 	%rd14, %rd43, %rd46, %p7;
	selp.b32 	%r17, %r25, %r36, %p7;
	clz.b64 	%r37, %rd73;
	cvt.u64.u32 	%rd15, %r37;
	setp.eq.s32 	%p8, %r37, 0;
	@%p8 bra 	$L__BB5_8;
	cvt.u32.u64 	%r38, %rd15;
	and.b32  	%r39, %r38, 63;
	shl.b64 	%rd48, %rd73, %r39;
	shr.u64 	%rd49, %rd14, 1;
	not.b32 	%r40, %r38;
	and.b32  	%r41, %r40, 63;
	shr.u64 	%rd50, %rd49, %r41;
	or.b64  	%rd73, %rd48, %rd50;
$L__BB5_8:
	mov.b64 	%rd51, -3958705157555305931;
	{
	.reg .u32 %r0, %r1, %r2, %r3, %alo, %ahi, %blo, %bhi;
	mov.b64 	{%alo,%ahi}, %rd73;
	mov.b64 	{%blo,%bhi}, %rd51;
	mul.lo.u32 	%r0, %alo, %blo;
	mul.hi.u32 	%r1, %alo, %blo;
	mad.lo.cc.u32 	%r1, %alo, %bhi, %r1;
	madc.hi.u32 	%r2, %alo, %bhi, 0;
	mad.lo.cc.u32 	%r1, %ahi, %blo, %r1;
	madc.hi.cc.u32 	%r2, %ahi, %blo, %r2;
	madc.hi.u32 	%r3, %ahi, %bhi, 0;
	mad.lo.cc.u32 	%r2, %ahi, %bhi, %r2;
	addc.u32 	%r3, %r3, 0;
	mov.b64 	%rd52, {%r0,%r1};
	mov.b64 	%rd53, {%r2,%r3};
	}
	setp.gt.s64 	%p9, %rd53, 0;
	{
	.reg .u32 %r0, %r1, %r2, %r3, %a0, %a1, %a2, %a3, %b0, %b1, %b2, %b3;
	mov.b64 	{%a0,%a1}, %rd52;
	mov.b64 	{%a2,%a3}, %rd53;
	mov.b64 	{%b0,%b1}, %rd52;
	mov.b64 	{%b2,%b3}, %rd53;
	add.cc.u32 	%r0, %a0, %b0;
	addc.cc.u32 	%r1, %a1, %b1;
	addc.cc.u32 	%r2, %a2, %b2;
	addc.u32 	%r3, %a3, %b3;
	mov.b64 	%rd54, {%r0,%r1};
	mov.b64 	%rd55, {%r2,%r3};
	}
	selp.b64 	%rd56, %rd55, %rd53, %p9;
	selp.s64 	%rd57, -1, 0, %p9;
	sub.s64 	%rd58, %rd57, %rd15;
	cvt.u64.u32 	%rd59, %r17;
	shl.b64 	%rd60, %rd59, 32;
	add.s64 	%rd61, %rd56, 1;
	shr.u64 	%rd62, %rd61, 10;
	add.s64 	%rd63, %rd62, 1;
	shr.u64 	%rd64, %rd63, 1;
	shl.b64 	%rd65, %rd58, 52;
	add.s64 	%rd66, %rd65, %rd64;
	add.s64 	%rd67, %rd66, 4602678819172646912;
	or.b64  	%rd68, %rd67, %rd60;
	mov.b64 	%fd4, %rd68;
$L__BB5_9:
	st.param.f64 	[func_retval0], %fd4;
	st.param.b32 	[func_retval0+8], %r46;
	ret;

}


// ===== COMPILED SASS (sm_100) =====

	.target	sm_100

	.elftype	@"ET_EXEC"


//--------------------- .note.nv.tkinfo           --------------------------
	.section	.note.nv.tkinfo,"",@"SHT_NOTE"
	.sectionflags	@"SHF_NOTE_NV_TKINFO"
	.tkinfo
        /*0018*/ 	.word	0x00000002
        /*0030*/ 	.string	""
        /*0030*/ 	.string	"ptxas"
        /*0030*/ 	.string	"Cuda compilation tools, release 13.0, V13.0.88"
        /*0030*/ 	.string	"Build cuda_13.0.r13.0/compiler.36424714_0"
        /*0030*/ 	.string	"-arch sm_100 -m 64 "



//--------------------- .note.nv.cuinfo           --------------------------
	.section	.note.nv.cuinfo,"",@"SHT_NOTE"
	.sectionflags	@"SHF_NOTE_NV_CUINFO"
        /*0018*/ 	.short	0x0002
        /*001a*/ 	.short	0x0064
        /*001c*/ 	.short	0x0082
	.zero		2


//--------------------- .nv.info                  --------------------------
	.section	.nv.info,"",@"SHT_CUDA_INFO"
	.align	4


	//----- nvinfo : EIATTR_REGCOUNT
	.align		4
        /*0000*/ 	.byte	0x04, 0x2f
        /*0002*/ 	.short	(.L_2 - .L_1)
	.align		4
.L_1:
        /*0004*/ 	.word	index@(calcEnergy)
        /*0008*/ 	.word	0x0000002b


	//----- nvinfo : EIATTR_FRAME_SIZE
	.align		4
.L_2:
        /*000c*/ 	.byte	0x04, 0x11
        /*000e*/ 	.short	(.L_4 - .L_3)
	.align		4
.L_3:
        /*0010*/ 	.word	index@($__internal_9_$__cuda_sm20_dsqrt_rn_f64_mediumpath_v1)
        /*0014*/ 	.word	0x00000000


	//----- nvinfo : EIATTR_FRAME_SIZE
	.align		4
.L_4:
        /*0018*/ 	.byte	0x04, 0x11
        /*001a*/ 	.short	(.L_6 - .L_5)
	.align		4
.L_5:
        /*001c*/ 	.word	index@($__internal_8_$__cuda_sm20_div_rn_f64_full)
        /*0020*/ 	.word	0x00000000


	//----- nvinfo : EIATTR_FRAME_SIZE
	.align		4
.L_6:
        /*0024*/ 	.byte	0x04, 0x11
        /*0026*/ 	.short	(.L_8 - .L_7)
	.align		4
.L_7:
        /*0028*/ 	.word	index@(calcEnergy)
        /*002c*/ 	.word	0x00000000


	//----- nvinfo : EIATTR_REGCOUNT
	.align		4
.L_8:
        /*0030*/ 	.byte	0x04, 0x2f
        /*0032*/ 	.short	(.L_10 - .L_9)
	.align		4
.L_9:
        /*0034*/ 	.word	index@(calcDofEnergy)
        /*0038*/ 	.word	0x0000002a


	//----- nvinfo : EIATTR_FRAME_SIZE
	.align		4
.L_10:
        /*003c*/ 	.byte	0x04, 0x11
        /*003e*/ 	.short	(.L_12 - .L_11)
	.align		4
.L_11:
        /*0040*/ 	.word	index@($__internal_7_$__cuda_sm20_dsqrt_rn_f64_mediumpath_v1)
        /*0044*/ 	.word	0x00000000


	//----- nvinfo : EIATTR_FRAME_SIZE
	.align		4
.L_12:
        /*0048*/ 	.byte	0x04, 0x11
        /*004a*/ 	.short	(.L_14 - .L_13)
	.align		4
.L_13:
        /*004c*/ 	.word	index@($__internal_6_$__cuda_sm20_div_rn_f64_full)
        /*0050*/ 	.word	0x00000000


	//----- nvinfo : EIATTR_FRAME_SIZE
	.align		4
.L_14:
        /*0054*/ 	.byte	0x04, 0x11
        /*0056*/ 	.short	(.L_16 - .L_15)
	.align		4
.L_15:
        /*0058*/ 	.word	index@(calcDofEnergy)
        /*005c*/ 	.word	0x00000000


	//----- nvinfo : EIATTR_REGCOUNT
	.align		4
.L_16:
        /*0060*/ 	.byte	0x04, 0x2f
        /*0062*/ 	.short	(.L_18 - .L_17)
	.align		4
.L_17:
        /*0064*/ 	.word	index@(poseAndCalcDofEnergy)
        /*0068*/ 	.word	0x00000042


	//----- nvinfo : EIATTR_FRAME_SIZE
	.align		4
.L_18:
        /*006c*/ 	.byte	0x04, 0x11
        /*006e*/ 	.short	(.L_20 - .L_19)
	.align		4
.L_19:
        /*0070*/ 	.word	index@($poseAndCalcDofEnergy$__internal_trig_reduction_slowpathd)
        /*0074*/ 	.word	0x00000028


	//----- nvinfo : EIATTR_FRAME_SIZE
	.align		4
.L_20:
        /*0078*/ 	.byte	0x04, 0x11
        /*007a*/ 	.short	(.L_22 - .L_21)
	.align		4
.L_21:
        /*007c*/ 	.word	index@($__internal_5_$__cuda_sm20_dsqrt_rn_f64_mediumpath_v1)
        /*0080*/ 	.word	0x00000028


	//----- nvinfo : EIATTR_FRAME_SIZE
	.align		4
.L_22:
        /*0084*/ 	.byte	0x04, 0x11
        /*0086*/ 	.short	(.L_24 - .L_23)
	.align		4
.L_23:
        /*0088*/ 	.word	index@($__internal_4_$__cuda_sm20_div_rn_f64_full)
        /*008c*/ 	.word	0x00000028


	//----- nvinfo : EIATTR_FRAME_SIZE
	.align		4
.L_24:
        /*0090*/ 	.byte	0x04, 0x11
        /*0092*/ 	.short	(.L_26 - .L_25)
	.align		4
.L_25:
        /*0094*/ 	.word	index@(poseAndCalcDofEnergy)
        /*0098*/ 	.word	0x00000028


	//----- nvinfo : EIATTR_REGCOUNT
	.align		4
.L_26:
        /*009c*/ 	.byte	0x04, 0x2f
        /*009e*/ 	.short	(.L_28 - .L_27)
	.align		4
.L_27:
        /*00a0*/ 	.word	index@(linesearch)
        /*00a4*/ 	.word	0x00000054


	//----- nvinfo : EIATTR_FRAME_SIZE
	.align		4
.L_28:
        /*00a8*/ 	.byte	0x04, 0x11
        /*00aa*/ 	.short	(.L_30 - .L_29)
	.align		4
.L_29:
        /*00ac*/ 	.word	index@($linesearch$__internal_trig_reduction_slowpathd)
        /*00b0*/ 	.word	0x00000028


	//----- nvinfo : EIATTR_FRAME_SIZE
	.align		4
.L_30:
        /*00b4*/ 	.byte	0x04, 0x11
        /*00b6*/ 	.short	(.L_32 - .L_31)
	.align		4
.L_31:
        /*00b8*/ 	.word	index@($__internal_3_$__cuda_sm20_dsqrt_rn_f64_mediumpath_v1)
        /*00bc*/ 	.word	0x00000028


	//----- nvinfo : EIATTR_FRAME_SIZE
	.align		4
.L_32:
        /*00c0*/ 	.byte	0x04, 0x11
        /*00c2*/ 	.short	(.L_34 - .L_33)
	.align		4
.L_33:
        /*00c4*/ 	.word	index@($__internal_2_$__cuda_sm20_div_rn_f64_full)
        /*00c8*/ 	.word	0x00000028


	//----- nvinfo : EIATTR_FRAME_SIZE
	.align		4
.L_34:
        /*00cc*/ 	.byte	0x04, 0x11
        /*00ce*/ 	.short	(.L_36 - .L_35)
	.align		4
.L_35:
        /*00d0*/ 	.word	index@(linesearch)
        /*00d4*/ 	.word	0x00000028


	//----- nvinfo : EIATTR_REGCOUNT
	.align		4
.L_36:
        /*00d8*/ 	.byte	0x04, 0x2f
        /*00da*/ 	.short	(.L_38 - .L_37)
	.align		4
.L_37:
        /*00dc*/ 	.word	index@(ccd)
        /*00e0*/ 	.word	0x00000058


	//----- nvinfo : EIATTR_FRAME_SIZE
	.align		4
.L_38:
        /*00e4*/ 	.byte	0x04, 0x11
        /*00e6*/ 	.short	(.L_40 - .L_39)
	.align		4
.L_39:
        /*00e8*/ 	.word	index@($ccd$__internal_trig_reduction_slowpathd)
        /*00ec*/ 	.word	0x00000028


	//----- nvinfo : EIATTR_FRAME_SIZE
	.align		4
.L_40:
        /*00f0*/ 	.byte	0x04, 0x11
        /*00f2*/ 	.short	(.L_42 - .L_41)
	.align		4
.L_41:
        /*00f4*/ 	.word	index@($__internal_1_$__cuda_sm20_dsqrt_rn_f64_mediumpath_v1)
        /*00f8*/ 	.word	0x00000028


	//----- nvinfo : EIATTR_FRAME_SIZE
	.align		4
.L_42:
        /*00fc*/ 	.byte	0x04, 0x11
        /*00fe*/ 	.short	(.L_44 - .L_43)
	.align		4
.L_43:
        /*0100*/ 	.word	index@($__internal_0_$__cuda_sm20_div_rn_f64_full)
        /*0104*/ 	.word	0x00000028


	//----- nvinfo : EIATTR_FRAME_SIZE
	.align		4
.L_44:
        /*0108*/ 	.byte	0x04, 0x11
        /*010a*/ 	.short	(.L_46 - .L_45)
	.align		4
.L_45:
        /*010c*/ 	.word	index@(ccd)
        /*0110*/ 	.word	0x00000028


	//----- nvinfo : EIATTR_MIN_STACK_SIZE
	.align		4
.L_46:
        /*0114*/ 	.byte	0x04, 0x12
        /*0116*/ 	.short	(.L_48 - .L_47)
	.align		4
.L_47:
        /*0118*/ 	.word	index@(ccd)
        /*011c*/ 	.word	0x00000028


	//----- nvinfo : EIATTR_MIN_STACK_SIZE
	.align		4
.L_48:
        /*0120*/ 	.byte	0x04, 0x12
        /*0122*/ 	.short	(.L_50 - .L_49)
	.align		4
.L_49:
        /*0124*/ 	.word	index@(linesearch)
        /*0128*/ 	.word	0x00000028


	//----- nvinfo : EIATTR_MIN_STACK_SIZE
	.align		4
.L_50:
        /*012c*/ 	.byte	0x04, 0x12
        /*012e*/ 	.short	(.L_52 - .L_51)
	.align		4
.L_51:
        /*0130*/ 	.word	index@(poseAndCalcDofEnergy)
        /*0134*/ 	.word	0x00000028


	//----- nvinfo : EIATTR_MIN_STACK_SIZE
	.align		4
.L_52:
        /*0138*/ 	.byte	0x04, 0x12
        /*013a*/ 	.short	(.L_54 - .L_53)
	.align		4
.L_53:
        /*013c*/ 	.word	index@(calcDofEnergy)
        /*0140*/ 	.word	0x00000000


	//----- nvinfo : EIATTR_MIN_STACK_SIZE
	.align		4
.L_54:
        /*0144*/ 	.byte	0x04, 0x12
        /*0146*/ 	.short	(.L_56 - .L_55)
	.align		4
.L_55:
        /*0148*/ 	.word	index@(calcEnergy)
        /*014c*/ 	.word	0x00000000
.L_56:


//--------------------- .nv.compat                --------------------------
	.section	.nv.compat,"",@"SHT_CUDA_COMPAT_INFO"
	.align	4
        /*0000*/ 	.byte	0x02, 0x09, 0x00, 0x00, 0x02, 0x02, 0x01, 0x00, 0x02, 0x05, 0x05, 0x00, 0x03, 0x07, 0x01, 0x01
        /*0010*/ 	.byte	0x02, 0x03, 0x00, 0x00, 0x02, 0x06, 0x01, 0x00, 0x04, 0x0b, 0x08, 0x00, 0x01, 0x00, 0x00, 0x00
        /*0020*/ 	.byte	0x00, 0x00, 0x00, 0x00


//--------------------- .nv.info.ccd              --------------------------
	.section	.nv.info.ccd,"",@"SHT_CUDA_INFO"
	.sectionflags	@""
	.align	4


	//----- nvinfo : EIATTR_CUDA_API_VERSION
	.align		4
        /*0000*/ 	.byte	0x04, 0x37
        /*0002*/ 	.short	(.L_58 - .L_57)
.L_57:
        /*0004*/ 	.word	0x00000082


	//----- nvinfo : EIATTR_KPARAM_INFO
	.align		4
.L_58:
        /*0008*/ 	.byte	0x04, 0x17
        /*000a*/ 	.short	(.L_60 - .L_59)
.L_59:
        /*000c*/ 	.word	0x00000000
        /*0010*/ 	.short	0x000c
        /*0012*/ 	.short	0x0060
        /*0014*/ 	.byte	0x00, 0xf5, 0x21, 0x00


	//----- nvinfo : EIATTR_KPARAM_INFO
	.align		4
.L_60:
        /*0018*/ 	.byte	0x04, 0x17
        /*001a*/ 	.short	(.L_62 - .L_61)
.L_61:
        /*001c*/ 	.word	0x00000000
        /*0020*/ 	.short	0x000b
        /*0022*/ 	.short	0x0058
        /*0024*/ 	.byte	0x00, 0xf0, 0x21, 0x00


	//----- nvinfo : EIATTR_KPARAM_INFO
	.align		4
.L_62:
        /*0028*/ 	.byte	0x04, 0x17
        /*002a*/ 	.short	(.L_64 - .L_63)
.L_63:
        /*002c*/ 	.word	0x00000000
        /*0030*/ 	.short	0x000a
        /*0032*/ 	.short	0x0050
        /*0034*/ 	.byte	0x00, 0xf0, 0x11, 0x00


	//----- nvinfo : EIATTR_KPARAM_INFO
	.align		4
.L_64:
        /*0038*/ 	.byte	0x04, 0x17
        /*003a*/ 	.short	(.L_66 - .L_65)
.L_65:
        /*003c*/ 	.word	0x00000000
        /*0040*/ 	.short	0x0009
        /*0042*/ 	.short	0x0048
        /*0044*/ 	.byte	0x00, 0xf5, 0x21, 0x00


	//----- nvinfo : EIATTR_KPARAM_INFO
	.align		4
.L_66:
        /*0048*/ 	.byte	0x04, 0x17
        /*004a*/ 	.short	(.L_68 - .L_67)
.L_67:
        /*004c*/ 	.word	0x00000000
        /*0050*/ 	.short	0x0008
        /*0052*/ 	.short	0x0040
        /*0054*/ 	.byte	0x00, 0xf0, 0x11, 0x00


	//----- nvinfo : EIATTR_KPARAM_INFO
	.align		4
.L_68:
        /*0058*/ 	.byte	0x04, 0x17
        /*005a*/ 	.short	(.L_70 - .L_69)
.L_69:
        /*005c*/ 	.word	0x00000000
        /*0060*/ 	.short	0x0007
        /*0062*/ 	.short	0x0038
        /*0064*/ 	.byte	0x00, 0xf5, 0x21, 0x00


	//----- nvinfo : EIATTR_KPARAM_INFO
	.align		4
.L_70:
        /*0068*/ 	.byte	0x04, 0x17
        /*006a*/ 	.short	(.L_72 - .L_71)
.L_71:
        /*006c*/ 	.word	0x00000000
        /*0070*/ 	.short	0x0006
        /*0072*/ 	.short	0x0030
        /*0074*/ 	.byte	0x00, 0xf5, 0x21, 0x00


	//----- nvinfo : EIATTR_KPARAM_INFO
	.align		4
.L_72:
        /*0078*/ 	.byte	0x04, 0x17
        /*007a*/ 	.short	(.L_74 - .L_73)
.L_73:
        /*007c*/ 	.word	0x00000000
        /*0080*/ 	.short	0x0005
        /*0082*/ 	.short	0x0028
        /*0084*/ 	.byte	0x00, 0xf5, 0x21, 0x00


	//----- nvinfo : EIATTR_KPARAM_INFO
	.align		4
.L_74:
        /*0088*/ 	.byte	0x04, 0x17
        /*008a*/ 	.short	(.L_76 - .L_75)
.L_75:
        /*008c*/ 	.word	0x00000000
        /*0090*/ 	.short	0x0004
        /*0092*/ 	.short	0x0020
        /*0094*/ 	.byte	0x00, 0xf5, 0x21, 0x00


	//----- nvinfo : EIATTR_KPARAM_INFO
	.align		4
.L_76:
        /*0098*/ 	.byte	0x04, 0x17
        /*009a*/ 	.short	(.L_78 - .L_77)
.L_77:
        /*009c*/ 	.word	0x00000000
        /*00a0*/ 	.short	0x0003
        /*00a2*/ 	.short	0x0018
        /*00a4*/ 	.byte	0x00, 0xf5, 0x21, 0x00


	//----- nvinfo : EIATTR_KPARAM_INFO
	.align		4
.L_78:
        /*00a8*/ 	.byte	0x04, 0x17
        /*00aa*/ 	.short	(.L_80 - .L_79)
.L_79:
        /*00ac*/ 	.word	0x00000000
        /*00b0*/ 	.short	0x0002
        /*00b2*/ 	.short	0x0010
        /*00b4*/ 	.byte	0x00, 0xf5, 0x21, 0x00


	//----- nvinfo : EIATTR_KPARAM_INFO
	.align		4
.L_80:
        /*00b8*/ 	.byte	0x04, 0x17
        /*00ba*/ 	.short	(.L_82 - .L_81)
.L_81:
        /*00bc*/ 	.word	0x00000000
        /*00c0*/ 	.short	0x0001
        /*00c2*/ 	.short	0x0008
        /*00c4*/ 	.byte	0x00, 0xf5, 0x21, 0x00


	//----- nvinfo : EIATTR_KPARAM_INFO
	.align		4
.L_82:
        /*00c8*/ 	.byte	0x04, 0x17
        /*00ca*/ 	.short	(.L_84 - .L_83)
.L_83:
        /*00cc*/ 	.word	0x00000000
        /*00d0*/ 	.short	0x0000
        /*00d2*/ 	.short	0x0000
        /*00d4*/ 	.byte	0x00, 0xf5, 0x21, 0x00


	//----- nvinfo : EIATTR_SPARSE_MMA_MASK
	.align		4
.L_84:
        /*00d8*/ 	.byte	0x03, 0x50
        /*00da*/ 	.short	0x0000


	//----- nvinfo : EIATTR_MAXREG_COUNT
	.align		4
        /*00dc*/ 	.byte	0x03, 0x1b
        /*00de*/ 	.short	0x00ff


	//----- nvinfo : EIATTR_NUM_BARRIERS
	.align		4
        /*00e0*/ 	.byte	0x02, 0x4c
        /*00e2*/ 	.byte	0x01
	.zero		1


	//----- nvinfo : EIATTR_MERCURY_ISA_VERSION
	.align		4
        /*00e4*/ 	.byte	0x03, 0x5f
        /*00e6*/ 	.short	0x0101


	//----- nvinfo : EIATTR_VRC_CTA_INIT_COUNT
	.align		4
        /*00e8*/ 	.byte	0x02, 0x4a
	.zero		1
	.zero		1


	//----- nvinfo : EIATTR_EXIT_INSTR_OFFSETS
	.align		4
        /*00ec*/ 	.byte	0x04, 0x1c
        /*00ee*/ 	.short	(.L_86 - .L_85)


	//   ....[0]....
.L_85:
        /*00f0*/ 	.word	0x0002dbe0


	//----- nvinfo : EIATTR_CRS_STACK_SIZE
	.align		4
.L_86:
        /*00f4*/ 	.byte	0x04, 0x1e
        /*00f6*/ 	.short	(.L_88 - .L_87)
.L_87:
        /*00f8*/ 	.word	0x00000000


	//----- nvinfo : EIATTR_CBANK_PARAM_SIZE
	.align		4
.L_88:
        /*00fc*/ 	.byte	0x03, 0x19
        /*00fe*/ 	.short	0x0068


	//----- nvinfo : EIATTR_PARAM_CBANK
	.align		4
        /*0100*/ 	.byte	0x04, 0x0a
        /*0102*/ 	.short	(.L_90 - .L_89)
	.align		4
.L_89:
        /*0104*/ 	.word	index@(.nv.constant0.ccd)
        /*0108*/ 	.short	0x0380
        /*010a*/ 	.short	0x0068


	//----- nvinfo : EIATTR_SW_WAR
	.align		4
.L_90:
        /*010c*/ 	.byte	0x04, 0x36
        /*010e*/ 	.short	(.L_92 - .L_91)
.L_91:
        /*0110*/ 	.word	0x00000008
.L_92:


//--------------------- .nv.info.linesearch       --------------------------
	.section	.nv.info.linesearch,"",@"SHT_CUDA_INFO"
	.sectionflags	@""
	.align	4


	//----- nvinfo : EIATTR_CUDA_API_VERSION
	.align		4
        /*0000*/ 	.byte	0x04, 0x37
        /*0002*/ 	.short	(.L_94 - .L_93)
.L_93:
        /*0004*/ 	.word	0x00000082


	//----- nvinfo : EIATTR_KPARAM_INFO
	.align		4
.L_94:
        /*0008*/ 	.byte	0x04, 0x17
        /*000a*/ 	.short	(.L_96 - .L_95)
.L_95:
        /*000c*/ 	.word	0x00000000
        /*0010*/ 	.short	0x000d
        /*0012*/ 	.short	0x0068
        /*0014*/ 	.byte	0x00, 0xf5, 0x21, 0x00


	//----- nvinfo : EIATTR_KPARAM_INFO
	.align		4
.L_96:
        /*0018*/ 	.byte	0x04, 0x17
        /*001a*/ 	.short	(.L_98 - .L_97)
.L_97:
        /*001c*/ 	.word	0x00000000
        /*0020*/ 	.short	0x000c
        /*0022*/ 	.short	0x0060
        /*0024*/ 	.byte	0x00, 0xf0, 0x21, 0x00


	//----- nvinfo : EIATTR_KPARAM_INFO
	.align		4
.L_98:
        /*0028*/ 	.byte	0x04, 0x17
        /*002a*/ 	.short	(.L_100 - .L_99)
.L_99:
        /*002c*/ 	.word	0x00000000
        /*0030*/ 	.short	0x000b
        /*0032*/ 	.short	0x0058
        /*0034*/ 	.byte	0x00, 0xf0, 0x21, 0x00


	//----- nvinfo : EIATTR_KPARAM_INFO
	.align		4
.L_100:
        /*0038*/ 	.byte	0x04, 0x17
        /*003a*/ 	.short	(.L_102 - .L_101)
.L_101:
        /*003c*/ 	.word	0x00000000
        /*0040*/ 	.short	0x000a
        /*0042*/ 	.short	0x0050
        /*0044*/ 	.byte	0x00, 0xf0, 0x21, 0x00


	//----- nvinfo : EIATTR_KPARAM_INFO
	.align		4
.L_102:
        /*0048*/ 	.byte	0x04, 0x17
        /*004a*/ 	.short	(.L_104 - .L_103)
.L_103:
        /*004c*/ 	.word	0x00000000
        /*0050*/ 	.short	0x0009
        /*0052*/ 	.short	0x0048
        /*0054*/ 	.byte	0x00, 0xf0, 0x21, 0x00


	//----- nvinfo : EIATTR_KPARAM_INFO
	.align		4
.L_104:
        /*0058*/ 	.byte	0x04, 0x17
        /*005a*/ 	.short	(.L_106 - .L_105)
.L_105:
        /*005c*/ 	.word	0x00000000
        /*0060*/ 	.short	0x0008
        /*0062*/ 	.short	0x0040
        /*0064*/ 	.byte	0x00, 0xf0, 0x11, 0x00


	//----- nvinfo : EIATTR_KPARAM_INFO
	.align		4
.L_106:
        /*0068*/ 	.byte	0x04, 0x17
        /*006a*/ 	.short	(.L_108 - .L_107)
.L_107:
        /*006c*/ 	.word	0x00000000
        /*0070*/ 	.short	0x0007
        /*0072*/ 	.short	0x0038
        /*0074*/ 	.byte	0x00, 0xf5, 0x21, 0x00


	//----- nvinfo : EIATTR_KPARAM_INFO
	.align		4
.L_108:
        /*0078*/ 	.byte	0x04, 0x17
        /*007a*/ 	.short	(.L_110 - .L_109)
.L_109:
        /*007c*/ 	.word	0x00000000
        /*0080*/ 	.short	0x0006
        /*0082*/ 	.short	0x0030
        /*0084*/ 	.byte	0x00, 0xf5, 0x21, 0x00


	//----- nvinfo : EIATTR_KPARAM_INFO
	.align		4
.L_110:
        /*0088*/ 	.byte	0x04, 0x17
        /*008a*/ 	.short	(.L_112 - .L_111)
.L_111:
        /*008c*/ 	.word	0x00000000
        /*0090*/ 	.short	0x0005
        /*0092*/ 	.short	0x0028
        /*0094*/ 	.byte	0x00, 0xf5, 0x21, 0x00


	//----- nvinfo : EIATTR_KPARAM_INFO
	.align		4
.L_112:
        /*0098*/ 	.byte	0x04, 0x17
        /*009a*/ 	.short	(.L_114 - .L_113)
.L_113:
        /*009c*/ 	.word	0x00000000
        /*00a0*/ 	.short	0x0004
        /*00a2*/ 	.short	0x0020
        /*00a4*/ 	.byte	0x00, 0xf5, 0x21, 0x00


	//----- nvinfo : EIATTR_KPARAM_INFO
	.align		4
.L_114:
        /*00a8*/ 	.byte	0x04, 0x17
        /*00aa*/ 	.short	(.L_116 - .L_115)
.L_115:
        /*00ac*/ 	.word	0x00000000
        /*00b0*/ 	.short	0x0003
        /*00b2*/ 	.short	0x0018
        /*00b4*/ 	.byte	0x00, 0xf5, 0x21, 0x00


	//----- nvinfo : EIATTR_KPARAM_INFO
	.align		4
.L_116:
        /*00b8*/ 	.byte	0x04, 0x17
        /*00ba*/ 	.short	(.L_118 - .L_117)
.L_117:
        /*00bc*/ 	.word	0x00000000
        /*00c0*/ 	.short	0x0002
        /*00c2*/ 	.short	0x0010
        /*00c4*/ 	.byte	0x00, 0xf5, 0x21, 0x00


	//----- nvinfo : EIATTR_KPARAM_INFO
	.align		4
.L_118:
        /*00c8*/ 	.byte	0x04, 0x17
        /*00ca*/ 	.short	(.L_120 - .L_119)
.L_119:
        /*00cc*/ 	.word	0x00000000
        /*00d0*/ 	.short	0x0001
        /*00d2*/ 	.short	0x0008
        /*00d4*/ 	.byte	0x00, 0xf5, 0x21, 0x00


	//----- nvinfo : EIATTR_KPARAM_INFO
	.align		4
.L_120:
        /*00d8*/ 	.byte	0x04, 0x17
        /*00da*/ 	.short	(.L_122 - .L_121)
.L_121:
        /*00dc*/ 	.word	0x00000000
        /*00e0*/ 	.short	0x0000
        /*00e2*/ 	.short	0x0000
        /*00e4*/ 	.byte	0x00, 0xf5, 0x21, 0x00


	//----- nvinfo : EIATTR_SPARSE_MMA_MASK
	.align		4
.L_122:
        /*00e8*/ 	.byte	0x03, 0x50
        /*00ea*/ 	.short	0x0000


	//----- nvinfo : EIATTR_MAXREG_COUNT
	.align		4
        /*00ec*/ 	.byte	0x03, 0x1b
        /*00ee*/ 	.short	0x00ff


	//----- nvinfo : EIATTR_NUM_BARRIERS
	.align		4
        /*00f0*/ 	.byte	0x02, 0x4c
        /*00f2*/ 	.byte	0x01
	.zero		1


	//----- nvinfo : EIATTR_MERCURY_ISA_VERSION
	.align		4
        /*00f4*/ 	.byte	0x03, 0x5f
        /*00f6*/ 	.short	0x0101


	//----- nvinfo : EIATTR_VRC_CTA_INIT_COUNT
	.align		4
        /*00f8*/ 	.byte	0x02, 0x4a
	.zero		1
	.zero		1


	//----- nvinfo : EIATTR_EXIT_INSTR_OFFSETS
	.align		4
        /*00fc*/ 	.byte	0x04, 0x1c
        /*00fe*/ 	.short	(.L_124 - .L_123)


	//   ....[0]....
.L_123:
        /*0100*/ 	.word	0x00028730


	//   ....[1]....
        /*0104*/ 	.word	0x00028770


	//----- nvinfo : EIATTR_CRS_STACK_SIZE
	.align		4
.L_124:
        /*0108*/ 	.byte	0x04, 0x1e
        /*010a*/ 	.short	(.L_126 - .L_125)
.L_125:
        /*010c*/ 	.word	0x00000000


	//----- nvinfo : EIATTR_CBANK_PARAM_SIZE
	.align		4
.L_126:
        /*0110*/ 	.byte	0x03, 0x19
        /*0112*/ 	.short	0x0070


	//----- nvinfo : EIATTR_PARAM_CBANK
	.align		4
        /*0114*/ 	.byte	0x04, 0x0a
        /*0116*/ 	.short	(.L_128 - .L_127)
	.align		4
.L_127:
        /*0118*/ 	.word	index@(.nv.constant0.linesearch)
        /*011c*/ 	.short	0x0380
        /*011e*/ 	.short	0x0070


	//----- nvinfo : EIATTR_SW_WAR
	.align		4
.L_128:
        /*0120*/ 	.byte	0x04, 0x36
        /*0122*/ 	.short	(.L_130 - .L_129)
.L_129:
        /*0124*/ 	.word	0x00000008
.L_130:


//--------------------- .nv.info.poseAndCalcDofEnergy --------------------------
	.section	.nv.info.poseAndCalcDofEnergy,"",@"SHT_CUDA_INFO"
	.sectionflags	@""
	.align	4


	//----- nvinfo : EIATTR_CUDA_API_VERSION
	.align		4
        /*0000*/ 	.byte	0x04, 0x37
        /*0002*/ 	.short	(.L_132 - .L_131)
.L_131:
        /*0004*/ 	.word	0x00000082


	//----- nvinfo : EIATTR_KPARAM_INFO
	.align		4
.L_132:
        /*0008*/ 	.byte	0x04, 0x17
        /*000a*/ 	.short	(.L_134 - .L_133)
.L_133:
        /*000c*/ 	.word	0x00000000
        /*0010*/ 	.short	0x000a
        /*0012*/ 	.short	0x0050
        /*0014*/ 	.byte	0x00, 0xf5, 0x21, 0x00


	//----- nvinfo : EIATTR_KPARAM_INFO
	.align		4
.L_134:
        /*0018*/ 	.byte	0x04, 0x17
        /*001a*/ 	.short	(.L_136 - .L_135)
.L_135:
        /*001c*/ 	.word	0x00000000
        /*0020*/ 	.short	0x0009
        /*0022*/ 	.short	0x0048
        /*0024*/ 	.byte	0x00, 0xf0, 0x21, 0x00


	//----- nvinfo : EIATTR_KPARAM_INFO
	.align		4
.L_136:
        /*0028*/ 	.byte	0x04, 0x17
        /*002a*/ 	.short	(.L_138 - .L_137)
.L_137:
        /*002c*/ 	.word	0x00000000
        /*0030*/ 	.short	0x0008
        /*0032*/ 	.short	0x0040
        /*0034*/ 	.byte	0x00, 0xf0, 0x11, 0x00


	//----- nvinfo : EIATTR_KPARAM_INFO
	.align		4
.L_138:
        /*0038*/ 	.byte	0x04, 0x17
        /*003a*/ 	.short	(.L_140 - .L_139)
.L_139:
        /*003c*/ 	.word	0x00000000
        /*0040*/ 	.short	0x0007
        /*0042*/ 	.short	0x0038
        /*0044*/ 	.byte	0x00, 0xf5, 0x21, 0x00


	//----- nvinfo : EIATTR_KPARAM_INFO
	.align		4
.L_140:
        /*0048*/ 	.byte	0x04, 0x17
        /*004a*/ 	.short	(.L_142 - .L_141)
.L_141:
        /*004c*/ 	.word	0x00000000
        /*0050*/ 	.short	0x0006
        /*0052*/ 	.short	0x0030
        /*0054*/ 	.byte	0x00, 0xf5, 0x21, 0x00


	//----- nvinfo : EIATTR_KPARAM_INFO
	.align		4
.L_142:
        /*0058*/ 	.byte	0x04, 0x17
        /*005a*/ 	.short	(.L_144 - .L_143)
.L_143:
        /*005c*/ 	.word	0x00000000
        /*0060*/ 	.short	0x0005
        /*0062*/ 	.short	0x0028
        /*0064*/ 	.byte	0x00, 0xf5, 0x21, 0x00


	//----- nvinfo : EIATTR_KPARAM_INFO
	.align		4
.L_144:
        /*0068*/ 	.byte	0x04, 0x17
        /*006a*/ 	.short	(.L_146 - .L_145)
.L_145:
        /*006c*/ 	.word	0x00000000
        /*0070*/ 	.short	0x0004
        /*0072*/ 	.short	0x0020
        /*0074*/ 	.byte	0x00, 0xf5, 0x21, 0x00


	//----- nvinfo : EIATTR_KPARAM_INFO
	.align		4
.L_146:
        /*0078*/ 	.byte	0x04, 0x17
        /*007a*/ 	.short	(.L_148 - .L_147)
.L_147:
        /*007c*/ 	.word	0x00000000
        /*0080*/ 	.short	0x0003
        /*0082*/ 	.short	0x0018
        /*0084*/ 	.byte	0x00, 0xf5, 0x21, 0x00


	//----- nvinfo : EIATTR_KPARAM_INFO
	.align		4
.L_148:
        /*0088*/ 	.byte	0x04, 0x17
        /*008a*/ 	.short	(.L_150 - .L_149)
.L_149:
        /*008c*/ 	.word	0x00000000
        /*0090*/ 	.short	0x0002
        /*0092*/ 	.short	0x0010
        /*0094*/ 	.byte	0x00, 0xf5, 0x21, 0x00


	//----- nvinfo : EIATTR_KPARAM_INFO
	.align		4
.L_150:
        /*0098*/ 	.byte	0x04, 0x17
        /*009a*/ 	.short	(.L_152 - .L_151)
.L_151:
        /*009c*/ 	.word	0x00000000
        /*00a0*/ 	.short	0x0001
        /*00a2*/ 	.short	0x0008
        /*00a4*/ 	.byte	0x00, 0xf5, 0x21, 0x00


	//----- nvinfo : EIATTR_KPARAM_INFO
	.align		4
.L_152:
        /*00a8*/ 	.byte	0x04, 0x17
        /*00aa*/ 	.short	(.L_154 - .L_153)
.L_153:
        /*00ac*/ 	.word	0x00000000
        /*00b0*/ 	.short	0x0000
        /*00b2*/ 	.short	0x0000
        /*00b4*/ 	.byte	0x00, 0xf5, 0x21, 0x00


	//----- nvinfo : EIATTR_SPARSE_MMA_MASK
	.align		4
.L_154:
        /*00b8*/ 	.byte	0x03, 0x50
        /*00ba*/ 	.short	0x0000


	//----- nvinfo : EIATTR_MAXREG_COUNT
	.align		4
        /*00bc*/ 	.byte	0x03, 0x1b
        /*00be*/ 	.short	0x00ff


	//----- nvinfo : EIATTR_NUM_BARRIERS
	.align		4
        /*00c0*/ 	.byte	0x02, 0x4c
        /*00c2*/ 	.byte	0x01
	.zero		1


	//----- nvinfo : EIATTR_MERCURY_ISA_VERSION
	.align		4
        /*00c4*/ 	.byte	0x03, 0x5f
        /*00c6*/ 	.short	0x0101


	//----- nvinfo : EIATTR_VRC_CTA_INIT_COUNT
	.align		4
        /*00c8*/ 	.byte	0x02, 0x4a
	.zero		1
	.zero		1


	//----- nvinfo : EIATTR_EXIT_INSTR_OFFSETS
	.align		4
        /*00cc*/ 	.byte	0x04, 0x1c
        /*00ce*/ 	.short	(.L_156 - .L_155)


	//   ....[0]....
.L_155:
        /*00d0*/ 	.word	0x00004640


	//   ....[1]....
        /*00d4*/ 	.word	0x000046c0


	//----- nvinfo : EIATTR_CRS_STACK_SIZE
	.align		4
.L_156:
        /*00d8*/ 	.byte	0x04, 0x1e
        /*00da*/ 	.short	(.L_158 - .L_157)
.L_157:
        /*00dc*/ 	.word	0x00000000


	//----- nvinfo : EIATTR_CBANK_PARAM_SIZE
	.align		4
.L_158:
        /*00e0*/ 	.byte	0x03, 0x19
        /*00e2*/ 	.short	0x0058


	//----- nvinfo : EIATTR_PARAM_CBANK
	.align		4
        /*00e4*/ 	.byte	0x04, 0x0a
        /*00e6*/ 	.short	(.L_160 - .L_159)
	.align		4
.L_159:
        /*00e8*/ 	.word	index@(.nv.constant0.poseAndCalcDofEnergy)
        /*00ec*/ 	.short	0x0380
        /*00ee*/ 	.short	0x0058


	//----- nvinfo : EIATTR_SW_WAR
	.align		4
.L_160:
        /*00f0*/ 	.byte	0x04, 0x36
        /*00f2*/ 	.short	(.L_162 - .L_161)
.L_161:
        /*00f4*/ 	.word	0x00000008
.L_162:


//--------------------- .nv.info.calcDofEnergy    --------------------------
	.section	.nv.info.calcDofEnergy,"",@"SHT_CUDA_INFO"
	.sectionflags	@""
	.align	4


	//----- nvinfo : EIATTR_CUDA_API_VERSION
	.align		4
        /*0000*/ 	.byte	0x04, 0x37
        /*0002*/ 	.short	(.L_164 - .L_163)
.L_163:
        /*0004*/ 	.word	0x00000082


	//----- nvinfo : EIATTR_KPARAM_INFO
	.align		4
.L_164:
        /*0008*/ 	.byte	0x04, 0x17
        /*000a*/ 	.short	(.L_166 - .L_165)
.L_165:
        /*000c*/ 	.word	0x00000000
        /*0010*/ 	.short	0x0007
        /*0012*/ 	.short	0x0038
        /*0014*/ 	.byte	0x00, 0xf5, 0x21, 0x00


	//----- nvinfo : EIATTR_KPARAM_INFO
	.align		4
.L_166:
        /*0018*/ 	.byte	0x04, 0x17
        /*001a*/ 	.short	(.L_168 - .L_167)
.L_167:
        /*001c*/ 	.word	0x00000000
        /*0020*/ 	.short	0x0006
        /*0022*/ 	.short	0x0030
        /*0024*/ 	.byte	0x00, 0xf0, 0x11, 0x00


	//----- nvinfo : EIATTR_KPARAM_INFO
	.align		4
.L_168:
        /*0028*/ 	.byte	0x04, 0x17
        /*002a*/ 	.short	(.L_170 - .L_169)
.L_169:
        /*002c*/ 	.word	0x00000000
        /*0030*/ 	.short	0x0005
        /*0032*/ 	.short	0x0028
        /*0034*/ 	.byte	0x00, 0xf5, 0x21, 0x00


	//----- nvinfo : EIATTR_KPARAM_INFO
	.align		4
.L_170:
        /*0038*/ 	.byte	0x04, 0x17
        /*003a*/ 	.short	(.L_172 - .L_171)
.L_171:
        /*003c*/ 	.word	0x00000000
        /*0040*/ 	.short	0x0004
        /*0042*/ 	.short	0x0020
        /*0044*/ 	.byte	0x00, 0xf5, 0x21, 0x00


	//----- nvinfo : EIATTR_KPARAM_INFO
	.align		4
.L_172:
        /*0048*/ 	.byte	0x04, 0x17
        /*004a*/ 	.short	(.L_174 - .L_173)
.L_173:
        /*004c*/ 	.word	0x00000000
        /*0050*/ 	.short	0x0003
        /*0052*/ 	.short	0x0018
        /*0054*/ 	.byte	0x00, 0xf5, 0x21, 0x00


	//----- nvinfo : EIATTR_KPARAM_INFO
	.align		4
.L_174:
        /*0058*/ 	.byte	0x04, 0x17
        /*005a*/ 	.short	(.L_176 - .L_175)
.L_175:
        /*005c*/ 	.word	0x00000000
        /*0060*/ 	.short	0x0002
        /*0062*/ 	.short	0x0010
        /*0064*/ 	.byte	0x00, 0xf5, 0x21, 0x00


	//----- nvinfo : EIATTR_KPARAM_INFO
	.align		4
.L_176:
        /*0068*/ 	.byte	0x04, 0x17
        /*006a*/ 	.short	(.L_178 - .L_177)
.L_177:
        /*006c*/ 	.word	0x00000000
        /*0070*/ 	.short	0x0001
        /*0072*/ 	.short	0x0008
        /*0074*/ 	.byte	0x00, 0xf5, 0x21, 0x00


	//----- nvinfo : EIATTR_KPARAM_INFO
	.align		4
.L_178:
        /*0078*/ 	.byte	0x04, 0x17
        /*007a*/ 	.short	(.L_180 - .L_179)
.L_179:
        /*007c*/ 	.word	0x00000000
        /*0080*/ 	.short	0x0000
        /*0082*/ 	.short	0x0000
        /*0084*/ 	.byte	0x00, 0xf5, 0x21, 0x00


	//----- nvinfo : EIATTR_SPARSE_MMA_MASK
	.align		4
.L_180:
        /*0088*/ 	.byte	0x03, 0x50
        /*008a*/ 	.short	0x0000


	//----- nvinfo : EIATTR_MAXREG_COUNT
	.align		4
        /*008c*/ 	.byte	0x03, 0x1b
        /*008e*/ 	.short	0x00ff


	//----- nvinfo : EIATTR_NUM_BARRIERS
	.align		4
        /*0090*/ 	.byte	0x02, 0x4c
        /*0092*/ 	.byte	0x01
	.zero		1


	//----- nvinfo : EIATTR_MERCURY_ISA_VERSION
	.align		4
        /*0094*/ 	.byte	0x03, 0x5f
        /*0096*/ 	.short	0x0101


	//----- nvinfo : EIATTR_VRC_CTA_INIT_COUNT
	.align		4
        /*0098*/ 	.byte	0x02, 0x4a
	.zero		1
	.zero		1


	//----- nvinfo : EIATTR_EXIT_INSTR_OFFSETS
	.align		4
        /*009c*/ 	.byte	0x04, 0x1c
        /*009e*/ 	.short	(.L_182 - .L_181)


	//   ....[0]....
.L_181:
        /*00a0*/ 	.word	0x00001e30


	//   ....[1]....
        /*00a4*/ 	.word	0x00001eb0


	//----- nvinfo : EIATTR_CRS_STACK_SIZE
	.align		4
.L_182:
        /*00a8*/ 	.byte	0x04, 0x1e
        /*00aa*/ 	.short	(.L_184 - .L_183)
.L_183:
        /*00ac*/ 	.word	0x00000000


	//----- nvinfo : EIATTR_CBANK_PARAM_SIZE
	.align		4
.L_184:
        /*00b0*/ 	.byte	0x03, 0x19
        /*00b2*/ 	.short	0x0040


	//----- nvinfo : EIATTR_PARAM_CBANK
	.align		4
        /*00b4*/ 	.byte	0x04, 0x0a
        /*00b6*/ 	.short	(.L_186 - .L_185)
	.align		4
.L_185:
        /*00b8*/ 	.word	index@(.nv.constant0.calcDofEnergy)
        /*00bc*/ 	.short	0x0380
        /*00be*/ 	.short	0x0040


	//----- nvinfo : EIATTR_SW_WAR
	.align		4
.L_186:
        /*00c0*/ 	.byte	0x04, 0x36
        /*00c2*/ 	.short	(.L_188 - .L_187)
.L_187:
        /*00c4*/ 	.word	0x00000008
.L_188:


//--------------------- .nv.info.calcEnergy       --------------------------
	.section	.nv.info.calcEnergy,"",@"SHT_CUDA_INFO"
	.sectionflags	@""
	.align	4


	//----- nvinfo : EIATTR_CUDA_API_VERSION
	.align		4
        /*0000*/ 	.byte	0x04, 0x37
        /*0002*/ 	.short	(.L_190 - .L_189)
.L_189:
        /*0004*/ 	.word	0x00000082


	//----- nvinfo : EIATTR_KPARAM_INFO
	.align		4
.L_190:
        /*0008*/ 	.byte	0x04, 0x17
        /*000a*/ 	.short	(.L_192 - .L_191)
.L_191:
        /*000c*/ 	.word	0x00000000
        /*0010*/ 	.short	0x0004
        /*0012*/ 	.short	0x0020
        /*0014*/ 	.byte	0x00, 0xf5, 0x21, 0x00


	//----- nvinfo : EIATTR_KPARAM_INFO
	.align		4
.L_192:
        /*0018*/ 	.byte	0x04, 0x17
        /*001a*/ 	.short	(.L_194 - .L_193)
.L_193:
        /*001c*/ 	.word	0x00000000
        /*0020*/ 	.short	0x0003
        /*0022*/ 	.short	0x0018
        /*0024*/ 	.byte	0x00, 0xf5, 0x21, 0x00


	//----- nvinfo : EIATTR_KPARAM_INFO
	.align		4
.L_194:
        /*0028*/ 	.byte	0x04, 0x17
        /*002a*/ 	.short	(.L_196 - .L_195)
.L_195:
        /*002c*/ 	.word	0x00000000
        /*0030*/ 	.short	0x0002
        /*0032*/ 	.short	0x0010
        /*0034*/ 	.byte	0x00, 0xf5, 0x21, 0x00


	//----- nvinfo : EIATTR_KPARAM_INFO
	.align		4
.L_196:
        /*0038*/ 	.byte	0x04, 0x17
        /*003a*/ 	.short	(.L_198 - .L_197)
.L_197:
        /*003c*/ 	.word	0x00000000
        /*0040*/ 	.short	0x0001
        /*0042*/ 	.short	0x0008
        /*0044*/ 	.byte	0x00, 0xf5, 0x21, 0x00


	//----- nvinfo : EIATTR_KPARAM_INFO
	.align		4
.L_198:
        /*0048*/ 	.byte	0x04, 0x17
        /*004a*/ 	.short	(.L_200 - .L_199)
.L_199:
        /*004c*/ 	.word	0x00000000
        /*0050*/ 	.short	0x0000
        /*0052*/ 	.short	0x0000
        /*0054*/ 	.byte	0x00, 0xf5, 0x21, 0x00


	//----- nvinfo : EIATTR_SPARSE_MMA_MASK
	.align		4
.L_200:
        /*0058*/ 	.byte	0x03, 0x50
        /*005a*/ 	.short	0x0000


	//----- nvinfo : EIATTR_MAXREG_COUNT
	.align		4
        /*005c*/ 	.byte	0x03, 0x1b
        /*005e*/ 	.short	0x00ff


	//----- nvinfo : EIATTR_NUM_BARRIERS
	.align		4
        /*0060*/ 	.byte	0x02, 0x4c
        /*0062*/ 	.byte	0x01
	.zero		1


	//----- nvinfo : EIATTR_MERCURY_ISA_VERSION
	.align		4
        /*0064*/ 	.byte	0x03, 0x5f
        /*0066*/ 	.short	0x0101


	//----- nvinfo : EIATTR_VRC_CTA_INIT_COUNT
	.align		4
        /*0068*/ 	.byte	0x02, 0x4a
	.zero		1
	.zero		1


	//----- nvinfo : EIATTR_EXIT_INSTR_OFFSETS
	.align		4
        /*006c*/ 	.byte	0x04, 0x1c
        /*006e*/ 	.short	(.L_202 - .L_201)


	//   ....[0]....
.L_201:
        /*0070*/ 	.word	0x00001e10


	//   ....[1]....
        /*0074*/ 	.word	0x00001e90


	//----- nvinfo : EIATTR_CRS_STACK_SIZE
	.align		4
.L_202:
        /*0078*/ 	.byte	0x04, 0x1e
        /*007a*/ 	.short	(.L_204 - .L_203)
.L_203:
        /*007c*/ 	.word	0x00000000


	//----- nvinfo : EIATTR_CBANK_PARAM_SIZE
	.align		4
.L_204:
        /*0080*/ 	.byte	0x03, 0x19
        /*0082*/ 	.short	0x0028


	//----- nvinfo : EIATTR_PARAM_CBANK
	.align		4
        /*0084*/ 	.byte	0x04, 0x0a
        /*0086*/ 	.short	(.L_206 - .L_205)
	.align		4
.L_205:
        /*0088*/ 	.word	index@(.nv.constant0.calcEnergy)
        /*008c*/ 	.short	0x0380
        /*008e*/ 	.short	0x0028


	//----- nvinfo : EIATTR_SW_WAR
	.align		4
.L_206:
        /*0090*/ 	.byte	0x04, 0x36
        /*0092*/ 	.short	(.L_208 - .L_207)
.L_207:
        /*0094*/ 	.word	0x00000008
.L_208:


//--------------------- .nv.callgraph             --------------------------
	.section	.nv.callgraph,"",@"SHT_CUDA_CALLGRAPH"
	.align	4
	.sectionentsize	8
	.align		4
        /*0000*/ 	.word	0x00000000
	.align		4
        /*0004*/ 	.word	0xffffffff
	.align		4
        /*0008*/ 	.word	0x00000000
	.align		4
        /*000c*/ 	.word	0xfffffffe
	.align		4
        /*0010*/ 	.word	0x00000000
	.align		4
        /*0014*/ 	.word	0xfffffffd
	.align		4
        /*0018*/ 	.word	0x00000000
	.align		4
        /*001c*/ 	.word	0xfffffffc


//--------------------- .nv.constant4             --------------------------
	.section	.nv.constant4,"a",@progbits
	.align	8
	.align		8
.nv.constant4:
        /*0000*/ 	.dword	__cudart_i2opi_d


//--------------------- .text.ccd                 --------------------------
	.section	.text.ccd,"ax",@progbits
	.align	128
        .global         ccd
        .type           ccd,@function
        .size           ccd,(.L_x_1541 - ccd)
        .other          ccd,@"STO_CUDA_ENTRY STV_DEFAULT"
ccd:
.text.ccd:
[----:B------:R-:W0:Y:S08]  /*0000*/  LDC R1, c[0x0][0x37c] ;  /* 0x0000df00ff017b82 */ /* 0x000e300000000800 */
[----:B------:R-:W1:Y:S01]  /*0010*/  LDC.64 R4, c[0x0][0x398] ;  /* 0x0000e600ff047b82 */ /* 0x000e620000000a00 */
[----:B------:R-:W1:Y:S01]  /*0020*/  LDCU.64 UR12, c[0x0][0x358] ;  /* 0x00006b00ff0c77ac */ /* 0x000e620008000a00 */
[----:B0-----:R-:W-:-:S06]  /*0030*/  VIADD R1, R1, 0xffffffd8 ;  /* 0xffffffd801017836 */ /* 0x001fcc0000000000 */
[----:B------:R-:W0:Y:S01]  /*0040*/  LDC R62, c[0x0][0x360] ;  /* 0x0000d800ff3e7b82 */ /* 0x000e220000000800 */
[----:B------:R-:W2:Y:S01]  /*0050*/  S2R R63, SR_TID.X ;  /* 0x00000000003f7919 */ /* 0x000ea20000002100 */
[----:B------:R-:W2:Y:S01]  /*0060*/  LDCU UR8, c[0x0][0x3d0] ;  /* 0x00007a00ff0877ac */ /* 0x000ea20008000800 */
[----:B-1----:R-:W3:Y:S01]  /*0070*/  LDG.E R8, desc[UR12][R4.64] ;  /* 0x0000000c04087981 */ /* 0x002ee2000c1e1900 */
[----:B------:R-:W1:Y:S04]  /*0080*/  LDCU UR7, c[0x0][0x370] ;  /* 0x00006e00ff0777ac */ /* 0x000e680008000800 */
[----:B------:R-:W4:Y:S01]  /*0090*/  LDC R6, c[0x0][0x370] ;  /* 0x0000dc00ff067b82 */ /* 0x000f220000000800 */
[----:B------:R-:W-:Y:S01]  /*00a0*/  BSSY.RECONVERGENT B0, `(.L_x_0) ;  /* 0x000006d000007945 */ /* 0x000fe20003800200 */
[----:B-1----:R-:W-:Y:S01]  /*00b0*/  UISETP.NE.AND UP0, UPT, UR7, URZ, UPT ;  /* 0x000000ff0700728c */ /* 0x002fe2000bf05270 */
[----:B----4-:R-:W-:-:S02]  /*00c0*/  IABS R7, R6 ;  /* 0x0000000600077213 */ /* 0x010fc40000000000 */
[----:B------:R-:W-:Y:S02]  /*00d0*/  IABS R6, R6 ;  /* 0x0000000600067213 */ /* 0x000fe40000000000 */
[----:B------:R-:W1:Y:S08]  /*00e0*/  I2F.RP R0, R7 ;  /* 0x0000000700007306 */ /* 0x000e700000209400 */
[----:B-1----:R-:W1:Y:S02]  /*00f0*/  MUFU.RCP R0, R0 ;  /* 0x0000000000007308 */ /* 0x002e640000001000 */
[----:B-1----:R-:W-:Y:S01]  /*0100*/  VIADD R2, R0, 0xffffffe ;  /* 0x0ffffffe00027836 */ /* 0x002fe20000000000 */
[----:B------:R-:W-:-:S05]  /*0110*/  IADD3 R0, PT, PT, RZ, -R6, RZ ;  /* 0x80000006ff007210 */ /* 0x000fca0007ffe0ff */
[----:B------:R1:W4:Y:S02]  /*0120*/  F2I.FTZ.U32.TRUNC.NTZ R3, R2 ;  /* 0x0000000200037305 */ /* 0x000324000021f000 */
[----:B-1----:R-:W-:Y:S02]  /*0130*/  IMAD.MOV.U32 R2, RZ, RZ, RZ ;  /* 0x000000ffff027224 */ /* 0x002fe400078e00ff */
[----:B----4-:R-:W-:-:S04]  /*0140*/  IMAD.MOV R10, RZ, RZ, -R3 ;  /* 0x000000ffff0a7224 */ /* 0x010fc800078e0a03 */
[----:B------:R-:W-:-:S04]  /*0150*/  IMAD R9, R10, R7, RZ ;  /* 0x000000070a097224 */ /* 0x000fc800078e02ff */
[----:B------:R-:W-:Y:S01]  /*0160*/  IMAD.HI.U32 R2, R3, R9, R2 ;  /* 0x0000000903027227 */ /* 0x000fe200078e0002 */
[----:B---3--:R-:W-:-:S13]  /*0170*/  R2UR UR5, R8 ;  /* 0x00000000080572ca */ /* 0x008fda00000e0000 */
[----:B------:R-:W-:-:S06]  /*0180*/  UIADD3 UR4, UPT, UPT, UR7, -0x1, UR5 ;  /* 0xffffffff07047890 */ /* 0x000fcc000fffe005 */
[----:B------:R-:W-:Y:S01]  /*0190*/  IMAD.U32 R8, RZ, RZ, UR4 ;  /* 0x00000004ff087e24 */ /* 0x000fe2000f8e00ff */
[----:B------:R-:W-:-:S04]  /*01a0*/  ULOP3.LUT UR4, UR4, UR7, URZ, 0x3c, !UPT ;  /* 0x0000000704047292 */ /* 0x000fc8000f8e3cff */
[----:B------:R-:W-:-:S05]  /*01b0*/  IABS R8, R8 ;  /* 0x0000000800087213 */ /* 0x000fca0000000000 */
[----:B------:R-:W-:-:S04]  /*01c0*/  IMAD.MOV.U32 R3, RZ, RZ, R8 ;  /* 0x000000ffff037224 */ /* 0x000fc800078e0008 */
[----:B------:R-:W-:-:S04]  /*01d0*/  IMAD.HI.U32 R2, R2, R3, RZ ;  /* 0x0000000302027227 */ /* 0x000fc800078e00ff */
[----:B------:R-:W-:-:S05]  /*01e0*/  IMAD R0, R2, R0, R3 ;  /* 0x0000000002007224 */ /* 0x000fca00078e0203 */
[----:B------:R-:W-:-:S13]  /*01f0*/  ISETP.GT.U32.AND P1, PT, R7, R0, PT ;  /* 0x000000000700720c */ /* 0x000fda0003f24070 */
[----:B------:R-:W-:Y:S02]  /*0200*/  @!P1 IMAD.IADD R0, R0, 0x1, -R7 ;  /* 0x0000000100009824 */ /* 0x000fe400078e0a07 */
[----:B------:R-:W-:-:S03]  /*0210*/  @!P1 VIADD R2, R2, 0x1 ;  /* 0x0000000102029836 */ /* 0x000fc60000000000 */
[----:B------:R-:W-:Y:S02]  /*0220*/  ISETP.GE.U32.AND P0, PT, R0, R7, PT ;  /* 0x000000070000720c */ /* 0x000fe40003f06070 */
[----:B------:R-:W1:Y:S11]  /*0230*/  S2R R0, SR_CTAID.X ;  /* 0x0000000000007919 */ /* 0x000e760000002500 */
[----:B------:R-:W-:-:S02]  /*0240*/  @P0 IADD3 R2, PT, PT, R2, 0x1, RZ ;  /* 0x0000000102020810 */ /* 0x000fc40007ffe0ff */
[----:B------:R-:W-:Y:S01]  /*0250*/  ISETP.LE.AND P0, PT, RZ, UR4, PT ;  /* 0x00000004ff007c0c */ /* 0x000fe2000bf03270 */
[----:B------:R-:W3:Y:S01]  /*0260*/  S2UR UR4, SR_CTAID.X ;  /* 0x00000000000479c3 */ /* 0x000ee20000002500 */
[----:B------:R-:W-:-:S13]  /*0270*/  R2UR UR6, R2 ;  /* 0x00000000020672ca */ /* 0x000fda00000e0000 */
[----:B------:R-:W-:-:S05]  /*0280*/  @!P0 IMAD R2, RZ, RZ, -UR6 ;  /* 0x80000006ff028e24 */ /* 0x000fca000f8e02ff */
[----:B------:R-:W-:Y:S02]  /*0290*/  @!P0 R2UR UR6, R2 ;  /* 0x00000000020682ca */ /* 0x000fe400000e0000 */
[----:B--2---:R-:W-:-:S07]  /*02a0*/  ISETP.GE.AND P0, PT, R63, UR8, PT ;  /* 0x000000083f007c0c */ /* 0x004fce000bf06270 */
[----:B------:R-:W-:-:S04]  /*02b0*/  @!UP0 ULOP3.LUT UR6, URZ, UR7, URZ, 0x33, !UPT ;  /* 0x00000007ff068292 */ /* 0x000fc8000f8e33ff */
[----:B---3--:R-:W-:Y:S02]  /*02c0*/  UIMAD UR4, UR6, UR4, UR6 ;  /* 0x00000004060472a4 */ /* 0x008fe4000f8e0206 */
[----:B-1----:R-:W-:Y:S02]  /*02d0*/  IMAD R61, R0, UR6, R63 ;  /* 0x00000006003d7c24 */ /* 0x002fe4000f8e023f */
[----:B------:R-:W-:-:S04]  /*02e0*/  UISETP.LT.AND UP0, UPT, UR5, UR4, UPT ;  /* 0x000000040500728c */ /* 0x000fc8000bf01270 */
[----:B------:R-:W-:Y:S01]  /*02f0*/  USEL UR5, UR5, UR4, UP0 ;  /* 0x0000000405057287 */ /* 0x000fe20008000000 */
[----:B0-----:R-:W-:Y:S11]  /*0300*/  @P0 BRA `(.L_x_1) ;  /* 0x0000000400180947 */ /* 0x001ff60003800000 */
[----:B------:R-:W0:Y:S01]  /*0310*/  I2F.U32.RP R8, R62 ;  /* 0x0000003e00087306 */ /* 0x000e220000209000 */
[----:B------:R-:W-:Y:S01]  /*0320*/  IMAD.IADD R0, R63, 0x1, R62 ;  /* 0x000000013f007824 */ /* 0x000fe200078e023e */
[----:B------:R-:W-:Y:S01]  /*0330*/  ISETP.NE.U32.AND P2, PT, R62, RZ, PT ;  /* 0x000000ff3e00720c */ /* 0x000fe20003f45070 */
[----:B------:R-:W1:Y:S01]  /*0340*/  LDC.64 R18, c[0x0][0x3e0] ;  /* 0x0000f800ff127b82 */ /* 0x000e620000000a00 */
[----:B------:R-:W-:Y:S01]  /*0350*/  BSSY.RECONVERGENT B1, `(.L_x_2) ;  /* 0x000002a000017945 */ /* 0x000fe20003800200 */
[----:B------:R-:W-:Y:S01]  /*0360*/  IMAD.MOV.U32 R21, RZ, RZ, R63 ;  /* 0x000000ffff157224 */ /* 0x000fe200078e003f */
[C---:B------:R-:W-:Y:S02]  /*0370*/  ISETP.GE.U32.AND P0, PT, R0.reuse, UR8, PT ;  /* 0x0000000800007c0c */ /* 0x040fe4000bf06070 */
[----:B------:R-:W-:Y:S02]  /*0380*/  VIMNMX.U32 R7, PT, PT, R0, UR8, !PT ;  /* 0x0000000800077c48 */ /* 0x000fe4000ffe0000 */
[----:B------:R-:W-:Y:S01]  /*0390*/  SEL R6, RZ, 0x1, P0 ;  /* 0x00000001ff067807 */ /* 0x000fe20000000000 */
[----:B------:R-:W2:Y:S03]  /*03a0*/  LDC.64 R16, c[0x0][0x3c8] ;  /* 0x0000f200ff107b82 */ /* 0x000ea60000000a00 */
[----:B------:R-:W-:Y:S01]  /*03b0*/  IADD3 R7, PT, PT, R7, -R0, -R6 ;  /* 0x8000000007077210 */ /* 0x000fe20007ffe806 */
[----:B0-----:R-:W0:Y:S02]  /*03c0*/  MUFU.RCP R8, R8 ;  /* 0x0000000800087308 */ /* 0x001e240000001000 */
[----:B0-----:R-:W-:-:S06]  /*03d0*/  VIADD R2, R8, 0xffffffe ;  /* 0x0ffffffe08027836 */ /* 0x001fcc0000000000 */
[----:B------:R0:W3:Y:S02]  /*03e0*/  F2I.FTZ.U32.TRUNC.NTZ R3, R2 ;  /* 0x0000000200037305 */ /* 0x0000e4000021f000 */
[----:B0-----:R-:W-:Y:S02]  /*03f0*/  HFMA2 R2, -RZ, RZ, 0, 0 ;  /* 0x00000000ff027431 */ /* 0x001fe400000001ff */
[----:B---3--:R-:W-:-:S04]  /*0400*/  IMAD.MOV R9, RZ, RZ, -R3 ;  /* 0x000000ffff097224 */ /* 0x008fc800078e0a03 */
[----:B------:R-:W-:-:S04]  /*0410*/  IMAD R9, R9, R62, RZ ;  /* 0x0000003e09097224 */ /* 0x000fc800078e02ff */
[----:B------:R-:W-:-:S06]  /*0420*/  IMAD.HI.U32 R8, R3, R9, R2 ;  /* 0x0000000903087227 */ /* 0x000fcc00078e0002 */
[----:B------:R-:W-:-:S04]  /*0430*/  IMAD.HI.U32 R3, R8, R7, RZ ;  /* 0x0000000708037227 */ /* 0x000fc800078e00ff */
[----:B------:R-:W-:-:S04]  /*0440*/  IMAD.MOV R0, RZ, RZ, -R3 ;  /* 0x000000ffff007224 */ /* 0x000fc800078e0a03 */
[----:B------:R-:W-:-:S05]  /*0450*/  IMAD R7, R62, R0, R7 ;  /* 0x000000003e077224 */ /* 0x000fca00078e0207 */
[----:B------:R-:W-:-:S13]  /*0460*/  ISETP.GE.U32.AND P0, PT, R7, R62, PT ;  /* 0x0000003e0700720c */ /* 0x000fda0003f06070 */
[----:B------:R-:W-:Y:S02]  /*0470*/  @P0 IMAD.IADD R7, R7, 0x1, -R62 ;  /* 0x0000000107070824 */ /* 0x000fe400078e0a3e */
[----:B------:R-:W-:-:S03]  /*0480*/  @P0 VIADD R3, R3, 0x1 ;  /* 0x0000000103030836 */ /* 0x000fc60000000000 */
[----:B------:R-:W-:-:S13]  /*0490*/  ISETP.GE.U32.AND P1, PT, R7, R62, PT ;  /* 0x0000003e0700720c */ /* 0x000fda0003f26070 */
[----:B------:R-:W-:Y:S01]  /*04a0*/  @P1 VIADD R3, R3, 0x1 ;  /* 0x0000000103031836 */ /* 0x000fe20000000000 */
[----:B------:R-:W-:-:S04]  /*04b0*/  @!P2 LOP3.LUT R3, RZ, R62, RZ, 0x33, !PT ;  /* 0x0000003eff03a212 */ /* 0x000fc800078e33ff */
[----:B------:R-:W-:-:S04]  /*04c0*/  IADD3 R3, PT, PT, R6, R3, RZ ;  /* 0x0000000306037210 */ /* 0x000fc80007ffe0ff */
[C---:B------:R-:W-:Y:S02]  /*04d0*/  LOP3.LUT R0, R3.reuse, 0x3, RZ, 0xc0, !PT ;  /* 0x0000000303007812 */ /* 0x040fe400078ec0ff */
[----:B------:R-:W-:Y:S02]  /*04e0*/  ISETP.GE.U32.AND P1, PT, R3, 0x3, PT ;  /* 0x000000030300780c */ /* 0x000fe40003f26070 */
[----:B------:R-:W-:-:S13]  /*04f0*/  ISETP.NE.AND P0, PT, R0, 0x3, PT ;  /* 0x000000030000780c */ /* 0x000fda0003f05270 */
[----:B-12---:R-:W-:Y:S05]  /*0500*/  @!P0 BRA `(.L_x_3) ;  /* 0x0000000000388947 */ /* 0x006fea0003800000 */
[----:B------:R-:W0:Y:S01]  /*0510*/  LDC.64 R10, c[0x0][0x3e0] ;  /* 0x0000f800ff0a7b82 */ /* 0x000e220000000a00 */
[----:B------:R-:W-:Y:S02]  /*0520*/  VIADD R3, R3, 0x1 ;  /* 0x0000000103037836 */ /* 0x000fe40000000000 */
[----:B------:R-:W-:Y:S02]  /*0530*/  IMAD.MOV.U32 R13, RZ, RZ, RZ ;  /* 0x000000ffff0d7224 */ /* 0x000fe400078e00ff */
[----:B------:R-:W-:Y:S01]  /*0540*/  IMAD.MOV.U32 R21, RZ, RZ, R63 ;  /* 0x000000ffff157224 */ /* 0x000fe200078e003f */
[----:B------:R-:W-:Y:S02]  /*0550*/  LOP3.LUT R0, R3, 0x3, RZ, 0xc0, !PT ;  /* 0x0000000303007812 */ /* 0x000fe400078ec0ff */
[----:B------:R-:W1:Y:S05]  /*0560*/  LDC.64 R8, c[0x0][0x3c8] ;  /* 0x0000f200ff087b82 */ /* 0x000e6a0000000a00 */
.L_x_4:
[----:B-12---:R-:W-:-:S06]  /*0570*/  IMAD.WIDE.U32 R2, R21, 0x18, R8 ;  /* 0x0000001815027825 */ /* 0x006fcc00078e0008 */
[----:B------:R-:W2:Y:S01]  /*0580*/  LDG.E.64 R2, desc[UR12][R2.64] ;  /* 0x0000000c02027981 */ /* 0x000ea2000c1e1b00 */
[----:B0-----:R-:W-:Y:S01]  /*0590*/  IMAD.WIDE.U32 R6, R21, 0x8, R10 ;  /* 0x0000000815067825 */ /* 0x001fe200078e000a */
[----:B------:R-:W-:-:S03]  /*05a0*/  IADD3 R13, PT, PT, R13, 0x1, RZ ;  /* 0x000000010d0d7810 */ /* 0x000fc60007ffe0ff */
[----:B------:R-:W-:Y:S01]  /*05b0*/  IMAD.IADD R21, R62, 0x1, R21 ;  /* 0x000000013e157824 */ /* 0x000fe200078e0215 */
[----:B------:R-:W-:Y:S01]  /*05c0*/  ISETP.NE.AND P0, PT, R13, R0, PT ;  /* 0x000000000d00720c */ /* 0x000fe20003f05270 */
[----:B--2---:R2:W-:-:S12]  /*05d0*/  STG.E.64 desc[UR12][R6.64+0x8], R2 ;  /* 0x0000080206007986 */ /* 0x0045d8000c101b0c */
[----:B------:R-:W-:Y:S05]  /*05e0*/  @P0 BRA `(.L_x_4) ;  /* 0xfffffffc00e00947 */ /* 0x000fea000383ffff */
.L_x_3:
[----:B------:R-:W-:Y:S05]  /*05f0*/  BSYNC.RECONVERGENT B1 ;  /* 0x0000000000017941 */ /* 0x000fea0003800200 */
.L_x_2:
[----:B------:R-:W-:Y:S05]  /*0600*/  @!P1 BRA `(.L_x_1) ;  /* 0x0000000000589947 */ /* 0x000fea0003800000 */
.L_x_5:
[----:B-12---:R-:W-:-:S06]  /*0610*/  IMAD.WIDE.U32 R2, R21, 0x18, R16 ;  /* 0x0000001815027825 */ /* 0x006fcc00078e0010 */
[----:B------:R-:W2:Y:S01]  /*0620*/  LDG.E.64 R2, desc[UR12][R2.64] ;  /* 0x0000000c02027981 */ /* 0x000ea2000c1e1b00 */
[----:B------:R-:W-:Y:S02]  /*0630*/  IMAD.IADD R9, R62, 0x1, R21 ;  /* 0x000000013e097824 */ /* 0x000fe400078e0215 */
[----:B------:R-:W-:-:S04]  /*0640*/  IMAD.WIDE.U32 R20, R21, 0x8, R18 ;  /* 0x0000000815147825 */ /* 0x000fc800078e0012 */
[C---:B------:R-:W-:Y:S01]  /*0650*/  IMAD.WIDE.U32 R6, R9.reuse, 0x18, R16 ;  /* 0x0000001809067825 */ /* 0x040fe200078e0010 */
[----:B--2---:R0:W-:Y:S05]  /*0660*/  STG.E.64 desc[UR12][R20.64+0x8], R2 ;  /* 0x0000080214007986 */ /* 0x0041ea000c101b0c */
[----:B------:R-:W2:Y:S01]  /*0670*/  LDG.E.64 R6, desc[UR12][R6.64] ;  /* 0x0000000c06067981 */ /* 0x000ea2000c1e1b00 */
[C---:B------:R-:W-:Y:S02]  /*0680*/  IMAD.IADD R13, R9.reuse, 0x1, R62 ;  /* 0x00000001090d7824 */ /* 0x040fe400078e023e */
        /* <DEDUP_REMOVED lines=9> */
[C---:B0-----:R-:W-:Y:S01]  /*0720*/  IMAD.WIDE.U32 R2, R23.reuse, 0x8, R18 ;  /* 0x0000000817027825 */ /* 0x041fe200078e0012 */
[----:B------:R-:W-:-:S04]  /*0730*/  IADD3 R21, PT, PT, R23, R62, RZ ;  /* 0x0000003e17157210 */ /* 0x000fc80007ffe0ff */
[----:B------:R-:W-:Y:S01]  /*0740*/  ISETP.GE.AND P0, PT, R21, UR8, PT ;  /* 0x0000000815007c0c */ /* 0x000fe2000bf06270 */
[----:B--2---:R1:W-:-:S12]  /*0750*/  STG.E.64 desc[UR12][R2.64+0x8], R14 ;  /* 0x0000080e02007986 */ /* 0x0043d8000c101b0c */
[----:B------:R-:W-:Y:S05]  /*0760*/  @!P0 BRA `(.L_x_5) ;  /* 0xfffffffc00a88947 */ /* 0x000fea000383ffff */
.L_x_1:
[----:B------:R-:W-:Y:S05]  /*0770*/  BSYNC.RECONVERGENT B0 ;  /* 0x0000000000007941 */ /* 0x000fea0003800200 */
.L_x_0:
[----:B------:R-:W-:Y:S01]  /*0780*/  BAR.SYNC.DEFER_BLOCKING 0x0 ;  /* 0x0000000000007b1d */ /* 0x000fe20000010000 */
[----:B------:R-:W-:Y:S02]  /*0790*/  ISETP.GE.AND P0, PT, R61, UR5, PT ;  /* 0x000000053d007c0c */ /* 0x000fe4000bf06270 */
[----:B-1----:R-:W-:-:S03]  /*07a0*/  CS2R R10, SRZ ;  /* 0x00000000000a7805 */ /* 0x002fc6000001ff00 */
[----:B------:R-:W-:Y:S08]  /*07b0*/  BSSY.RECONVERGENT B2, `(.L_x_6) ;  /* 0x00001a2000027945 */ /* 0x000ff00003800200 */
[----:B------:R-:W-:Y:S05]  /*07c0*/  @P0 BRA `(.L_x_7) ;  /* 0x0000001800800947 */ /* 0x000fea0003800000 */
[----:B--2---:R0:W5:Y:S01]  /*07d0*/  LDG.E R2, desc[UR12][R4.64+0x4] ;  /* 0x0000040c04027981 */ /* 0x004162000c1e1900 */
[----:B------:R-:W-:Y:S01]  /*07e0*/  IMAD.MOV.U32 R3, RZ, RZ, R61 ;  /* 0x000000ffff037224 */ /* 0x000fe200078e003d */
[----:B------:R-:W-:-:S07]  /*07f0*/  CS2R R10, SRZ ;  /* 0x00000000000a7805 */ /* 0x000fce000001ff00 */
.L_x_36:
[----:B0-----:R-:W0:Y:S01]  /*0800*/  LDC.64 R4, c[0x0][0x388] ;  /* 0x0000e200ff047b82 */ /* 0x001e220000000a00 */
[----:B------:R-:W-:-:S07]  /*0810*/  IMAD.SHL.U32 R7, R3, 0x2, RZ ;  /* 0x0000000203077824 */ /* 0x000fce00078e00ff */
[----:B------:R-:W1:Y:S01]  /*0820*/  LDC.64 R12, c[0x0][0x380] ;  /* 0x0000e000ff0c7b82 */ /* 0x000e620000000a00 */
[----:B0-----:R-:W-:-:S05]  /*0830*/  IMAD.WIDE R4, R7, 0x4, R4 ;  /* 0x0000000407047825 */ /* 0x001fca00078e0204 */
[----:B------:R-:W2:Y:S04]  /*0840*/  LDG.E R0, desc[UR12][R4.64] ;  /* 0x0000000c04007981 */ /* 0x000ea8000c1e1900 */
[----:B------:R-:W3:Y:S01]  /*0850*/  LDG.E R23, desc[UR12][R4.64+0x4] ;  /* 0x0000040c04177981 */ /* 0x000ee2000c1e1900 */
[----:B------:R-:W-:Y:S01]  /*0860*/  IMAD.MOV.U32 R6, RZ, RZ, 0x3 ;  /* 0x00000003ff067424 */ /* 0x000fe200078e00ff */
[----:B--2---:R-:W-:Y:S02]  /*0870*/  IABS R9, R0 ;  /* 0x0000000000097213 */ /* 0x004fe40000000000 */
[----:B---3--:R-:W-:-:S03]  /*0880*/  IABS R7, R23 ;  /* 0x0000001700077213 */ /* 0x008fc60000000000 */
[----:B------:R-:W-:Y:S02]  /*0890*/  IMAD R9, R9, R6, -0x3 ;  /* 0xfffffffd09097424 */ /* 0x000fe400078e0206 */
[----:B------:R-:W-:Y:S02]  /*08a0*/  IMAD R7, R6, R7, -0x3 ;  /* 0xfffffffd06077424 */ /* 0x000fe400078e0207 */
[----:B-1----:R-:W-:-:S04]  /*08b0*/  IMAD.WIDE R8, R9, 0x8, R12 ;  /* 0x0000000809087825 */ /* 0x002fc800078e020c */
[----:B------:R-:W-:Y:S01]  /*08c0*/  IMAD.WIDE R12, R7, 0x8, R12 ;  /* 0x00000008070c7825 */ /* 0x000fe200078e020c */
[----:B------:R-:W2:Y:S04]  /*08d0*/  LDG.E.64 R14, desc[UR12][R8.64+0x8] ;  /* 0x0000080c080e7981 */ /* 0x000ea8000c1e1b00 */
[----:B------:R-:W2:Y:S04]  /*08e0*/  LDG.E.64 R16, desc[UR12][R12.64+0x8] ;  /* 0x0000080c0c107981 */ /* 0x000ea8000c1e1b00 */
[----:B------:R-:W3:Y:S04]  /*08f0*/  LDG.E.64 R4, desc[UR12][R8.64] ;  /* 0x0000000c08047981 */ /* 0x000ee8000c1e1b00 */
[----:B------:R-:W3:Y:S04]  /*0900*/  LDG.E.64 R6, desc[UR12][R12.64] ;  /* 0x0000000c0c067981 */ /* 0x000ee8000c1e1b00 */
[----:B------:R-:W4:Y:S04]  /*0910*/  LDG.E.64 R18, desc[UR12][R8.64+0x10] ;  /* 0x0000100c08127981 */ /* 0x000f28000c1e1b00 */
[----:B------:R-:W4:Y:S01]  /*0920*/  LDG.E.64 R20, desc[UR12][R12.64+0x10] ;  /* 0x0000100c0c147981 */ /* 0x000f22000c1e1b00 */
[----:B------:R-:W-:Y:S01]  /*0930*/  VIMNMX R0, PT, PT, R0, R23, !PT ;  /* 0x0000001700007248 */ /* 0x000fe20007fe0100 */
[----:B------:R-:W-:Y:S04]  /*0940*/  BSSY.RECONVERGENT B1, `(.L_x_8) ;  /* 0x0000184000017945 */ /* 0x000fe80003800200 */
[----:B------:R-:W-:Y:S01]  /*0950*/  BSSY.RELIABLE B3, `(.L_x_9) ;  /* 0x0000053000037945 */ /* 0x000fe20003800100 */
[----:B------:R-:W-:Y:S01]  /*0960*/  ISETP.GE.AND P5, PT, R0, 0x1, PT ;  /* 0x000000010000780c */ /* 0x000fe20003fa6270 */
[----:B--2---:R-:W-:Y:S01]  /*0970*/  DADD R14, R14, -R16 ;  /* 0x000000000e0e7229 */ /* 0x004fe20000000810 */
[----:B------:R-:W0:Y:S01]  /*0980*/  LDC.64 R16, c[0x0][0x390] ;  /* 0x0000e400ff107b82 */ /* 0x000e220000000a00 */
[----:B---3--:R-:W-:-:S06]  /*0990*/  DADD R4, R4, -R6 ;  /* 0x0000000004047229 */ /* 0x008fcc0000000806 */
[----:B------:R-:W-:Y:S02]  /*09a0*/  DMUL R14, R14, R14 ;  /* 0x0000000e0e0e7228 */ /* 0x000fe40000000000 */
[----:B----4-:R-:W-:-:S06]  /*09b0*/  DADD R18, R18, -R20 ;  /* 0x0000000012127229 */ /* 0x010fcc0000000814 */
[----:B------:R-:W-:Y:S01]  /*09c0*/  DFMA R6, R4, R4, R14 ;  /* 0x000000040406722b */ /* 0x000fe2000000000e */
[----:B------:R-:W-:-:S07]  /*09d0*/  IMAD R5, R3, 0x9, RZ ;  /* 0x0000000903057824 */ /* 0x000fce00078e02ff */
[----:B------:R-:W-:Y:S01]  /*09e0*/  DFMA R6, R18, R18, R6 ;  /* 0x000000121206722b */ /* 0x000fe20000000006 */
[----:B0-----:R-:W-:Y:S01]  /*09f0*/  IMAD.WIDE R4, R5, 0x8, R16 ;  /* 0x0000000805047825 */ /* 0x001fe200078e0210 */
[----:B------:R-:W-:Y:S09]  /*0a00*/  @!P5 BRA `(.L_x_10) ;  /* 0x000000000014d947 */ /* 0x000ff20003800000 */
[----:B------:R-:W0:Y:S02]  /*0a10*/  LDC.64 R12, c[0x0][0x398] ;  /* 0x0000e600ff0c7b82 */ /* 0x000e240000000a00 */
[----:B0-----:R-:W2:Y:S01]  /*0a20*/  LDG.E.U8 R12, desc[UR12][R12.64+0x21] ;  /* 0x0000210c0c0c7981 */ /* 0x001ea2000c1e1100 */
[----:B------:R-:W-:Y:S02]  /*0a30*/  CS2R R8, SRZ ;  /* 0x0000000000087805 */ /* 0x000fe4000001ff00 */
[----:B--2---:R-:W-:-:S13]  /*0a40*/  ISETP.NE.AND P0, PT, R12, RZ, PT ;  /* 0x000000ff0c00720c */ /* 0x004fda0003f05270 */
[----:B------:R-:W-:Y:S05]  /*0a50*/  @!P0 BRA `(.L_x_11) ;  /* 0x0000000000f48947 */ /* 0x000fea0003800000 */
.L_x_10:
[----:B------:R-:W0:Y:S01]  /*0a60*/  LDC.64 R26, c[0x0][0x398] ;  /* 0x0000e600ff1a7b82 */ /* 0x000e220000000a00 */
[----:B-----5:R-:W-:Y:S01]  /*0a70*/  ISETP.GE.AND P0, PT, R3, R2, PT ;  /* 0x000000020300720c */ /* 0x020fe20003f06270 */
[----:B------:R-:W2:-:S12]  /*0a80*/  LDG.E.64 R12, desc[UR12][R4.64+0x10] ;  /* 0x0000100c040c7981 */ /* 0x000e98000c1e1b00 */
[----:B0-----:R-:W2:Y:S04]  /*0a90*/  @!P0 LDG.E.64 R8, desc[UR12][R26.64+0x10] ;  /* 0x0000100c1a088981 */ /* 0x001ea8000c1e1b00 */
[----:B------:R-:W3:Y:S01]  /*0aa0*/  LDG.E.U8 R0, desc[UR12][R26.64+0x20] ;  /* 0x0000200c1a007981 */ /* 0x000ee2000c1e1100 */
[----:B------:R-:W0:Y:S01]  /*0ab0*/  MUFU.RSQ64H R21, R7 ;  /* 0x0000000700157308 */ /* 0x000e220000001c00 */
[----:B------:R-:W-:Y:S01]  /*0ac0*/  VIADD R20, R7, 0xfcb00000 ;  /* 0xfcb0000007147836 */ /* 0x000fe20000000000 */
[----:B------:R-:W-:Y:S01]  /*0ad0*/  MOV R16, 0x0 ;  /* 0x0000000000107802 */ /* 0x000fe20000000f00 */
[----:B------:R-:W-:-:S04]  /*0ae0*/  IMAD.MOV.U32 R17, RZ, RZ, 0x3fd80000 ;  /* 0x3fd80000ff117424 */ /* 0x000fc800078e00ff */
[----:B0-----:R-:W-:-:S08]  /*0af0*/  DMUL R14, R20, R20 ;  /* 0x00000014140e7228 */ /* 0x001fd00000000000 */
[----:B------:R-:W-:Y:S01]  /*0b00*/  DFMA R14, R6, -R14, 1 ;  /* 0x3ff00000060e742b */ /* 0x000fe2000000080e */
[----:B------:R-:W2:Y:S07]  /*0b10*/  @P0 LDG.E.64 R8, desc[UR12][R26.64+0x8] ;  /* 0x0000080c1a080981 */ /* 0x000eae000c1e1b00 */
[----:B------:R-:W-:Y:S02]  /*0b20*/  DFMA R16, R14, R16, 0.5 ;  /* 0x3fe000000e10742b */ /* 0x000fe40000000010 */
[----:B------:R-:W-:-:S08]  /*0b30*/  DMUL R14, R20, R14 ;  /* 0x0000000e140e7228 */ /* 0x000fd00000000000 */
[----:B------:R-:W-:Y:S01]  /*0b40*/  DFMA R18, R16, R14, R20 ;  /* 0x0000000e1012722b */ /* 0x000fe20000000014 */
[----:B------:R-:W-:-:S07]  /*0b50*/  ISETP.GE.U32.AND P1, PT, R20, 0x7ca00000, PT ;  /* 0x7ca000001400780c */ /* 0x000fce0003f26070 */
[----:B------:R-:W-:Y:S02]  /*0b60*/  DMUL R22, R6, R18 ;  /* 0x0000001206167228 */ /* 0x000fe40000000000 */
[----:B------:R-:W-:Y:S02]  /*0b70*/  VIADD R17, R19, 0xfff00000 ;  /* 0xfff0000013117836 */ /* 0x000fe40000000000 */
[----:B------:R-:W-:-:S04]  /*0b80*/  IMAD.MOV.U32 R16, RZ, RZ, R18 ;  /* 0x000000ffff107224 */ /* 0x000fc800078e0012 */
[----:B------:R-:W-:Y:S01]  /*0b90*/  DFMA R24, R22, -R22, R6 ;  /* 0x800000161618722b */ /* 0x000fe20000000006 */
[----:B------:R-:W-:Y:S01]  /*0ba0*/  BSSY.RECONVERGENT B4, `(.L_x_12) ;  /* 0x000000e000047945 */ /* 0x000fe20003800200 */
[----:B---3--:R-:W-:-:S06]  /*0bb0*/  ISETP.NE.AND P0, PT, R0, RZ, PT ;  /* 0x000000ff0000720c */ /* 0x008fcc0003f05270 */
[----:B------:R-:W-:Y:S02]  /*0bc0*/  DFMA R14, R24, R16, R22 ;  /* 0x00000010180e722b */ /* 0x000fe40000000016 */
[----:B--2---:R-:W-:Y:S01]  /*0bd0*/  DMUL R8, R12, R8 ;  /* 0x000000080c087228 */ /* 0x004fe20000000000 */
[----:B------:R-:W-:Y:S10]  /*0be0*/  @!P1 BRA `(.L_x_13) ;  /* 0x0000000000249947 */ /* 0x000ff40003800000 */
[----:B------:R-:W-:Y:S01]  /*0bf0*/  IMAD.MOV.U32 R16, RZ, RZ, R18 ;  /* 0x000000ffff107224 */ /* 0x000fe200078e0012 */
[----:B------:R-:W-:Y:S01]  /*0c00*/  MOV R18, R24 ;  /* 0x0000001800127202 */ /* 0x000fe20000000f00 */
[----:B------:R-:W-:Y:S01]  /*0c10*/  IMAD.MOV.U32 R14, RZ, RZ, R22 ;  /* 0x000000ffff0e7224 */ /* 0x000fe200078e0016 */
[----:B------:R-:W-:Y:S01]  /*0c20*/  MOV R21, R7 ;  /* 0x0000000700157202 */ /* 0x000fe20000000f00 */
[----:B------:R-:W-:Y:S01]  /*0c30*/  IMAD.MOV.U32 R19, RZ, RZ, R25 ;  /* 0x000000ffff137224 */ /* 0x000fe200078e0019 */
[----:B------:R-:W-:Y:S01]  /*0c40*/  MOV R0, 0xc80 ;  /* 0x00000c8000007802 */ /* 0x000fe20000000f00 */
[----:B------:R-:W-:Y:S02]  /*0c50*/  IMAD.MOV.U32 R15, RZ, RZ, R23 ;  /* 0x000000ffff0f7224 */ /* 0x000fe400078e0017 */
[----:B------:R-:W-:-:S07]  /*0c60*/  IMAD.MOV.U32 R22, RZ, RZ, R6 ;  /* 0x000000ffff167224 */ /* 0x000fce00078e0006 */
[----:B------:R-:W-:Y:S05]  /*0c70*/  CALL.REL.NOINC `($__internal_1_$__cuda_sm20_dsqrt_rn_f64_mediumpath_v1) ;  /* 0x000002d400707944 */ /* 0x000fea0003c00000 */
.L_x_13:
[----:B------:R-:W-:Y:S05]  /*0c80*/  BSYNC.RECONVERGENT B4 ;  /* 0x0000000000047941 */ /* 0x000fea0003800200 */
.L_x_12:
[----:B------:R-:W-:Y:S01]  /*0c90*/  FSEL R13, R15, R7, !P0 ;  /* 0x000000070f0d7208 */ /* 0x000fe20004000000 */
[----:B------:R-:W-:Y:S01]  /*0ca0*/  BSSY.RECONVERGENT B4, `(.L_x_14) ;  /* 0x0000016000047945 */ /* 0x000fe20003800200 */
[----:B------:R-:W-:Y:S01]  /*0cb0*/  FSEL R12, R14, R6, !P0 ;  /* 0x000000060e0c7208 */ /* 0x000fe20004000000 */
[----:B------:R-:W-:Y:S01]  /*0cc0*/  IMAD.MOV.U32 R14, RZ, RZ, 0x1 ;  /* 0x00000001ff0e7424 */ /* 0x000fe200078e00ff */
[----:B------:R-:W0:Y:S01]  /*0cd0*/  MUFU.RCP64H R15, R13 ;  /* 0x0000000d000f7308 */ /* 0x000e220000001800 */
[----:B------:R-:W-:-:S04]  /*0ce0*/  FSETP.GEU.AND P1, PT, |R9|, 6.5827683646048100446e-37, PT ;  /* 0x036000000900780b */ /* 0x000fc80003f2e200 */
[----:B0-----:R-:W-:-:S08]  /*0cf0*/  DFMA R16, -R12, R14, 1 ;  /* 0x3ff000000c10742b */ /* 0x001fd0000000010e */
[----:B------:R-:W-:-:S08]  /*0d00*/  DFMA R16, R16, R16, R16 ;  /* 0x000000101010722b */ /* 0x000fd00000000010 */
[----:B------:R-:W-:-:S08]  /*0d10*/  DFMA R16, R14, R16, R14 ;  /* 0x000000100e10722b */ /* 0x000fd0000000000e */
[----:B------:R-:W-:-:S08]  /*0d20*/  DFMA R14, -R12, R16, 1 ;  /* 0x3ff000000c0e742b */ /* 0x000fd00000000110 */
[----:B------:R-:W-:-:S08]  /*0d30*/  DFMA R14, R16, R14, R16 ;  /* 0x0000000e100e722b */ /* 0x000fd00000000010 */
[----:B------:R-:W-:-:S08]  /*0d40*/  DMUL R16, R8, R14 ;  /* 0x0000000e08107228 */ /* 0x000fd00000000000 */
[----:B------:R-:W-:-:S08]  /*0d50*/  DFMA R18, -R12, R16, R8 ;  /* 0x000000100c12722b */ /* 0x000fd00000000108 */
[----:B------:R-:W-:-:S10]  /*0d60*/  DFMA R14, R14, R18, R16 ;  /* 0x000000120e0e722b */ /* 0x000fd40000000010 */
[----:B------:R-:W-:-:S05]  /*0d70*/  FFMA R0, RZ, R13, R15 ;  /* 0x0000000dff007223 */ /* 0x000fca000000000f */
[----:B------:R-:W-:-:S13]  /*0d80*/  FSETP.GT.AND P0, PT, |R0|, 1.469367938527859385e-39, PT ;  /* 0x001000000000780b */ /* 0x000fda0003f04200 */
[----:B------:R-:W-:Y:S05]  /*0d90*/  @P0 BRA P1, `(.L_x_15) ;  /* 0x0000000000180947 */ /* 0x000fea0000800000 */
[----:B------:R-:W-:Y:S01]  /*0da0*/  IMAD.MOV.U32 R0, RZ, RZ, R8 ;  /* 0x000000ffff007224 */ /* 0x000fe200078e0008 */
[----:B------:R-:W-:Y:S01]  /*0db0*/  MOV R15, R13 ;  /* 0x0000000d000f7202 */ /* 0x000fe20000000f00 */
[----:B------:R-:W-:Y:S01]  /*0dc0*/  IMAD.MOV.U32 R17, RZ, RZ, R9 ;  /* 0x000000ffff117224 */ /* 0x000fe200078e0009 */
[----:B------:R-:W-:Y:S01]  /*0dd0*/  MOV R16, 0xe00 ;  /* 0x00000e0000107802 */ /* 0x000fe20000000f00 */
[----:B------:R-:W-:-:S07]  /*0de0*/  IMAD.MOV.U32 R14, RZ, RZ, R12 ;  /* 0x000000ffff0e7224 */ /* 0x000fce00078e000c */
[----:B------:R-:W-:Y:S05]  /*0df0*/  CALL.REL.NOINC `($__internal_0_$__cuda_sm20_div_rn_f64_full) ;  /* 0x000002cc007c7944 */ /* 0x000fea0003c00000 */
.L_x_15:
[----:B------:R-:W-:Y:S05]  /*0e00*/  BSYNC.RECONVERGENT B4 ;  /* 0x0000000000047941 */ /* 0x000fea0003800200 */
.L_x_14:
[----:B------:R-:W-:Y:S01]  /*0e10*/  DADD R8, RZ, R14 ;  /* 0x00000000ff087229 */ /* 0x000fe2000000000e */
[----:B------:R-:W-:Y:S10]  /*0e20*/  @!P5 BRA `(.L_x_16) ;  /* 0x000000000014d947 */ /* 0x000ff40003800000 */
.L_x_11:
[----:B------:R-:W0:Y:S02]  /*0e30*/  LDC.64 R12, c[0x0][0x398] ;  /* 0x0000e600ff0c7b82 */ /* 0x000e240000000a00 */
[----:B0-----:R-:W2:Y:S02]  /*0e40*/  LDG.E.U8 R12, desc[UR12][R12.64+0x22] ;  /* 0x0000220c0c0c7981 */ /* 0x001ea4000c1e1100 */
[----:B--2---:R-:W-:-:S13]  /*0e50*/  ISETP.NE.AND P0, PT, R12, RZ, PT ;  /* 0x000000ff0c00720c */ /* 0x004fda0003f05270 */
[----:B------:R-:W-:Y:S05]  /*0e60*/  @!P0 BREAK.RELIABLE B3 ;  /* 0x0000000000038942 */ /* 0x000fea0003800100 */
[----:B------:R-:W-:Y:S05]  /*0e70*/  @!P0 BRA `(.L_x_17) ;  /* 0x0000001000c08947 */ /* 0x000fea0003800000 */
.L_x_16:
[----:B------:R-:W-:Y:S05]  /*0e80*/  BSYNC.RELIABLE B3 ;  /* 0x0000000000037941 */ /* 0x000fea0003800100 */
.L_x_9:
[----:B------:R-:W2:Y:S04]  /*0e90*/  LDG.E.64 R18, desc[UR12][R4.64] ;  /* 0x0000000c04127981 */ /* 0x000ea8000c1e1b00 */
[----:B------:R0:W5:Y:S01]  /*0ea0*/  LDG.E.64 R24, desc[UR12][R4.64+0x8] ;  /* 0x0000080c04187981 */ /* 0x000162000c1e1b00 */
[C---:B------:R-:W-:Y:S01]  /*0eb0*/  DMUL R12, R6.reuse, R6 ;  /* 0x00000006060c7228 */ /* 0x040fe20000000000 */
[----:B------:R-:W-:Y:S01]  /*0ec0*/  IMAD.MOV.U32 R14, RZ, RZ, 0x1 ;  /* 0x00000001ff0e7424 */ /* 0x000fe200078e00ff */
[----:B------:R-:W-:Y:S06]  /*0ed0*/  BSSY.RECONVERGENT B3, `(.L_x_18) ;  /* 0x0000018000037945 */ /* 0x000fec0003800200 */
[----:B------:R-:W-:-:S08]  /*0ee0*/  DMUL R12, R6, R12 ;  /* 0x0000000c060c7228 */ /* 0x000fd00000000000 */
[----:B------:R-:W-:-:S06]  /*0ef0*/  DMUL R20, R12, R12 ;  /* 0x0000000c0c147228 */ /* 0x000fcc0000000000 */
[----:B------:R-:W1:Y:S02]  /*0f00*/  MUFU.RCP64H R15, R21 ;  /* 0x00000015000f7308 */ /* 0x000e640000001800 */
[----:B-1----:R-:W-:-:S08]  /*0f10*/  DFMA R16, -R20, R14, 1 ;  /* 0x3ff000001410742b */ /* 0x002fd0000000010e */
[----:B------:R-:W-:-:S08]  /*0f20*/  DFMA R16, R16, R16, R16 ;  /* 0x000000101010722b */ /* 0x000fd00000000010 */
[----:B------:R-:W-:-:S08]  /*0f30*/  DFMA R16, R14, R16, R14 ;  /* 0x000000100e10722b */ /* 0x000fd0000000000e */
[----:B------:R-:W-:-:S08]  /*0f40*/  DFMA R14, -R20, R16, 1 ;  /* 0x3ff00000140e742b */ /* 0x000fd00000000110 */
[----:B------:R-:W-:-:S08]  /*0f50*/  DFMA R14, R16, R14, R16 ;  /* 0x0000000e100e722b */ /* 0x000fd00000000010 */
[----:B--2---:R-:W-:Y:S01]  /*0f60*/  DMUL R26, R18, R14 ;  /* 0x0000000e121a7228 */ /* 0x004fe20000000000 */
[----:B------:R-:W-:-:S07]  /*0f70*/  FSETP.GEU.AND P1, PT, |R19|, 6.5827683646048100446e-37, PT ;  /* 0x036000001300780b */ /* 0x000fce0003f2e200 */
[----:B------:R-:W-:-:S08]  /*0f80*/  DFMA R16, -R20, R26, R18 ;  /* 0x0000001a1410722b */ /* 0x000fd00000000112 */
[----:B------:R-:W-:-:S10]  /*0f90*/  DFMA R26, R14, R16, R26 ;  /* 0x000000100e1a722b */ /* 0x000fd4000000001a */
[----:B------:R-:W-:-:S05]  /*0fa0*/  FFMA R0, RZ, R21, R27 ;  /* 0x00000015ff007223 */ /* 0x000fca000000001b */
[----:B------:R-:W-:-:S13]  /*0fb0*/  FSETP.GT.AND P0, PT, |R0|, 1.469367938527859385e-39, PT ;  /* 0x001000000000780b */ /* 0x000fda0003f04200 */
[----:B0-----:R-:W-:Y:S05]  /*0fc0*/  @P0 BRA P1, `(.L_x_19) ;  /* 0x0000000000200947 */ /* 0x001fea0000800000 */
[----:B------:R-:W-:Y:S01]  /*0fd0*/  IMAD.MOV.U32 R0, RZ, RZ, R18 ;  /* 0x000000ffff007224 */ /* 0x000fe200078e0012 */
[----:B------:R-:W-:Y:S01]  /*0fe0*/  MOV R15, R21 ;  /* 0x00000015000f7202 */ /* 0x000fe20000000f00 */
[----:B------:R-:W-:Y:S01]  /*0ff0*/  IMAD.MOV.U32 R17, RZ, RZ, R19 ;  /* 0x000000ffff117224 */ /* 0x000fe200078e0013 */
[----:B------:R-:W-:Y:S01]  /*1000*/  MOV R16, 0x1030 ;  /* 0x0000103000107802 */ /* 0x000fe20000000f00 */
[----:B------:R-:W-:-:S07]  /*1010*/  IMAD.MOV.U32 R14, RZ, RZ, R20 ;  /* 0x000000ffff0e7224 */ /* 0x000fce00078e0014 */
[----:B-----5:R-:W-:Y:S05]  /*1020*/  CALL.REL.NOINC `($__internal_0_$__cuda_sm20_div_rn_f64_full) ;  /* 0x000002c800f07944 */ /* 0x020fea0003c00000 */
[----:B------:R-:W-:Y:S02]  /*1030*/  IMAD.MOV.U32 R26, RZ, RZ, R14 ;  /* 0x000000ffff1a7224 */ /* 0x000fe400078e000e */
[----:B------:R-:W-:-:S07]  /*1040*/  IMAD.MOV.U32 R27, RZ, RZ, R15 ;  /* 0x000000ffff1b7224 */ /* 0x000fce00078e000f */
.L_x_19:
[----:B------:R-:W-:Y:S05]  /*1050*/  BSYNC.RECONVERGENT B3 ;  /* 0x0000000000037941 */ /* 0x000fea0003800200 */
.L_x_18:
[----:B------:R-:W0:Y:S01]  /*1060*/  MUFU.RCP64H R15, R13 ;  /* 0x0000000d000f7308 */ /* 0x000e220000001800 */
[----:B------:R-:W-:Y:S01]  /*1070*/  IMAD.MOV.U32 R14, RZ, RZ, 0x1 ;  /* 0x00000001ff0e7424 */ /* 0x000fe200078e00ff */
[----:B-----5:R-:W-:Y:S01]  /*1080*/  FSETP.GEU.AND P1, PT, |R25|, 6.5827683646048100446e-37, PT ;  /* 0x036000001900780b */ /* 0x020fe20003f2e200 */
[----:B------:R-:W-:Y:S04]  /*1090*/  BSSY.RECONVERGENT B3, `(.L_x_20) ;  /* 0x0000012000037945 */ /* 0x000fe80003800200 */
        /* <DEDUP_REMOVED lines=17> */
.L_x_21:
[----:B------:R-:W-:Y:S05]  /*11b0*/  BSYNC.RECONVERGENT B3 ;  /* 0x0000000000037941 */ /* 0x000fea0003800200 */
.L_x_20:
[----:B------:R-:W-:-:S08]  /*11c0*/  DADD R14, -R14, R26 ;  /* 0x000000000e0e7229 */ /* 0x000fd0000000011a */
[----:B------:R-:W-:Y:S01]  /*11d0*/  DADD R8, R14, R8 ;  /* 0x000000000e087229 */ /* 0x000fe20000000008 */
[----:B------:R-:W-:Y:S10]  /*11e0*/  @P5 BRA `(.L_x_17) ;  /* 0x0000000c00e45947 */ /* 0x000ff40003800000 */
[----:B------:R-:W0:Y:S02]  /*11f0*/  LDC.64 R12, c[0x0][0x398] ;  /* 0x0000e600ff0c7b82 */ /* 0x000e240000000a00 */
[----:B0-----:R-:W2:Y:S02]  /*1200*/  LDG.E.64 R12, desc[UR12][R12.64+0x18] ;  /* 0x0000180c0c0c7981 */ /* 0x001ea4000c1e1b00 */
[----:B--2---:R-:W-:-:S14]  /*1210*/  DSETP.GEU.AND P0, PT, R6, R12, PT ;  /* 0x0000000c0600722a */ /* 0x004fdc0003f0e000 */
[----:B------:R-:W-:Y:S05]  /*1220*/  @P0 BRA `(.L_x_17) ;  /* 0x0000000c00d40947 */ /* 0x000fea0003800000 */
[----:B------:R-:W0:Y:S01]  /*1230*/  MUFU.RSQ64H R21, R7 ;  /* 0x0000000700157308 */ /* 0x000e220000001c00 */
[----:B------:R-:W-:Y:S01]  /*1240*/  VIADD R20, R7, 0xfcb00000 ;  /* 0xfcb0000007147836 */ /* 0x000fe20000000000 */
[----:B------:R-:W-:Y:S01]  /*1250*/  MOV R15, 0x3fd80000 ;  /* 0x3fd80000000f7802 */ /* 0x000fe20000000f00 */
[----:B------:R-:W-:Y:S01]  /*1260*/  IMAD.MOV.U32 R14, RZ, RZ, 0x0 ;  /* 0x00000000ff0e7424 */ /* 0x000fe200078e00ff */
[----:B------:R-:W-:Y:S02]  /*1270*/  BSSY.RECONVERGENT B3, `(.L_x_22) ;  /* 0x0000014000037945 */ /* 0x000fe40003800200 */
[----:B------:R-:W-:Y:S01]  /*1280*/  ISETP.GE.U32.AND P0, PT, R20, 0x7ca00000, PT ;  /* 0x7ca000001400780c */ /* 0x000fe20003f06070 */
[----:B0-----:R-:W-:-:S08]  /*1290*/  DMUL R12, R20, R20 ;  /* 0x00000014140c7228 */ /* 0x001fd00000000000 */
[----:B------:R-:W-:-:S08]  /*12a0*/  DFMA R12, R6, -R12, 1 ;  /* 0x3ff00000060c742b */ /* 0x000fd0000000080c */
[----:B------:R-:W-:Y:S02]  /*12b0*/  DFMA R14, R12, R14, 0.5 ;  /* 0x3fe000000c0e742b */ /* 0x000fe4000000000e */
[----:B------:R-:W-:-:S08]  /*12c0*/  DMUL R12, R20, R12 ;  /* 0x0000000c140c7228 */ /* 0x000fd00000000000 */
[----:B------:R-:W-:-:S08]  /*12d0*/  DFMA R12, R14, R12, R20 ;  /* 0x0000000c0e0c722b */ /* 0x000fd00000000014 */
[----:B------:R-:W-:Y:S02]  /*12e0*/  DMUL R14, R6, R12 ;  /* 0x0000000c060e7228 */ /* 0x000fe40000000000 */
[----:B------:R-:W-:Y:S02]  /*12f0*/  VIADD R17, R13, 0xfff00000 ;  /* 0xfff000000d117836 */ /* 0x000fe40000000000 */
[----:B------:R-:W-:-:S04]  /*1300*/  IMAD.MOV.U32 R16, RZ, RZ, R12 ;  /* 0x000000ffff107224 */ /* 0x000fc800078e000c */
[----:B------:R-:W-:-:S08]  /*1310*/  DFMA R18, R14, -R14, R6 ;  /* 0x8000000e0e12722b */ /* 0x000fd00000000006 */
[----:B------:R-:W-:Y:S01]  /*1320*/  DFMA R24, R18, R16, R14 ;  /* 0x000000101218722b */ /* 0x000fe2000000000e */
[----:B------:R-:W-:Y:S10]  /*1330*/  @!P0 BRA `(.L_x_23) ;  /* 0x00000000001c8947 */ /* 0x000ff40003800000 */
[----:B------:R-:W-:Y:S01]  /*1340*/  IMAD.MOV.U32 R16, RZ, RZ, R12 ;  /* 0x000000ffff107224 */ /* 0x000fe200078e000c */
[----:B------:R-:W-:Y:S01]  /*1350*/  MOV R21, R7 ;  /* 0x0000000700157202 */ /* 0x000fe20000000f00 */
[----:B------:R-:W-:Y:S01]  /*1360*/  IMAD.MOV.U32 R22, RZ, RZ, R6 ;  /* 0x000000ffff167224 */ /* 0x000fe200078e0006 */
[----:B------:R-:W-:-:S07]  /*1370*/  MOV R0, 0x1390 ;  /* 0x0000139000007802 */ /* 0x000fce0000000f00 */
[----:B------:R-:W-:Y:S05]  /*1380*/  CALL.REL.NOINC `($__internal_1_$__cuda_sm20_dsqrt_rn_f64_mediumpath_v1) ;  /* 0x000002cc00ac7944 */ /* 0x000fea0003c00000 */
[----:B------:R-:W-:Y:S02]  /*1390*/  IMAD.MOV.U32 R24, RZ, RZ, R14 ;  /* 0x000000ffff187224 */ /* 0x000fe400078e000e */
[----:B------:R-:W-:-:S07]  /*13a0*/  IMAD.MOV.U32 R25, RZ, RZ, R15 ;  /* 0x000000ffff197224 */ /* 0x000fce00078e000f */
.L_x_23:
[----:B------:R-:W-:Y:S05]  /*13b0*/  BSYNC.RECONVERGENT B3 ;  /* 0x0000000000037941 */ /* 0x000fea0003800200 */
.L_x_22:
[----:B------:R-:W2:Y:S04]  /*13c0*/  LDG.E.64 R20, desc[UR12][R4.64+0x18] ;  /* 0x0000180c04147981 */ /* 0x000ea8000c1e1b00 */
[----:B------:R-:W3:Y:S04]  /*13d0*/  LDG.E.64 R14, desc[UR12][R4.64+0x20] ;  /* 0x0000200c040e7981 */ /* 0x000ee8000c1e1b00 */
[----:B------:R0:W5:Y:S01]  /*13e0*/  LDG.E.64 R12, desc[UR12][R4.64+0x28] ;  /* 0x0000280c040c7981 */ /* 0x000162000c1e1b00 */
[----:B------:R-:W-:Y:S01]  /*13f0*/  IMAD.MOV.U32 R16, RZ, RZ, 0x1 ;  /* 0x00000001ff107424 */ /* 0x000fe200078e00ff */
[----:B------:R-:W-:Y:S01]  /*1400*/  BSSY.RECONVERGENT B3, `(.L_x_24) ;  /* 0x0000015000037945 */ /* 0x000fe20003800200 */
[----:B--2---:R-:W1:Y:S01]  /*1410*/  MUFU.RCP64H R17, R21 ;  /* 0x0000001500117308 */ /* 0x004e620000001800 */
[----:B---3--:R-:W-:-:S10]  /*1420*/  DADD R22, -R14, R24 ;  /* 0x000000000e167229 */ /* 0x008fd40000000118 */
[----:B------:R-:W-:Y:S01]  /*1430*/  FSETP.GEU.AND P1, PT, |R23|, 6.5827683646048100446e-37, PT ;  /* 0x036000001700780b */ /* 0x000fe20003f2e200 */
[----:B-1----:R-:W-:-:S08]  /*1440*/  DFMA R18, -R20, R16, 1 ;  /* 0x3ff000001412742b */ /* 0x002fd00000000110 */
        /* <DEDUP_REMOVED lines=16> */
.L_x_25:
[----:B------:R-:W-:Y:S05]  /*1550*/  BSYNC.RECONVERGENT B3 ;  /* 0x0000000000037941 */ /* 0x000fea0003800200 */
.L_x_24:
[----:B------:R-:W-:Y:S01]  /*1560*/  DMUL R22, R14, -R14 ;  /* 0x8000000e0e167228 */ /* 0x000fe20000000000 */
[----:B------:R-:W-:Y:S01]  /*1570*/  UMOV UR6, 0xfefa39ef ;  /* 0xfefa39ef00067882 */ /* 0x000fe20000000000 */
[----:B------:R-:W-:Y:S01]  /*1580*/  IMAD.MOV.U32 R14, RZ, RZ, 0x652b82fe ;  /* 0x652b82feff0e7424 */ /* 0x000fe200078e00ff */
[----:B------:R-:W-:Y:S01]  /*1590*/  UMOV UR7, 0x3fe62e42 ;  /* 0x3fe62e4200077882 */ /* 0x000fe20000000000 */
[----:B------:R-:W-:Y:S01]  /*15a0*/  IMAD.MOV.U32 R15, RZ, RZ, 0x3ff71547 ;  /* 0x3ff71547ff0f7424 */ /* 0x000fe200078e00ff */
[----:B------:R-:W0:Y:S01]  /*15b0*/  MUFU.RCP64H R19, R7 ;  /* 0x0000000700137308 */ /* 0x000e220000001800 */
[----:B------:R-:W-:Y:S01]  /*15c0*/  IMAD.MOV.U32 R18, RZ, RZ, 0x1 ;  /* 0x00000001ff127424 */ /* 0x000fe200078e00ff */
[----:B------:R-:W-:Y:S03]  /*15d0*/  BSSY.RECONVERGENT B0, `(.L_x_26) ;  /* 0x000003b000007945 */ /* 0x000fe60003800200 */
[----:B------:R-:W-:Y:S01]  /*15e0*/  DFMA R26, R22, R14, 6.75539944105574400000e+15 ;  /* 0x43380000161a742b */ /* 0x000fe2000000000e */
[----:B------:R-:W-:-:S07]  /*15f0*/  FSETP.GEU.AND P0, PT, |R23|, 4.1917929649353027344, PT ;  /* 0x4086232b1700780b */ /* 0x000fce0003f0e200 */
[----:B------:R-:W-:Y:S02]  /*1600*/  DADD R14, R26, -6.75539944105574400000e+15 ;  /* 0xc33800001a0e7429 */ /* 0x000fe40000000000 */
[----:B0-----:R-:W-:-:S06]  /*1610*/  DFMA R20, -R6, R18, 1 ;  /* 0x3ff000000614742b */ /* 0x001fcc0000000112 */
[----:B------:R-:W-:Y:S01]  /*1620*/  DFMA R16, R14, -UR6, R22 ;  /* 0x800000060e107c2b */ /* 0x000fe20008000016 */
[----:B------:R-:W-:Y:S01]  /*1630*/  UMOV UR6, 0x3b39803f ;  /* 0x3b39803f00067882 */ /* 0x000fe20000000000 */
[----:B------:R-:W-:Y:S01]  /*1640*/  UMOV UR7, 0x3c7abc9e ;  /* 0x3c7abc9e00077882 */ /* 0x000fe20000000000 */
[----:B------:R-:W-:-:S05]  /*1650*/  DFMA R20, R20, R20, R20 ;  /* 0x000000141414722b */ /* 0x000fca0000000014 */
[----:B------:R-:W-:Y:S01]  /*1660*/  DFMA R16, R14, -UR6, R16 ;  /* 0x800000060e107c2b */ /* 0x000fe20008000010 */
[----:B------:R-:W-:Y:S01]  /*1670*/  UMOV UR6, 0x69ce2bdf ;  /* 0x69ce2bdf00067882 */ /* 0x000fe20000000000 */
[----:B------:R-:W-:Y:S01]  /*1680*/  MOV R14, 0xfca213ea ;  /* 0xfca213ea000e7802 */ /* 0x000fe20000000f00 */
[----:B------:R-:W-:Y:S01]  /*1690*/  IMAD.MOV.U32 R15, RZ, RZ, 0x3e928af3 ;  /* 0x3e928af3ff0f7424 */ /* 0x000fe200078e00ff */
[----:B------:R-:W-:Y:S01]  /*16a0*/  UMOV UR7, 0x3e5ade15 ;  /* 0x3e5ade1500077882 */ /* 0x000fe20000000000 */
[----:B------:R-:W-:-:S04]  /*16b0*/  DFMA R20, R18, R20, R18 ;  /* 0x000000141214722b */ /* 0x000fc80000000012 */
[----:B------:R-:W-:Y:S01]  /*16c0*/  DFMA R14, R16, UR6, R14 ;  /* 0x00000006100e7c2b */ /* 0x000fe2000800000e */
[----:B------:R-:W-:Y:S01]  /*16d0*/  UMOV UR6, 0x62401315 ;  /* 0x6240131500067882 */ /* 0x000fe20000000000 */
[----:B------:R-:W-:-:S06]  /*16e0*/  UMOV UR7, 0x3ec71dee ;  /* 0x3ec71dee00077882 */ /* 0x000fcc0000000000 */
[----:B------:R-:W-:Y:S01]  /*16f0*/  DFMA R14, R16, R14, UR6 ;  /* 0x00000006100e7e2b */ /* 0x000fe2000800000e */
        /* <DEDUP_REMOVED lines=20> */
[----:B------:R-:W-:-:S08]  /*1840*/  DFMA R14, R16, R14, UR6 ;  /* 0x00000006100e7e2b */ /* 0x000fd0000800000e */
[----:B------:R-:W-:-:S08]  /*1850*/  DFMA R14, R16, R14, 1 ;  /* 0x3ff00000100e742b */ /* 0x000fd0000000000e */
[----:B------:R-:W-:Y:S02]  /*1860*/  DFMA R16, R16, R14, 1 ;  /* 0x3ff000001010742b */ /* 0x000fe4000000000e */
[----:B------:R-:W-:-:S08]  /*1870*/  DFMA R14, -R6, R20, 1 ;  /* 0x3ff00000060e742b */ /* 0x000fd00000000114 */
[----:B------:R-:W-:Y:S01]  /*1880*/  DFMA R20, R20, R14, R20 ;  /* 0x0000000e1414722b */ /* 0x000fe20000000014 */
[----:B------:R-:W-:Y:S02]  /*1890*/  IMAD R15, R26, 0x100000, R17 ;  /* 0x001000001a0f7824 */ /* 0x000fe400078e0211 */
[----:B------:R-:W-:Y:S01]  /*18a0*/  IMAD.MOV.U32 R14, RZ, RZ, R16 ;  /* 0x000000ffff0e7224 */ /* 0x000fe200078e0010 */
[----:B------:R-:W-:Y:S07]  /*18b0*/  @!P0 BRA `(.L_x_27) ;  /* 0x0000000000308947 */ /* 0x000fee0003800000 */
[----:B------:R-:W-:Y:S01]  /*18c0*/  FSETP.GEU.AND P1, PT, |R23|, 4.2275390625, PT ;  /* 0x408748001700780b */ /* 0x000fe20003f2e200 */
[C---:B------:R-:W-:Y:S02]  /*18d0*/  DADD R14, R22.reuse, +INF ;  /* 0x7ff00000160e7429 */ /* 0x040fe40000000000 */
[----:B------:R-:W-:-:S08]  /*18e0*/  DSETP.GEU.AND P0, PT, R22, RZ, PT ;  /* 0x000000ff1600722a */ /* 0x000fd00003f0e000 */
[----:B------:R-:W-:Y:S02]  /*18f0*/  FSEL R14, R14, RZ, P0 ;  /* 0x000000ff0e0e7208 */ /* 0x000fe40000000000 */
[----:B------:R-:W-:Y:S02]  /*1900*/  @!P1 LEA.HI R0, R26, R26, RZ, 0x1 ;  /* 0x0000001a1a009211 */ /* 0x000fe400078f08ff */
[----:B------:R-:W-:Y:S02]  /*1910*/  FSEL R15, R15, RZ, P0 ;  /* 0x000000ff0f0f7208 */ /* 0x000fe40000000000 */
[----:B------:R-:W-:-:S04]  /*1920*/  @!P1 SHF.R.S32.HI R19, RZ, 0x1, R0 ;  /* 0x00000001ff139819 */ /* 0x000fc80000011400 */
[----:B------:R-:W-:Y:S01]  /*1930*/  @!P1 IADD3 R18, PT, PT, R26, -R19, RZ ;  /* 0x800000131a129210 */ /* 0x000fe20007ffe0ff */
[----:B------:R-:W-:-:S03]  /*1940*/  @!P1 IMAD R17, R19, 0x100000, R17 ;  /* 0x0010000013119824 */ /* 0x000fc600078e0211 */
[----:B------:R-:W-:Y:S01]  /*1950*/  @!P1 LEA R19, R18, 0x3ff00000, 0x14 ;  /* 0x3ff0000012139811 */ /* 0x000fe200078ea0ff */
[----:B------:R-:W-:-:S06]  /*1960*/  @!P1 IMAD.MOV.U32 R18, RZ, RZ, RZ ;  /* 0x000000ffff129224 */ /* 0x000fcc00078e00ff */
[----:B------:R-:W-:-:S11]  /*1970*/  @!P1 DMUL R14, R16, R18 ;  /* 0x00000012100e9228 */ /* 0x000fd60000000000 */
.L_x_27:
[----:B------:R-:W-:Y:S05]  /*1980*/  BSYNC.RECONVERGENT B0 ;  /* 0x0000000000007941 */ /* 0x000fea0003800200 */
.L_x_26:
[----:B-----5:R-:W-:Y:S01]  /*1990*/  DMUL R16, R12, R14 ;  /* 0x0000000e0c107228 */ /* 0x020fe20000000000 */
[----:B------:R-:W-:Y:S07]  /*19a0*/  BSSY.RECONVERGENT B3, `(.L_x_28) ;  /* 0x000000d000037945 */ /* 0x000fee0003800200 */
[----:B------:R-:W-:Y:S02]  /*19b0*/  DMUL R14, R16, R20 ;  /* 0x00000014100e7228 */ /* 0x000fe40000000000 */
[----:B------:R-:W-:-:S06]  /*19c0*/  FSETP.GEU.AND P1, PT, |R17|, 6.5827683646048100446e-37, PT ;  /* 0x036000001100780b */ /* 0x000fcc0003f2e200 */
        /* <DEDUP_REMOVED lines=8> */
[----:B------:R-:W-:-:S07]  /*1a50*/  MOV R16, 0x1a70 ;  /* 0x00001a7000107802 */ /* 0x000fce0000000f00 */
[----:B------:R-:W-:Y:S05]  /*1a60*/  CALL.REL.NOINC `($__internal_0_$__cuda_sm20_div_rn_f64_full) ;  /* 0x000002c000607944 */ /* 0x000fea0003c00000 */
.L_x_29:
[----:B------:R-:W-:Y:S05]  /*1a70*/  BSYNC.RECONVERGENT B3 ;  /* 0x0000000000037941 */ /* 0x000fea0003800200 */
.L_x_28:
[----:B------:R-:W2:Y:S04]  /*1a80*/  LDG.E.64 R22, desc[UR12][R4.64+0x30] ;  /* 0x0000300c04167981 */ /* 0x000ea8000c1e1b00 */
[----:B------:R-:W3:Y:S01]  /*1a90*/  LDG.E.64 R16, desc[UR12][R4.64+0x38] ;  /* 0x0000380c04107981 */ /* 0x000ee2000c1e1b00 */
[----:B------:R-:W-:-:S03]  /*1aa0*/  IMAD.MOV.U32 R18, RZ, RZ, 0x1 ;  /* 0x00000001ff127424 */ /* 0x000fc600078e00ff */
[----:B------:R0:W5:Y:S01]  /*1ab0*/  LDG.E.64 R12, desc[UR12][R4.64+0x40] ;  /* 0x0000400c040c7981 */ /* 0x000162000c1e1b00 */
[----:B------:R-:W-:Y:S01]  /*1ac0*/  BSSY.RECONVERGENT B3, `(.L_x_30) ;  /* 0x0000018000037945 */ /* 0x000fe20003800200 */
[----:B------:R-:W-:Y:S01]  /*1ad0*/  DADD R8, R8, -R14 ;  /* 0x0000000008087229 */ /* 0x000fe2000000080e */
        /* <DEDUP_REMOVED lines=10> */
[----:B0-----:R-:W-:-:S10]  /*1b80*/  DFMA R4, R18, R20, R16 ;  /* 0x000000141204722b */ /* 0x001fd40000000010 */
        /* <DEDUP_REMOVED lines=11> */
.L_x_31:
[----:B------:R-:W-:Y:S05]  /*1c40*/  BSYNC.RECONVERGENT B3 ;  /* 0x0000000000037941 */ /* 0x000fea0003800200 */
.L_x_30:
[----:B------:R-:W-:Y:S01]  /*1c50*/  DMUL R16, R4, -R4 ;  /* 0x8000000404107228 */ /* 0x000fe20000000000 */
[----:B------:R-:W-:Y:S01]  /*1c60*/  IMAD.MOV.U32 R18, RZ, RZ, 0x652b82fe ;  /* 0x652b82feff127424 */ /* 0x000fe200078e00ff */
[----:B------:R-:W-:Y:S01]  /*1c70*/  UMOV UR6, 0xfefa39ef ;  /* 0xfefa39ef00067882 */ /* 0x000fe20000000000 */
[----:B------:R-:W-:Y:S01]  /*1c80*/  IMAD.MOV.U32 R19, RZ, RZ, 0x3ff71547 ;  /* 0x3ff71547ff137424 */ /* 0x000fe200078e00ff */
[----:B------:R-:W-:Y:S01]  /*1c90*/  UMOV UR7, 0x3fe62e42 ;  /* 0x3fe62e4200077882 */ /* 0x000fe20000000000 */
[----:B------:R-:W0:Y:S01]  /*1ca0*/  MUFU.RCP64H R21, R7 ;  /* 0x0000000700157308 */ /* 0x000e220000001800 */
[----:B------:R-:W-:Y:S01]  /*1cb0*/  IMAD.MOV.U32 R20, RZ, RZ, 0x1 ;  /* 0x00000001ff147424 */ /* 0x000fe200078e00ff */
[----:B------:R-:W-:Y:S02]  /*1cc0*/  BSSY.RECONVERGENT B0, `(.L_x_32) ;  /* 0x000003b000007945 */ /* 0x000fe40003800200 */
        /* <DEDUP_REMOVED lines=58> */
.L_x_33:
[----:B------:R-:W-:Y:S05]  /*2070*/  BSYNC.RECONVERGENT B0 ;  /* 0x0000000000007941 */ /* 0x000fea0003800200 */
.L_x_32:
        /* <DEDUP_REMOVED lines=14> */
.L_x_35:
[----:B------:R-:W-:Y:S05]  /*2160*/  BSYNC.RECONVERGENT B3 ;  /* 0x0000000000037941 */ /* 0x000fea0003800200 */
.L_x_34:
[----:B------:R-:W-:-:S11]  /*2170*/  DADD R8, R8, -R14 ;  /* 0x0000000008087229 */ /* 0x000fd6000000080e */
.L_x_17:
[----:B------:R-:W-:Y:S05]  /*2180*/  BSYNC.RECONVERGENT B1 ;  /* 0x0000000000017941 */ /* 0x000fea0003800200 */
.L_x_8:
[----:B------:R-:W-:Y:S01]  /*2190*/  IMAD.IADD R3, R62, 0x1, R3 ;  /* 0x000000013e037824 */ /* 0x000fe200078e0203 */
[----:B------:R-:W-:-:S04]  /*21a0*/  DADD R10, R10, R8 ;  /* 0x000000000a0a7229 */ /* 0x000fc80000000008 */
[----:B------:R-:W-:-:S13]  /*21b0*/  ISETP.GE.AND P0, PT, R3, UR5, PT ;  /* 0x0000000503007c0c */ /* 0x000fda000bf06270 */
[----:B------:R-:W-:Y:S05]  /*21c0*/  @!P0 BRA `(.L_x_36) ;  /* 0xffffffe4008c8947 */ /* 0x000fea000383ffff */
.L_x_7:
[----:B------:R-:W-:Y:S05]  /*21d0*/  BSYNC.RECONVERGENT B2 ;  /* 0x0000000000027941 */ /* 0x000fea0003800200 */
.L_x_6:
[----:B------:R-:W-:Y:S05]  /*21e0*/  WARPSYNC.ALL ;  /* 0x0000000000007948 */ /* 0x000fea0003800000 */
[----:B--2---:R-:W0:Y:S01]  /*21f0*/  S2R R3, SR_CgaCtaId ;  /* 0x0000000000037919 */ /* 0x004e220000008800 */
[----:B------:R-:W1:Y:S01]  /*2200*/  S2UR UR6, SR_CgaCtaId ;  /* 0x00000000000679c3 */ /* 0x000e620000008800 */
[----:B------:R-:W-:Y:S01]  /*2210*/  MOV R0, 0x400 ;  /* 0x0000040000007802 */ /* 0x000fe20000000f00 */
[----:B------:R-:W-:Y:S01]  /*2220*/  UMOV UR4, 0x400 ;  /* 0x0000040000047882 */ /* 0x000fe20000000000 */
[----:B------:R-:W-:Y:S01]  /*2230*/  ISETP.GE.U32.AND P0, PT, R62, 0x2, PT ;  /* 0x000000023e00780c */ /* 0x000fe20003f06070 */
[----:B-1----:R-:W-:Y:S01]  /*2240*/  ULEA UR4, UR6, UR4, 0x18 ;  /* 0x0000000406047291 */ /* 0x002fe2000f8ec0ff */
[----:B0-----:R-:W-:-:S05]  /*2250*/  LEA R0, R3, R0, 0x18 ;  /* 0x0000000003007211 */ /* 0x001fca00078ec0ff */
[----:B------:R-:W-:-:S05]  /*2260*/  IMAD R7, R63, 0x8, R0 ;  /* 0x000000083f077824 */ /* 0x000fca00078e0200 */
[----:B------:R0:W-:Y:S01]  /*2270*/  STS.64 [R7], R10 ;  /* 0x0000000a07007388 */ /* 0x0001e20000000a00 */
[----:B------:R-:W-:Y:S06]  /*2280*/  BAR.SYNC.DEFER_BLOCKING 0x0 ;  /* 0x0000000000007b1d */ /* 0x000fec0000010000 */
[----:B------:R-:W-:Y:S05]  /*2290*/  @!P0 BRA `(.L_x_37) ;  /* 0x00000000003c8947 */ /* 0x000fea0003800000 */
[----:B------:R-:W-:-:S05]  /*22a0*/  UMOV UR6, 0x1 ;  /* 0x0000000100067882 */ /* 0x000fca0000000000 */
.L_x_38:
[----:B------:R-:W-:Y:S01]  /*22b0*/  IMAD.U32 R6, RZ, RZ, UR6 ;  /* 0x00000006ff067e24 */ /* 0x000fe2000f8e00ff */
[----:B------:R-:W-:-:S03]  /*22c0*/  USHF.L.U32 UR6, UR6, 0x1, URZ ;  /* 0x0000000106067899 */ /* 0x000fc600080006ff */
[----:B------:R-:W-:Y:S01]  /*22d0*/  IMAD.IADD R3, R63, 0x1, R6 ;  /* 0x000000013f037824 */ /* 0x000fe200078e0206 */
[----:B------:R-:W-:-:S06]  /*22e0*/  UIADD3 UR7, UPT, UPT, UR6, -0x1, URZ ;  /* 0xffffffff06077890 */ /* 0x000fcc000fffe0ff */
[----:B------:R-:W-:-:S04]  /*22f0*/  LOP3.LUT P0, RZ, R63, UR7, RZ, 0xc0, !PT ;  /* 0x000000073fff7c12 */ /* 0x000fc8000f80c0ff */
[----:B------:R-:W-:-:S13]  /*2300*/  ISETP.GE.OR P0, PT, R3, R62, P0 ;  /* 0x0000003e0300720c */ /* 0x000fda0000706670 */
[----:B------:R-:W-:Y:S01]  /*2310*/  @!P0 LEA R6, R6, R7, 0x3 ;  /* 0x0000000706068211 */ /* 0x000fe200078e18ff */
[----:B------:R-:W-:Y:S04]  /*2320*/  @!P0 LDS.64 R4, [R7] ;  /* 0x0000000007048984 */ /* 0x000fe80000000a00 */
[----:B-----5:R-:W1:Y:S02]  /*2330*/  @!P0 LDS.64 R2, [R6] ;  /* 0x0000000006028984 */ /* 0x020e640000000a00 */
[----:B-1----:R-:W-:-:S07]  /*2340*/  @!P0 DADD R2, R2, R4 ;  /* 0x0000000002028229 */ /* 0x002fce0000000004 */
[----:B------:R1:W-:Y:S01]  /*2350*/  @!P0 STS.64 [R7], R2 ;  /* 0x0000000207008388 */ /* 0x0003e20000000a00 */
[----:B------:R-:W-:Y:S01]  /*2360*/  BAR.SYNC.DEFER_BLOCKING 0x0 ;  /* 0x0000000000007b1d */ /* 0x000fe20000010000 */
[----:B------:R-:W-:-:S13]  /*2370*/  ISETP.LE.AND P0, PT, R62, UR6, PT ;  /* 0x000000063e007c0c */ /* 0x000fda000bf03270 */
[----:B-1----:R-:W-:Y:S05]  /*2380*/  @!P0 BRA `(.L_x_38) ;  /* 0xfffffffc00c88947 */ /* 0x002fea000383ffff */
.L_x_37:
[----:B------:R-:W1:Y:S01]  /*2390*/  LDS.64 R28, [UR4] ;  /* 0x00000004ff1c7984 */ /* 0x000e620008000a00 */
[----:B------:R-:W2:Y:S01]  /*23a0*/  LDCU UR4, c[0x0][0x3d0] ;  /* 0x00007a00ff0477ac */ /* 0x000ea20008000800 */
[----:B------:R-:W3:Y:S01]  /*23b0*/  LDC R3, c[0x0][0x3c0] ;  /* 0x0000f000ff037b82 */ /* 0x000ee20000000800 */
[----:B------:R-:W-:Y:S01]  /*23c0*/  IMAD R0, R62, 0x8, R0 ;  /* 0x000000083e007824 */ /* 0x000fe200078e0200 */
[----:B------:R-:W-:Y:S01]  /*23d0*/  BSSY.RECONVERGENT B0, `(.L_x_39) ;  /* 0x0000048000007945 */ /* 0x000fe20003800200 */
[----:B--2---:R-:W-:Y:S02]  /*23e0*/  ISETP.GE.AND P0, PT, R63, UR4, PT ;  /* 0x000000043f007c0c */ /* 0x004fe4000bf06270 */
[----:B---3--:R-:W-:-:S11]  /*23f0*/  IMAD R0, R3, 0x8, R0 ;  /* 0x0000000803007824 */ /* 0x008fd600078e0200 */
[----:B-1----:R-:W-:Y:S05]  /*2400*/  @P0 BRA `(.L_x_40) ;  /* 0x0000000400100947 */ /* 0x002fea0003800000 */
[----:B0-----:R-:W0:Y:S01]  /*2410*/  I2F.U32.RP R7, R62 ;  /* 0x0000003e00077306 */ /* 0x001e220000209000 */
[----:B------:R-:W-:Y:S01]  /*2420*/  IADD3 R6, PT, PT, R63, R62, RZ ;  /* 0x0000003e3f067210 */ /* 0x000fe20007ffe0ff */
[----:B------:R-:W1:Y:S01]  /*2430*/  LDC.64 R10, c[0x0][0x3e0] ;  /* 0x0000f800ff0a7b82 */ /* 0x000e620000000a00 */
[----:B------:R-:W-:Y:S01]  /*2440*/  ISETP.NE.U32.AND P2, PT, R62, RZ, PT ;  /* 0x000000ff3e00720c */ /* 0x000fe20003f45070 */
[----:B------:R-:W-:Y:S01]  /*2450*/  BSSY.RECONVERGENT B1, `(.L_x_41) ;  /* 0x0000028000017945 */ /* 0x000fe20003800200 */
[C---:B------:R-:W-:Y:S01]  /*2460*/  ISETP.GE.AND P0, PT, R6.reuse, UR4, PT ;  /* 0x0000000406007c0c */ /* 0x040fe2000bf06270 */
[----:B------:R-:W-:Y:S01]  /*2470*/  IMAD.MOV.U32 R13, RZ, RZ, R63 ;  /* 0x000000ffff0d7224 */ /* 0x000fe200078e003f */
[----:B------:R-:W-:Y:S02]  /*2480*/  VIMNMX R4, PT, PT, R6, UR4, !PT ;  /* 0x0000000406047c48 */ /* 0x000fe4000ffe0100 */
[----:B------:R-:W-:Y:S01]  /*2490*/  SEL R5, RZ, 0x1, P0 ;  /* 0x00000001ff057807 */ /* 0x000fe20000000000 */
[----:B0-----:R-:W0:Y:S02]  /*24a0*/  MUFU.RCP R7, R7 ;  /* 0x0000000700077308 */ /* 0x001e240000001000 */
[----:B0----5:R-:W-:-:S06]  /*24b0*/  VIADD R2, R7, 0xffffffe ;  /* 0x0ffffffe07027836 */ /* 0x021fcc0000000000 */
[----:B------:R0:W2:Y:S02]  /*24c0*/  F2I.FTZ.U32.TRUNC.NTZ R3, R2 ;  /* 0x0000000200037305 */ /* 0x0000a4000021f000 */
[----:B0-----:R-:W-:Y:S02]  /*24d0*/  IMAD.MOV.U32 R2, RZ, RZ, RZ ;  /* 0x000000ffff027224 */ /* 0x001fe400078e00ff */
[----:B--2---:R-:W-:-:S04]  /*24e0*/  IMAD.MOV R9, RZ, RZ, -R3 ;  /* 0x000000ffff097224 */ /* 0x004fc800078e0a03 */
[----:B------:R-:W-:-:S04]  /*24f0*/  IMAD R9, R9, R62, RZ ;  /* 0x0000003e09097224 */ /* 0x000fc800078e02ff */
[----:B------:R-:W-:Y:S01]  /*2500*/  IMAD.HI.U32 R8, R3, R9, R2 ;  /* 0x0000000903087227 */ /* 0x000fe200078e0002 */
[----:B------:R-:W-:-:S05]  /*2510*/  IADD3 R3, PT, PT, R4, -R6, -R5 ;  /* 0x8000000604037210 */ /* 0x000fca0007ffe805 */
[----:B------:R-:W-:-:S04]  /*2520*/  IMAD.HI.U32 R2, R8, R3, RZ ;  /* 0x0000000308027227 */ /* 0x000fc800078e00ff */
[----:B------:R-:W-:-:S04]  /*2530*/  IMAD.MOV R4, RZ, RZ, -R2 ;  /* 0x000000ffff047224 */ /* 0x000fc800078e0a02 */
[----:B------:R-:W-:-:S05]  /*2540*/  IMAD R3, R62, R4, R3 ;  /* 0x000000043e037224 */ /* 0x000fca00078e0203 */
[----:B------:R-:W-:-:S13]  /*2550*/  ISETP.GE.U32.AND P0, PT, R3, R62, PT ;  /* 0x0000003e0300720c */ /* 0x000fda0003f06070 */
[----:B------:R-:W-:Y:S02]  /*2560*/  @P0 IMAD.IADD R3, R3, 0x1, -R62 ;  /* 0x0000000103030824 */ /* 0x000fe400078e0a3e */
[----:B------:R-:W-:-:S03]  /*2570*/  @P0 VIADD R2, R2, 0x1 ;  /* 0x0000000102020836 */ /* 0x000fc60000000000 */
[----:B------:R-:W-:-:S13]  /*2580*/  ISETP.GE.U32.AND P1, PT, R3, R62, PT ;  /* 0x0000003e0300720c */ /* 0x000fda0003f26070 */
[----:B------:R-:W-:Y:S02]  /*2590*/  @P1 IADD3 R2, PT, PT, R2, 0x1, RZ ;  /* 0x0000000102021810 */ /* 0x000fe40007ffe0ff */
[----:B------:R-:W-:-:S05]  /*25a0*/  @!P2 LOP3.LUT R2, RZ, R62, RZ, 0x33, !PT ;  /* 0x0000003eff02a212 */ /* 0x000fca00078e33ff */
[----:B------:R-:W-:-:S05]  /*25b0*/  IMAD.IADD R2, R5, 0x1, R2 ;  /* 0x0000000105027824 */ /* 0x000fca00078e0202 */
[C---:B------:R-:W-:Y:S02]  /*25c0*/  LOP3.LUT R3, R2.reuse, 0x3, RZ, 0xc0, !PT ;  /* 0x0000000302037812 */ /* 0x040fe400078ec0ff */
[----:B------:R-:W-:Y:S02]  /*25d0*/  ISETP.GE.U32.AND P1, PT, R2, 0x3, PT ;  /* 0x000000030200780c */ /* 0x000fe40003f26070 */
[----:B------:R-:W-:-:S13]  /*25e0*/  ISETP.NE.AND P0, PT, R3, 0x3, PT ;  /* 0x000000030300780c */ /* 0x000fda0003f05270 */
[----:B-1----:R-:W-:Y:S05]  /*25f0*/  @!P0 BRA `(.L_x_42) ;  /* 0x0000000000348947 */ /* 0x002fea0003800000 */
[----:B------:R-:W0:Y:S01]  /*2600*/  LDC.64 R4, c[0x0][0x3e0] ;  /* 0x0000f800ff047b82 */ /* 0x000e220000000a00 */
[----:B------:R-:W-:Y:S01]  /*2610*/  VIADD R2, R2, 0x1 ;  /* 0x0000000102027836 */ /* 0x000fe20000000000 */
[----:B------:R-:W-:Y:S01]  /*2620*/  MOV R13, R63 ;  /* 0x0000003f000d7202 */ /* 0x000fe20000000f00 */
[----:B------:R-:W-:-:S03]  /*2630*/  IMAD.MOV.U32 R7, RZ, RZ, RZ ;  /* 0x000000ffff077224 */ /* 0x000fc600078e00ff */
[----:B------:R-:W-:-:S07]  /*2640*/  LOP3.LUT R6, R2, 0x3, RZ, 0xc0, !PT ;  /* 0x0000000302067812 */ /* 0x000fce00078ec0ff */
.L_x_43:
[----:B01----:R-:W-:-:S06]  /*2650*/  IMAD.WIDE.U32 R2, R13, 0x8, R4 ;  /* 0x000000080d027825 */ /* 0x003fcc00078e0004 */
[----:B------:R-:W2:Y:S01]  /*2660*/  LDG.E.64 R2, desc[UR12][R2.64+0x8] ;  /* 0x0000080c02027981 */ /* 0x000ea2000c1e1b00 */
[----:B------:R-:W-:Y:S02]  /*2670*/  IMAD R9, R13, 0x8, R0 ;  /* 0x000000080d097824 */ /* 0x000fe400078e0200 */
[----:B------:R-:W-:Y:S02]  /*2680*/  VIADD R7, R7, 0x1 ;  /* 0x0000000107077836 */ /* 0x000fe40000000000 */
[----:B------:R-:W-:-:S03]  /*2690*/  IMAD.IADD R13, R62, 0x1, R13 ;  /* 0x000000013e0d7824 */ /* 0x000fc600078e020d */
[----:B------:R-:W-:Y:S01]  /*26a0*/  ISETP.NE.AND P0, PT, R7, R6, PT ;  /* 0x000000060700720c */ /* 0x000fe20003f05270 */
[----:B--2---:R1:W-:-:S12]  /*26b0*/  STS.64 [R9], R2 ;  /* 0x0000000209007388 */ /* 0x0043d80000000a00 */
[----:B------:R-:W-:Y:S05]  /*26c0*/  @P0 BRA `(.L_x_43) ;  /* 0xfffffffc00e00947 */ /* 0x000fea000383ffff */
.L_x_42:
[----:B------:R-:W-:Y:S05]  /*26d0*/  BSYNC.RECONVERGENT B1 ;  /* 0x0000000000017941 */ /* 0x000fea0003800200 */
.L_x_41:
[----:B------:R-:W-:Y:S05]  /*26e0*/  @!P1 BRA `(.L_x_40) ;  /* 0x0000000000589947 */ /* 0x000fea0003800000 */
.L_x_44:
[----:B--2---:R-:W-:Y:S02]  /*26f0*/  IMAD.IADD R5, R62, 0x1, R13 ;  /* 0x000000013e057824 */ /* 0x004fe400078e020d */
[----:B-1----:R-:W-:-:S03]  /*2700*/  IMAD.WIDE.U32 R2, R13, 0x8, R10 ;  /* 0x000000080d027825 */ /* 0x002fc600078e000a */
[C---:B------:R-:W-:Y:S01]  /*2710*/  IADD3 R7, PT, PT, R5.reuse, R62, RZ ;  /* 0x0000003e05077210 */ /* 0x040fe20007ffe0ff */
[----:B------:R-:W-:Y:S02]  /*2720*/  IMAD.WIDE.U32 R4, R5, 0x8, R10 ;  /* 0x0000000805047825 */ /* 0x000fe400078e000a */
[----:B------:R-:W2:Y:S02]  /*2730*/  LDG.E.64 R2, desc[UR12][R2.64+0x8] ;  /* 0x0000080c02027981 */ /* 0x000ea4000c1e1b00 */
[C---:B------:R-:W-:Y:S02]  /*2740*/  IMAD.IADD R19, R7.reuse, 0x1, R62 ;  /* 0x0000000107137824 */ /* 0x040fe400078e023e */
[--C-:B------:R-:W-:Y:S01]  /*2750*/  IMAD.WIDE.U32 R6, R7, 0x8, R10.reuse ;  /* 0x0000000807067825 */ /* 0x100fe200078e000a */
[----:B------:R-:W3:Y:S03]  /*2760*/  LDG.E.64 R4, desc[UR12][R4.64+0x8] ;  /* 0x0000080c04047981 */ /* 0x000ee6000c1e1b00 */
[----:B------:R-:W-:-:S02]  /*2770*/  IMAD.WIDE.U32 R8, R19, 0x8, R10 ;  /* 0x0000000813087825 */ /* 0x000fc400078e000a */
[----:B------:R-:W4:Y:S04]  /*2780*/  LDG.E.64 R6, desc[UR12][R6.64+0x8] ;  /* 0x0000080c06067981 */ /* 0x000f28000c1e1b00 */
[----:B------:R-:W5:Y:S01]  /*2790*/  LDG.E.64 R8, desc[UR12][R8.64+0x8] ;  /* 0x0000080c08087981 */ /* 0x000f62000c1e1b00 */
[----:B------:R-:W-:-:S04]  /*27a0*/  IMAD R23, R13, 0x8, R0 ;  /* 0x000000080d177824 */ /* 0x000fc800078e0200 */
[----:B------:R-:W-:-:S04]  /*27b0*/  IMAD R15, R62, 0x8, R23 ;  /* 0x000000083e0f7824 */ /* 0x000fc800078e0217 */
[----:B------:R-:W-:-:S05]  /*27c0*/  IMAD R17, R62, 0x8, R15 ;  /* 0x000000083e117824 */ /* 0x000fca00078e020f */
[----:B------:R-:W-:Y:S01]  /*27d0*/  LEA R21, R62, R17, 0x3 ;  /* 0x000000113e157211 */ /* 0x000fe200078e18ff */
[----:B------:R-:W-:-:S05]  /*27e0*/  IMAD.IADD R13, R19, 0x1, R62 ;  /* 0x00000001130d7824 */ /* 0x000fca00078e023e */
[----:B------:R-:W-:Y:S01]  /*27f0*/  ISETP.GE.AND P0, PT, R13, UR4, PT ;  /* 0x000000040d007c0c */ /* 0x000fe2000bf06270 */
[----:B--2---:R2:W-:Y:S04]  /*2800*/  STS.64 [R23], R2 ;  /* 0x0000000217007388 */ /* 0x0045e80000000a00 */
[----:B---3--:R2:W-:Y:S04]  /*2810*/  STS.64 [R15], R4 ;  /* 0x000000040f007388 */ /* 0x0085e80000000a00 */
[----:B----4-:R2:W-:Y:S04]  /*2820*/  STS.64 [R17], R6 ;  /* 0x0000000611007388 */ /* 0x0105e80000000a00 */
[----:B-----5:R2:W-:Y:S01]  /*2830*/  STS.64 [R21], R8 ;  /* 0x0000000815007388 */ /* 0x0205e20000000a00 */
[----:B------:R-:W-:Y:S05]  /*2840*/  @!P0 BRA `(.L_x_44) ;  /* 0xfffffffc00a88947 */ /* 0x000fea000383ffff */
.L_x_40:
[----:B------:R-:W-:Y:S05]  /*2850*/  BSYNC.RECONVERGENT B0 ;  /* 0x0000000000007941 */ /* 0x000fea0003800200 */
.L_x_39:
[----:B--2---:R-:W2:Y:S01]  /*2860*/  I2F.U32.RP R4, R62 ;  /* 0x0000003e00047306 */ /* 0x004ea20000209000 */
[----:B------:R-:W-:Y:S01]  /*2870*/  IMAD.IADD R0, R63, 0x1, R62 ;  /* 0x000000013f007824 */ /* 0x000fe200078e023e */
[----:B------:R-:W-:Y:S01]  /*2880*/  BAR.SYNC.DEFER_BLOCKING 0x0 ;  /* 0x0000000000007b1d */ /* 0x000fe20000010000 */
[----:B------:R-:W-:-:S03]  /*2890*/  ISETP.NE.U32.AND P2, PT, R62, RZ, PT ;  /* 0x000000ff3e00720c */ /* 0x000fc60003f45070 */
[C---:B------:R-:W-:Y:S02]  /*28a0*/  ISETP.GE.AND P0, PT, R0.reuse, UR4, PT ;  /* 0x0000000400007c0c */ /* 0x040fe4000bf06270 */
[----:B------:R-:W-:Y:S01]  /*28b0*/  VIMNMX R5, PT, PT, R0, UR4, !PT ;  /* 0x0000000400057c48 */ /* 0x000fe2000ffe0100 */
[----:B------:R-:W-:Y:S01]  /*28c0*/  UMOV UR4, URZ ;  /* 0x000000ff00047c82 */ /* 0x000fe20008000000 */
[----:B------:R-:W-:-:S04]  /*28d0*/  SEL R60, RZ, 0x1, P0 ;  /* 0x00000001ff3c7807 */ /* 0x000fc80000000000 */
[----:B------:R-:W-:Y:S01]  /*28e0*/  IADD3 R5, PT, PT, R5, -R0, -R60 ;  /* 0x8000000005057210 */ /* 0x000fe20007ffe83c */
[----:B--2---:R-:W1:Y:S02]  /*28f0*/  MUFU.RCP R4, R4 ;  /* 0x0000000400047308 */ /* 0x004e640000001000 */
[----:B-1---5:R-:W-:-:S06]  /*2900*/  VIADD R2, R4, 0xffffffe ;  /* 0x0ffffffe04027836 */ /* 0x022fcc0000000000 */
[----:B------:R1:W0:Y:S02]  /*2910*/  F2I.FTZ.U32.TRUNC.NTZ R3, R2 ;  /* 0x0000000200037305 */ /* 0x000224000021f000 */
[----:B-1----:R-:W-:Y:S02]  /*2920*/  HFMA2 R2, -RZ, RZ, 0, 0 ;  /* 0x00000000ff027431 */ /* 0x002fe400000001ff */
[----:B0-----:R-:W-:-:S04]  /*2930*/  IMAD.MOV R7, RZ, RZ, -R3 ;  /* 0x000000ffff077224 */ /* 0x001fc800078e0a03 */
        /* <DEDUP_REMOVED lines=11> */
[----:B------:R-:W-:-:S07]  /*29f0*/  IADD3 R60, PT, PT, R60, R3, RZ ;  /* 0x000000033c3c7210 */ /* 0x000fce0007ffe0ff */
.L_x_713:
[----:B0-----:R-:W0:Y:S02]  /*2a00*/  LDCU UR6, c[0x0][0x3d0] ;  /* 0x00007a00ff0677ac */ /* 0x001e240008000800 */
[----:B0-----:R-:W-:-:S09]  /*2a10*/  UISETP.GE.AND UP0, UPT, UR6, 0x1, UPT ;  /* 0x000000010600788c */ /* 0x001fd2000bf06270 */
[----:B-12-4-:R-:W-:Y:S05]  /*2a20*/  BRA.U !UP0, `(.L_x_45) ;  /* 0x0000029108307547 */ /* 0x016fea000b800000 */
[----:B------:R-:W-:-:S07]  /*2a30*/  IMAD.MOV.U32 R27, RZ, RZ, RZ ;  /* 0x000000ffff1b7224 */ /* 0x000fce00078e00ff */
.L_x_673:
[----:B------:R-:W0:Y:S02]  /*2a40*/  LDC.64 R30, c[0x0][0x3b8] ;  /* 0x0000ee00ff1e7b82 */ /* 0x000e240000000a00 */
[----:B0-----:R-:W-:-:S05]  /*2a50*/  IMAD.WIDE.U32 R30, R27, 0x20, R30 ;  /* 0x000000201b1e7825 */ /* 0x001fca00078e001e */
[----:B------:R-:W2:Y:S04]  /*2a60*/  LDG.E.64 R42, desc[UR12][R30.64] ;  /* 0x0000000c1e2a7981 */ /* 0x000ea8000c1e1b00 */
[----:B------:R-:W3:Y:S04]  /*2a70*/  LDG.E R5, desc[UR12][R30.64+0x18] ;  /* 0x0000180c1e057981 */ /* 0x000ee8000c1e1900 */
[----:B------:R-:W3:Y:S04]  /*2a80*/  LDG.E R10, desc[UR12][R30.64+0x14] ;  /* 0x0000140c1e0a7981 */ /* 0x000ee8000c1e1900 */
[----:B------:R0:W5:Y:S01]  /*2a90*/  LDG.E R26, desc[UR12][R30.64+0xc] ;  /* 0x00000c0c1e1a7981 */ /* 0x000162000c1e1900 */
[----:B-1----:R-:W1:Y:S01]  /*2aa0*/  LDC R8, c[0x0][0x370] ;  /* 0x0000dc00ff087b82 */ /* 0x002e620000000800 */
[----:B------:R-:W-:Y:S01]  /*2ab0*/  BSSY.RECONVERGENT B0, `(.L_x_46) ;  /* 0x0000030000007945 */ /* 0x000fe20003800200 */
[----:B-1----:R-:W-:-:S04]  /*2ac0*/  IABS R7, R8 ;  /* 0x0000000800077213 */ /* 0x002fc80000000000 */
[----:B------:R-:W1:Y:S08]  /*2ad0*/  I2F.RP R4, R7 ;  /* 0x0000000700047306 */ /* 0x000e700000209400 */
[----:B-1----:R-:W1:Y:S02]  /*2ae0*/  MUFU.RCP R4, R4 ;  /* 0x0000000400047308 */ /* 0x002e640000001000 */
[----:B-1----:R-:W-:-:S06]  /*2af0*/  VIADD R2, R4, 0xffffffe ;  /* 0x0ffffffe04027836 */ /* 0x002fcc0000000000 */
[----:B------:R1:W4:Y:S02]  /*2b00*/  F2I.FTZ.U32.TRUNC.NTZ R3, R2 ;  /* 0x0000000200037305 */ /* 0x000324000021f000 */
[----:B-1----:R-:W-:Y:S02]  /*2b10*/  IMAD.MOV.U32 R2, RZ, RZ, RZ ;  /* 0x000000ffff027224 */ /* 0x002fe400078e00ff */
[----:B----4-:R-:W-:-:S04]  /*2b20*/  IMAD.MOV R6, RZ, RZ, -R3 ;  /* 0x000000ffff067224 */ /* 0x010fc800078e0a03 */
[----:B------:R-:W-:Y:S01]  /*2b30*/  IMAD R9, R6, R7, RZ ;  /* 0x0000000706097224 */ /* 0x000fe200078e02ff */
[----:B------:R-:W-:-:S03]  /*2b40*/  IABS R6, R8 ;  /* 0x0000000800067213 */ /* 0x000fc60000000000 */
[----:B------:R-:W-:Y:S01]  /*2b50*/  IMAD.HI.U32 R3, R3, R9, R2 ;  /* 0x0000000903037227 */ /* 0x000fe200078e0002 */
[----:B------:R-:W-:Y:S02]  /*2b60*/  IADD3 R2, PT, PT, RZ, -R6, RZ ;  /* 0x80000006ff027210 */ /* 0x000fe40007ffe0ff */
[----:B--2---:R-:W-:-:S04]  /*2b70*/  IADD3 R0, PT, PT, R8, -0x1, R43 ;  /* 0xffffffff08007810 */ /* 0x004fc80007ffe02b */
[----:B------:R-:W-:Y:S02]  /*2b80*/  IABS R4, R0 ;  /* 0x0000000000047213 */ /* 0x000fe40000000000 */
[----:B------:R-:W-:Y:S01]  /*2b90*/  LOP3.LUT R0, R0, R8, RZ, 0x3c, !PT ;  /* 0x0000000800007212 */ /* 0x000fe200078e3cff */
[----:B---3--:R-:W-:Y:S02]  /*2ba0*/  IMAD.IADD R9, R5, 0x1, -R10 ;  /* 0x0000000105097824 */ /* 0x008fe400078e0a0a */
[----:B------:R-:W-:Y:S01]  /*2bb0*/  IMAD.HI.U32 R25, R3, R4, RZ ;  /* 0x0000000403197227 */ /* 0x000fe200078e00ff */
[----:B------:R-:W-:Y:S02]  /*2bc0*/  ISETP.GE.AND P2, PT, R0, RZ, PT ;  /* 0x000000ff0000720c */ /* 0x000fe40003f46270 */
[----:B------:R-:W-:Y:S01]  /*2bd0*/  SHF.L.U32 R3, R27, 0x2, RZ ;  /* 0x000000021b037819 */ /* 0x000fe200000006ff */
[----:B------:R-:W-:-:S05]  /*2be0*/  IMAD R2, R25, R2, R4 ;  /* 0x0000000219027224 */ /* 0x000fca00078e0204 */
[----:B------:R-:W-:-:S13]  /*2bf0*/  ISETP.GT.U32.AND P1, PT, R7, R2, PT ;  /* 0x000000020700720c */ /* 0x000fda0003f24070 */
[----:B------:R-:W-:Y:S02]  /*2c00*/  @!P1 IMAD.IADD R2, R2, 0x1, -R7 ;  /* 0x0000000102029824 */ /* 0x000fe400078e0a07 */
[----:B------:R-:W-:Y:S01]  /*2c10*/  @!P1 VIADD R25, R25, 0x1 ;  /* 0x0000000119199836 */ /* 0x000fe20000000000 */
[----:B------:R-:W-:Y:S02]  /*2c20*/  ISETP.NE.AND P1, PT, R8, RZ, PT ;  /* 0x000000ff0800720c */ /* 0x000fe40003f25270 */
[----:B------:R-:W-:Y:S02]  /*2c30*/  ISETP.GE.U32.AND P0, PT, R2, R7, PT ;  /* 0x000000070200720c */ /* 0x000fe40003f06070 */
[----:B------:R-:W1:Y:S11]  /*2c40*/  LDC.64 R6, c[0x0][0x3a8] ;  /* 0x0000ea00ff067b82 */ /* 0x000e760000000a00 */
[----:B------:R-:W-:Y:S01]  /*2c50*/  @P0 VIADD R25, R25, 0x1 ;  /* 0x0000000119190836 */ /* 0x000fe20000000000 */
[----:B------:R-:W-:-:S03]  /*2c60*/  ISETP.GT.AND P0, PT, R63, R9, PT ;  /* 0x000000093f00720c */ /* 0x000fc60003f04270 */
[----:B------:R-:W-:Y:S01]  /*2c70*/  @!P2 IMAD.MOV R25, RZ, RZ, -R25 ;  /* 0x000000ffff19a224 */ /* 0x000fe200078e0a19 */
[----:B------:R-:W-:Y:S01]  /*2c80*/  @!P1 LOP3.LUT R25, RZ, R8, RZ, 0x33, !PT ;  /* 0x00000008ff199212 */ /* 0x000fe200078e33ff */
[----:B-1----:R-:W-:-:S08]  /*2c90*/  IMAD.WIDE.U32 R6, R3, 0x4, R6 ;  /* 0x0000000403067825 */ /* 0x002fd000078e0006 */
[----:B0-----:R-:W-:Y:S05]  /*2ca0*/  @P0 BRA `(.L_x_47) ;  /* 0x0000000000400947 */ /* 0x001fea0003800000 */
[----:B------:R-:W0:Y:S01]  /*2cb0*/  S2UR UR7, SR_CgaCtaId ;  /* 0x00000000000779c3 */ /* 0x000e220000008800 */
[----:B------:R-:W-:Y:S01]  /*2cc0*/  UMOV UR6, 0x400 ;  /* 0x0000040000067882 */ /* 0x000fe20000000000 */
[----:B------:R-:W-:Y:S02]  /*2cd0*/  IMAD.IADD R0, R63, 0x1, R62 ;  /* 0x000000013f007824 */ /* 0x000fe400078e023e */
[--C-:B------:R-:W-:Y:S02]  /*2ce0*/  IMAD.IADD R8, R10, 0x1, R63.reuse ;  /* 0x000000010a087824 */ /* 0x100fe400078e023f */
[----:B------:R-:W-:Y:S02]  /*2cf0*/  IMAD.MOV.U32 R10, RZ, RZ, R63 ;  /* 0x000000ffff0a7224 */ /* 0x000fe400078e003f */
[----:B------:R-:W1:Y:S01]  /*2d00*/  LDC.64 R4, c[0x0][0x380] ;  /* 0x0000e000ff047b82 */ /* 0x000e620000000a00 */
[----:B0-----:R-:W-:-:S06]  /*2d10*/  ULEA UR6, UR7, UR6, 0x18 ;  /* 0x0000000607067291 */ /* 0x001fcc000f8ec0ff */
[----:B------:R-:W-:-:S07]  /*2d20*/  LEA R0, R0, UR6, 0x3 ;  /* 0x0000000600007c11 */ /* 0x000fce000f8e18ff */
.L_x_48:
[----:B-1----:R-:W-:-:S06]  /*2d30*/  IMAD.WIDE R2, R8, 0x8, R4 ;  /* 0x0000000808027825 */ /* 0x002fcc00078e0204 */
[----:B------:R-:W2:Y:S01]  /*2d40*/  LDG.E.64 R2, desc[UR12][R2.64] ;  /* 0x0000000c02027981 */ /* 0x000ea2000c1e1b00 */
[C---:B------:R-:W-:Y:S01]  /*2d50*/  IADD3 R10, PT, PT, R25.reuse, R10, RZ ;  /* 0x0000000a190a7210 */ /* 0x040fe20007ffe0ff */
[----:B------:R-:W-:-:S03]  /*2d60*/  IMAD.IADD R8, R25, 0x1, R8 ;  /* 0x0000000119087824 */ /* 0x000fc600078e0208 */
[----:B------:R-:W-:Y:S01]  /*2d70*/  ISETP.GT.AND P0, PT, R10, R9, PT ;  /* 0x000000090a00720c */ /* 0x000fe20003f04270 */
[----:B--2---:R0:W-:Y:S02]  /*2d80*/  STS.64 [R0], R2 ;  /* 0x0000000200007388 */ /* 0x0041e40000000a00 */
[----:B0-----:R-:W-:-:S10]  /*2d90*/  IMAD R0, R25, 0x8, R0 ;  /* 0x0000000819007824 */ /* 0x001fd400078e0200 */
[----:B------:R-:W-:Y:S05]  /*2da0*/  @!P0 BRA `(.L_x_48) ;  /* 0xfffffffc00e08947 */ /* 0x000fea000383ffff */
.L_x_47:
[----:B------:R-:W-:Y:S05]  /*2db0*/  BSYNC.RECONVERGENT B0 ;  /* 0x0000000000007941 */ /* 0x000fea0003800200 */
.L_x_46:
[----:B------:R-:W-:Y:S08]  /*2dc0*/  BAR.SYNC.DEFER_BLOCKING 0x0 ;  /* 0x0000000000007b1d */ /* 0x000ff00000010000 */
[----:B------:R-:W0:Y:S01]  /*2dd0*/  LDC.64 R12, c[0x0][0x3c8] ;  /* 0x0000f200ff0c7b82 */ /* 0x000e220000000a00 */
[----:B------:R-:W1:Y:S01]  /*2de0*/  S2R R11, SR_CgaCtaId ;  /* 0x00000000000b7919 */ /* 0x000e620000008800 */
[----:B------:R-:W-:-:S06]  /*2df0*/  MOV R0, 0x400 ;  /* 0x0000040000007802 */ /* 0x000fcc0000000f00 */
[----:B------:R-:W2:Y:S01]  /*2e00*/  LDC R17, c[0x0][0x3c0] ;  /* 0x0000f000ff117b82 */ /* 0x000ea20000000800 */
[----:B------:R-:W3:Y:S04]  /*2e10*/  LDG.E R5, desc[UR12][R6.64+0x4] ;  /* 0x0000040c06057981 */ /* 0x000ee8000c1e1900 */
[----:B------:R-:W4:Y:S04]  /*2e20*/  LDG.E R9, desc[UR12][R6.64+0x8] ;  /* 0x0000080c06097981 */ /* 0x000f28000c1e1900 */
[----:B------:R-:W4:Y:S04]  /*2e30*/  LDG.E R15, desc[UR12][R6.64+0xc] ;  /* 0x00000c0c060f7981 */ /* 0x000f28000c1e1900 */
[----:B------:R4:W4:Y:S04]  /*2e40*/  LDG.E R3, desc[UR12][R6.64] ;  /* 0x0000000c06037981 */ /* 0x000928000c1e1900 */
[----:B------:R-:W5:Y:S01]  /*2e50*/  LDG.E R4, desc[UR12][R30.64+0x10] ;  /* 0x0000100c1e047981 */ /* 0x000f62000c1e1900 */
[----:B-1----:R-:W-:-:S05]  /*2e60*/  LEA R11, R11, R0, 0x18 ;  /* 0x000000000b0b7211 */ /* 0x002fca00078ec0ff */
[----:B------:R-:W-:Y:S02]  /*2e70*/  IMAD R2, R62, 0x8, R11 ;  /* 0x000000083e027824 */ /* 0x000fe400078e020b */
[----:B0-----:R-:W-:-:S05]  /*2e80*/  IMAD.WIDE.U32 R12, R27, 0x18, R12 ;  /* 0x000000181b0c7825 */ /* 0x001fca00078e000c */
[----:B------:R-:W5:Y:S04]  /*2e90*/  LDG.E.64 R32, desc[UR12][R12.64+0x8] ;  /* 0x0000080c0c207981 */ /* 0x000f68000c1e1b00 */
[----:B------:R0:W5:Y:S01]  /*2ea0*/  LDG.E.64 R34, desc[UR12][R12.64+0x10] ;  /* 0x0000100c0c227981 */ /* 0x000162000c1e1b00 */
[----:B--2---:R-:W-:Y:S01]  /*2eb0*/  IMAD R36, R17, 0x8, R2 ;  /* 0x0000000811247824 */ /* 0x004fe200078e0202 */
[----:B------:R-:W-:Y:S01]  /*2ec0*/  MOV R22, 0x0 ;  /* 0x0000000000167802 */ /* 0x000fe20000000f00 */
[----:B------:R-:W-:Y:S02]  /*2ed0*/  IMAD.MOV.U32 R23, RZ, RZ, 0x3fd80000 ;  /* 0x3fd80000ff177424 */ /* 0x000fe400078e00ff */
[----:B------:R-:W-:-:S06]  /*2ee0*/  IMAD R36, R27, 0x8, R36 ;  /* 0x000000081b247824 */ /* 0x000fcc00078e0224 */
[----:B------:R-:W-:Y:S01]  /*2ef0*/  LDS.64 R36, [R36] ;  /* 0x0000000024247984 */ /* 0x000fe20000000a00 */
[----:B------:R-:W-:-:S13]  /*2f00*/  R2UR UR8, R42 ;  /* 0x000000002a0872ca */ /* 0x000fda00000e0000 */
[----:B------:R-:W-:Y:S01]  /*2f10*/  USHF.R.S32.HI UR9, URZ, 0x1f, UR8 ;  /* 0x0000001fff097899 */ /* 0x000fe20008011408 */
[--C-:B---3--:R-:W-:Y:S02]  /*2f20*/  IMAD R5, R5, 0x18, R2.reuse ;  /* 0x0000001805057824 */ /* 0x108fe400078e0202 */
[----:B----4-:R-:W-:-:S03]  /*2f30*/  IMAD R0, R9, 0x18, R2 ;  /* 0x0000001809007824 */ /* 0x010fc600078e0202 */
[----:B------:R-:W-:Y:S04]  /*2f40*/  LDS.64 R10, [R5] ;  /* 0x00000000050a7984 */ /* 0x000fe80000000a00 */
[----:B------:R-:W-:Y:S04]  /*2f50*/  LDS.64 R8, [R5+0x8] ;  /* 0x0000080005087984 */ /* 0x000fe80000000a00 */
[----:B------:R-:W1:Y:S04]  /*2f60*/  LDS.64 R58, [R0+0x8] ;  /* 0x00000800003a7984 */ /* 0x000e680000000a00 */
[----:B------:R-:W2:Y:S04]  /*2f70*/  LDS.64 R40, [R0] ;  /* 0x0000000000287984 */ /* 0x000ea80000000a00 */
[----:B------:R-:W-:Y:S04]  /*2f80*/  LDS.64 R6, [R5+0x10] ;  /* 0x0000100005067984 */ /* 0x000fe80000000a00 */
[----:B------:R-:W3:Y:S01]  /*2f90*/  LDS.64 R38, [R0+0x10] ;  /* 0x0000100000267984 */ /* 0x000ee20000000a00 */
[----:B-1----:R-:W-:-:S02]  /*2fa0*/  DADD R58, -R8, R58 ;  /* 0x00000000083a7229 */ /* 0x002fc4000000013a */
[----:B--2---:R-:W-:-:S06]  /*2fb0*/  DADD R40, -R10, R40 ;  /* 0x000000000a287229 */ /* 0x004fcc0000000128 */
[----:B0-----:R-:W-:Y:S02]  /*2fc0*/  DMUL R12, R58, R58 ;  /* 0x0000003a3a0c7228 */ /* 0x001fe40000000000 */
[----:B---3--:R-:W-:-:S06]  /*2fd0*/  DADD R38, -R6, R38 ;  /* 0x0000000006267229 */ /* 0x008fcc0000000126 */
[----:B------:R-:W-:-:S08]  /*2fe0*/  DFMA R12, R40, R40, R12 ;  /* 0x00000028280c722b */ /* 0x000fd0000000000c */
[----:B------:R-:W-:-:S06]  /*2ff0*/  DFMA R12, R38, R38, R12 ;  /* 0x00000026260c722b */ /* 0x000fcc000000000c */
[----:B------:R-:W0:Y:S04]  /*3000*/  MUFU.RSQ64H R21, R13 ;  /* 0x0000000d00157308 */ /* 0x000e280000001c00 */
[----:B------:R-:W-:Y:S02]  /*3010*/  VIADD R20, R13, 0xfcb00000 ;  /* 0xfcb000000d147836 */ /* 0x000fe40000000000 */
[--C-:B------:R-:W-:Y:S02]  /*3020*/  IMAD R5, R15, 0x18, R2.reuse ;  /* 0x000000180f057824 */ /* 0x100fe400078e0202 */
[----:B------:R-:W-:-:S03]  /*3030*/  IMAD R3, R3, 0x18, R2 ;  /* 0x0000001803037824 */ /* 0x000fc600078e0202 */
[----:B------:R-:W-:Y:S04]  /*3040*/  LDS.64 R52, [R5] ;  /* 0x0000000005347984 */ /* 0x000fe80000000a00 */
[----:B------:R-:W1:Y:S01]  /*3050*/  LDS.64 R56, [R3] ;  /* 0x0000000003387984 */ /* 0x000e620000000a00 */
[----:B0-----:R-:W-:-:S03]  /*3060*/  DMUL R14, R20, R20 ;  /* 0x00000014140e7228 */ /* 0x001fc60000000000 */
[----:B------:R-:W0:Y:S04]  /*3070*/  LDS.64 R66, [R3+0x8] ;  /* 0x0000080003427984 */ /* 0x000e280000000a00 */
[----:B------:R-:W2:Y:S01]  /*3080*/  LDS.64 R54, [R3+0x10] ;  /* 0x0000100003367984 */ /* 0x000ea20000000a00 */
[----:B------:R-:W-:-:S03]  /*3090*/  DFMA R14, R12, -R14, 1 ;  /* 0x3ff000000c0e742b */ /* 0x000fc6000000080e */
[----:B------:R-:W3:Y:S04]  /*30a0*/  LDS.64 R50, [R5+0x8] ;  /* 0x0000080005327984 */ /* 0x000ee80000000a00 */
[----:B------:R-:W4:Y:S01]  /*30b0*/  LDS.64 R48, [R5+0x10] ;  /* 0x0000100005307984 */ /* 0x000f220000000a00 */
[----:B------:R-:W-:Y:S01]  /*30c0*/  DFMA R22, R14, R22, 0.5 ;  /* 0x3fe000000e16742b */ /* 0x000fe20000000016 */
[----:B------:R-:W2:Y:S01]  /*30d0*/  S2R R0, SR_CTAID.X ;  /* 0x0000000000007919 */ /* 0x000ea20000002500 */
[----:B------:R-:W-:-:S08]  /*30e0*/  DMUL R14, R20, R14 ;  /* 0x0000000e140e7228 */ /* 0x000fd00000000000 */
[----:B------:R-:W-:Y:S01]  /*30f0*/  DFMA R22, R22, R14, R20 ;  /* 0x0000000e1616722b */ /* 0x000fe20000000014 */
[----:B------:R-:W-:-:S07]  /*3100*/  ISETP.GE.U32.AND P0, PT, R20, 0x7ca00000, PT ;  /* 0x7ca000001400780c */ /* 0x000fce0003f06070 */
[----:B------:R-:W-:Y:S02]  /*3110*/  DMUL R14, R12, R22 ;  /* 0x000000160c0e7228 */ /* 0x000fe40000000000 */
[----:B------:R-:W-:Y:S01]  /*3120*/  VIADD R17, R23, 0xfff00000 ;  /* 0xfff0000017117836 */ /* 0x000fe20000000000 */
[----:B------:R-:W-:-:S05]  /*3130*/  MOV R16, R22 ;  /* 0x0000001600107202 */ /* 0x000fca0000000f00 */
[----:B------:R-:W-:Y:S02]  /*3140*/  DFMA R18, R14, -R14, R12 ;  /* 0x8000000e0e12722b */ /* 0x000fe4000000000c */
[----:B-1----:R-:W-:Y:S02]  /*3150*/  DADD R56, R56, -R10 ;  /* 0x0000000038387229 */ /* 0x002fe4000000080a */
[----:B0-----:R-:W-:Y:S01]  /*3160*/  DADD R66, R66, -R8 ;  /* 0x0000000042427229 */ /* 0x001fe20000000808 */
[----:B--2---:R-:W-:Y:S01]  /*3170*/  IMAD R0, R25, R0, R25 ;  /* 0x0000000019007224 */ /* 0x004fe200078e0219 */
[----:B------:R-:W-:Y:S02]  /*3180*/  DADD R54, R54, -R6 ;  /* 0x0000000036367229 */ /* 0x000fe40000000806 */
[----:B------:R-:W-:Y:S02]  /*3190*/  DADD R52, -R10, R52 ;  /* 0x000000000a347229 */ /* 0x000fe40000000134 */
[----:B---3--:R-:W-:-:S02]  /*31a0*/  DADD R50, -R8, R50 ;  /* 0x0000000008327229 */ /* 0x008fc40000000132 */
[----:B----4-:R-:W-:Y:S02]  /*31b0*/  DADD R48, -R6, R48 ;  /* 0x0000000006307229 */ /* 0x010fe40000000130 */
[----:B------:R-:W-:Y:S01]  /*31c0*/  DFMA R70, R18, R16, R14 ;  /* 0x000000101246722b */ /* 0x000fe2000000000e */
[----:B------:R-:W-:Y:S01]  /*31d0*/  VIMNMX R24, PT, PT, R43, R0, PT ;  /* 0x000000002b187248 */ /* 0x000fe20003fe0100 */
[----:B------:R-:W-:Y:S09]  /*31e0*/  @!P0 BRA `(.L_x_49) ;  /* 0x00000000001c8947 */ /* 0x000ff20003800000 */
[----:B------:R-:W-:Y:S01]  /*31f0*/  IMAD.MOV.U32 R16, RZ, RZ, R22 ;  /* 0x000000ffff107224 */ /* 0x000fe200078e0016 */
[----:B------:R-:W-:Y:S01]  /*3200*/  MOV R0, 0x3240 ;  /* 0x0000324000007802 */ /* 0x000fe20000000f00 */
[----:B------:R-:W-:Y:S02]  /*3210*/  IMAD.MOV.U32 R22, RZ, RZ, R12 ;  /* 0x000000ffff167224 */ /* 0x000fe400078e000c */
[----:B------:R-:W-:-:S07]  /*3220*/  IMAD.MOV.U32 R21, RZ, RZ, R13 ;  /* 0x000000ffff157224 */ /* 0x000fce00078e000d */
[----:B-----5:R-:W-:Y:S05]  /*3230*/  CALL.REL.NOINC `($__internal_1_$__cuda_sm20_dsqrt_rn_f64_mediumpath_v1) ;  /* 0x000002b000007944 */ /* 0x020fea0003c00000 */
[----:B------:R-:W-:Y:S01]  /*3240*/  IMAD.MOV.U32 R70, RZ, RZ, R14 ;  /* 0x000000ffff467224 */ /* 0x000fe200078e000e */
[----:B------:R-:W-:-:S07]  /*3250*/  MOV R71, R15 ;  /* 0x0000000f00477202 */ /* 0x000fce0000000f00 */
.L_x_49:
[----:B------:R-:W0:Y:S01]  /*3260*/  MUFU.RCP64H R15, R71 ;  /* 0x00000047000f7308 */ /* 0x000e220000001800 */
[----:B------:R-:W-:Y:S01]  /*3270*/  IMAD.MOV.U32 R14, RZ, RZ, 0x1 ;  /* 0x00000001ff0e7424 */ /* 0x000fe200078e00ff */
[----:B------:R-:W-:Y:S01]  /*3280*/  FSETP.GEU.AND P1, PT, |R41|, 6.5827683646048100446e-37, PT ;  /* 0x036000002900780b */ /* 0x000fe20003f2e200 */
[----:B------:R-:W-:Y:S04]  /*3290*/  BSSY.RECONVERGENT B1, `(.L_x_50) ;  /* 0x0000014000017945 */ /* 0x000fe80003800200 */
[----:B0-----:R-:W-:-:S08]  /*32a0*/  DFMA R16, R14, -R70, 1 ;  /* 0x3ff000000e10742b */ /* 0x001fd00000000846 */
[----:B------:R-:W-:-:S08]  /*32b0*/  DFMA R16, R16, R16, R16 ;  /* 0x000000101010722b */ /* 0x000fd00000000010 */
[----:B------:R-:W-:-:S08]  /*32c0*/  DFMA R16, R14, R16, R14 ;  /* 0x000000100e10722b */ /* 0x000fd0000000000e */
[----:B------:R-:W-:-:S08]  /*32d0*/  DFMA R14, R16, -R70, 1 ;  /* 0x3ff00000100e742b */ /* 0x000fd00000000846 */
[----:B------:R-:W-:-:S08]  /*32e0*/  DFMA R14, R16, R14, R16 ;  /* 0x0000000e100e722b */ /* 0x000fd00000000010 */
[----:B------:R-:W-:-:S08]  /*32f0*/  DMUL R46, R40, R14 ;  /* 0x0000000e282e7228 */ /* 0x000fd00000000000 */
[----:B------:R-:W-:-:S08]  /*3300*/  DFMA R16, R46, -R70, R40 ;  /* 0x800000462e10722b */ /* 0x000fd00000000028 */
        /* <DEDUP_REMOVED lines=12> */
.L_x_51:
[----:B------:R-:W-:Y:S05]  /*33d0*/  BSYNC.RECONVERGENT B1 ;  /* 0x0000000000017941 */ /* 0x000fea0003800200 */
.L_x_50:
        /* <DEDUP_REMOVED lines=23> */
.L_x_53:
[----:B------:R-:W-:Y:S05]  /*3550*/  BSYNC.RECONVERGENT B1 ;  /* 0x0000000000017941 */ /* 0x000fea0003800200 */
.L_x_52:
[----:B------:R-:W0:Y:S01]  /*3560*/  MUFU.RCP64H R15, R71 ;  /* 0x00000047000f7308 */ /* 0x000e220000001800 */
[----:B------:R-:W-:Y:S01]  /*3570*/  MOV R14, 0x1 ;  /* 0x00000001000e7802 */ /* 0x000fe20000000f00 */
[----:B------:R-:W-:Y:S01]  /*3580*/  BSSY.RECONVERGENT B1, `(.L_x_54) ;  /* 0x0000015000017945 */ /* 0x000fe20003800200 */
[----:B------:R-:W-:-:S04]  /*3590*/  FSETP.GEU.AND P1, PT, |R39|, 6.5827683646048100446e-37, PT ;  /* 0x036000002700780b */ /* 0x000fc80003f2e200 */
        /* <DEDUP_REMOVED lines=12> */
[----:B------:R-:W-:Y:S01]  /*3660*/  MOV R16, 0x36b0 ;  /* 0x000036b000107802 */ /* 0x000fe20000000f00 */
[----:B------:R-:W-:Y:S02]  /*3670*/  IMAD.MOV.U32 R15, RZ, RZ, R71 ;  /* 0x000000ffff0f7224 */ /* 0x000fe400078e0047 */
[----:B------:R-:W-:Y:S02]  /*3680*/  IMAD.MOV.U32 R0, RZ, RZ, R38 ;  /* 0x000000ffff007224 */ /* 0x000fe400078e0026 */
[----:B------:R-:W-:-:S07]  /*3690*/  IMAD.MOV.U32 R17, RZ, RZ, R39 ;  /* 0x000000ffff117224 */ /* 0x000fce00078e0027 */
[----:B-----5:R-:W-:Y:S05]  /*36a0*/  CALL.REL.NOINC `($__internal_0_$__cuda_sm20_div_rn_f64_full) ;  /* 0x000002a400507944 */ /* 0x020fea0003c00000 */
[----:B------:R-:W-:Y:S01]  /*36b0*/  MOV R42, R14 ;  /* 0x0000000e002a7202 */ /* 0x000fe20000000f00 */
[----:B------:R-:W-:-:S07]  /*36c0*/  IMAD.MOV.U32 R43, RZ, RZ, R15 ;  /* 0x000000ffff2b7224 */ /* 0x000fce00078e000f */
.L_x_55:
[----:B------:R-:W-:Y:S05]  /*36d0*/  BSYNC.RECONVERGENT B1 ;  /* 0x0000000000017941 */ /* 0x000fea0003800200 */
.L_x_54:
[----:B------:R-:W0:Y:S01]  /*36e0*/  MUFU.RCP64H R17, R13 ;  /* 0x0000000d00117308 */ /* 0x000e220000001800 */
[----:B------:R-:W-:-:S06]  /*36f0*/  IMAD.MOV.U32 R16, RZ, RZ, 0x1 ;  /* 0x00000001ff107424 */ /* 0x000fcc00078e00ff */
[----:B0-----:R-:W-:-:S08]  /*3700*/  DFMA R14, -R12, R16, 1 ;  /* 0x3ff000000c0e742b */ /* 0x001fd00000000110 */
[----:B------:R-:W-:Y:S02]  /*3710*/  DFMA R18, R14, R14, R14 ;  /* 0x0000000e0e12722b */ /* 0x000fe4000000000e */
[----:B------:R-:W-:-:S06]  /*3720*/  DMUL R14, R66, R58 ;  /* 0x0000003a420e7228 */ /* 0x000fcc0000000000 */
[----:B------:R-:W-:Y:S02]  /*3730*/  DFMA R18, R16, R18, R16 ;  /* 0x000000121012722b */ /* 0x000fe40000000010 */
[----:B------:R-:W-:-:S06]  /*3740*/  DFMA R14, R56, R40, R14 ;  /* 0x00000028380e722b */ /* 0x000fcc000000000e */
[----:B------:R-:W-:Y:S02]  /*3750*/  DFMA R20, -R12, R18, 1 ;  /* 0x3ff000000c14742b */ /* 0x000fe40000000112 */
[----:B------:R-:W-:-:S06]  /*3760*/  DFMA R16, R54, R38, R14 ;  /* 0x000000263610722b */ /* 0x000fcc000000000e */
[----:B------:R-:W-:-:S04]  /*3770*/  DFMA R20, R18, R20, R18 ;  /* 0x000000141214722b */ /* 0x000fc80000000012 */
[----:B------:R-:W-:-:S04]  /*3780*/  FSETP.GEU.AND P1, PT, |R17|, 6.5827683646048100446e-37, PT ;  /* 0x036000001100780b */ /* 0x000fc80003f2e200 */
        /* <DEDUP_REMOVED lines=10> */
[----:B-----5:R-:W-:Y:S05]  /*3830*/  CALL.REL.NOINC `($__internal_0_$__cuda_sm20_div_rn_f64_full) ;  /* 0x000002a000ec7944 */ /* 0x020fea0003c00000 */
.L_x_56:
[-C--:B------:R-:W-:Y:S01]  /*3840*/  DFMA R12, -R58, R14.reuse, R66 ;  /* 0x0000000e3a0c722b */ /* 0x080fe20000000142 */
[----:B------:R-:W-:Y:S01]  /*3850*/  BSSY.RECONVERGENT B1, `(.L_x_57) ;  /* 0x000001e000017945 */ /* 0x000fe20003800200 */
[-C--:B------:R-:W-:Y:S02]  /*3860*/  DFMA R58, -R40, R14.reuse, R56 ;  /* 0x0000000e283a722b */ /* 0x080fe40000000138 */
[----:B------:R-:W-:-:S04]  /*3870*/  DFMA R54, -R38, R14, R54 ;  /* 0x0000000e2636722b */ /* 0x000fc80000000136 */
[----:B------:R-:W-:-:S08]  /*3880*/  DMUL R16, R12, R12 ;  /* 0x0000000c0c107228 */ /* 0x000fd00000000000 */
[----:B------:R-:W-:-:S08]  /*3890*/  DFMA R16, R58, R58, R16 ;  /* 0x0000003a3a10722b */ /* 0x000fd00000000010 */
[----:B------:R-:W-:Y:S01]  /*38a0*/  DFMA R22, R54, R54, R16 ;  /* 0x000000363616722b */ /* 0x000fe20000000010 */
[----:B------:R-:W-:Y:S02]  /*38b0*/  IMAD.MOV.U32 R16, RZ, RZ, 0x0 ;  /* 0x00000000ff107424 */ /* 0x000fe400078e00ff */
[----:B------:R-:W-:-:S03]  /*38c0*/  IMAD.MOV.U32 R17, RZ, RZ, 0x3fd80000 ;  /* 0x3fd80000ff117424 */ /* 0x000fc600078e00ff */
[----:B------:R-:W0:Y:S04]  /*38d0*/  MUFU.RSQ64H R21, R23 ;  /* 0x0000001700157308 */ /* 0x000e280000001c00 */
[----:B------:R-:W-:-:S05]  /*38e0*/  VIADD R20, R23, 0xfcb00000 ;  /* 0xfcb0000017147836 */ /* 0x000fca0000000000 */
[----:B------:R-:W-:Y:S01]  /*38f0*/  ISETP.GE.U32.AND P0, PT, R20, 0x7ca00000, PT ;  /* 0x7ca000001400780c */ /* 0x000fe20003f06070 */
[----:B0-----:R-:W-:-:S08]  /*3900*/  DMUL R14, R20, R20 ;  /* 0x00000014140e7228 */ /* 0x001fd00000000000 */
[----:B------:R-:W-:-:S08]  /*3910*/  DFMA R14, R22, -R14, 1 ;  /* 0x3ff00000160e742b */ /* 0x000fd0000000080e */
[----:B------:R-:W-:Y:S02]  /*3920*/  DFMA R16, R14, R16, 0.5 ;  /* 0x3fe000000e10742b */ /* 0x000fe40000000010 */
[----:B------:R-:W-:-:S08]  /*3930*/  DMUL R14, R20, R14 ;  /* 0x0000000e140e7228 */ /* 0x000fd00000000000 */
[----:B------:R-:W-:-:S08]  /*3940*/  DFMA R18, R16, R14, R20 ;  /* 0x0000000e1012722b */ /* 0x000fd00000000014 */
[----:B------:R-:W-:Y:S02]  /*3950*/  DMUL R14, R22, R18 ;  /* 0x00000012160e7228 */ /* 0x000fe40000000000 */
[----:B------:R-:W-:Y:S01]  /*3960*/  VIADD R17, R19, 0xfff00000 ;  /* 0xfff0000013117836 */ /* 0x000fe20000000000 */
[----:B------:R-:W-:-:S05]  /*3970*/  MOV R16, R18 ;  /* 0x0000001200107202 */ /* 0x000fca0000000f00 */
[----:B------:R-:W-:-:S08]  /*3980*/  DFMA R38, R14, -R14, R22 ;  /* 0x8000000e0e26722b */ /* 0x000fd00000000016 */
[----:B------:R-:W-:Y:S01]  /*3990*/  DFMA R56, R38, R16, R14 ;  /* 0x000000102638722b */ /* 0x000fe2000000000e */
[----:B------:R-:W-:Y:S10]  /*39a0*/  @!P0 BRA `(.L_x_58) ;  /* 0x0000000000208947 */ /* 0x000ff40003800000 */
[----:B------:R-:W-:Y:S01]  /*39b0*/  IMAD.MOV.U32 R16, RZ, RZ, R18 ;  /* 0x000000ffff107224 */ /* 0x000fe200078e0012 */
[----:B------:R-:W-:Y:S01]  /*39c0*/  MOV R0, 0x3a10 ;  /* 0x00003a1000007802 */ /* 0x000fe20000000f00 */
[----:B------:R-:W-:Y:S02]  /*39d0*/  IMAD.MOV.U32 R21, RZ, RZ, R23 ;  /* 0x000000ffff157224 */ /* 0x000fe400078e0017 */
[----:B------:R-:W-:Y:S02]  /*39e0*/  IMAD.MOV.U32 R18, RZ, RZ, R38 ;  /* 0x000000ffff127224 */ /* 0x000fe400078e0026 */
[----:B------:R-:W-:-:S07]  /*39f0*/  IMAD.MOV.U32 R19, RZ, RZ, R39 ;  /* 0x000000ffff137224 */ /* 0x000fce00078e0027 */
[----:B-----5:R-:W-:Y:S05]  /*3a00*/  CALL.REL.NOINC `($__internal_1_$__cuda_sm20_dsqrt_rn_f64_mediumpath_v1) ;  /* 0x000002a8000c7944 */ /* 0x020fea0003c00000 */
[----:B------:R-:W-:Y:S01]  /*3a10*/  MOV R56, R14 ;  /* 0x0000000e00387202 */ /* 0x000fe20000000f00 */
[----:B------:R-:W-:-:S07]  /*3a20*/  IMAD.MOV.U32 R57, RZ, RZ, R15 ;  /* 0x000000ffff397224 */ /* 0x000fce00078e000f */
.L_x_58:
[----:B------:R-:W-:Y:S05]  /*3a30*/  BSYNC.RECONVERGENT B1 ;  /* 0x0000000000017941 */ /* 0x000fea0003800200 */
.L_x_57:
        /* <DEDUP_REMOVED lines=23> */
.L_x_60:
[----:B------:R-:W-:Y:S05]  /*3bb0*/  BSYNC.RECONVERGENT B1 ;  /* 0x0000000000017941 */ /* 0x000fea0003800200 */
.L_x_59:
        /* <DEDUP_REMOVED lines=15> */
[----:B------:R-:W-:Y:S01]  /*3cb0*/  MOV R0, R12 ;  /* 0x0000000c00007202 */ /* 0x000fe20000000f00 */
[----:B------:R-:W-:Y:S01]  /*3cc0*/  IMAD.MOV.U32 R17, RZ, RZ, R13 ;  /* 0x000000ffff117224 */ /* 0x000fe200078e000d */
[----:B------:R-:W-:Y:S01]  /*3cd0*/  MOV R16, 0x3d10 ;  /* 0x00003d1000107802 */ /* 0x000fe20000000f00 */
[----:B------:R-:W-:Y:S02]  /*3ce0*/  IMAD.MOV.U32 R14, RZ, RZ, R56 ;  /* 0x000000ffff0e7224 */ /* 0x000fe400078e0038 */
[----:B------:R-:W-:-:S07]  /*3cf0*/  IMAD.MOV.U32 R15, RZ, RZ, R57 ;  /* 0x000000ffff0f7224 */ /* 0x000fce00078e0039 */
[----:B-----5:R-:W-:Y:S05]  /*3d00*/  CALL.REL.NOINC `($__internal_0_$__cuda_sm20_div_rn_f64_full) ;  /* 0x0000029c00b87944 */ /* 0x020fea0003c00000 */
[----:B------:R-:W-:Y:S01]  /*3d10*/  IMAD.MOV.U32 R38, RZ, RZ, R14 ;  /* 0x000000ffff267224 */ /* 0x000fe200078e000e */
[----:B------:R-:W-:-:S07]  /*3d20*/  MOV R39, R15 ;  /* 0x0000000f00277202 */ /* 0x000fce0000000f00 */
.L_x_62:
[----:B------:R-:W-:Y:S05]  /*3d30*/  BSYNC.RECONVERGENT B1 ;  /* 0x0000000000017941 */ /* 0x000fea0003800200 */
.L_x_61:
        /* <DEDUP_REMOVED lines=23> */
.L_x_64:
[----:B------:R-:W-:Y:S05]  /*3eb0*/  BSYNC.RECONVERGENT B1 ;  /* 0x0000000000017941 */ /* 0x000fea0003800200 */
.L_x_63:
[----:B------:R-:W-:Y:S01]  /*3ec0*/  DMUL R16, R12, R46 ;  /* 0x0000002e0c107228 */ /* 0x000fe20000000000 */
[----:B------:R-:W-:Y:S01]  /*3ed0*/  BSSY.RECONVERGENT B1, `(.L_x_65) ;  /* 0x0000026000017945 */ /* 0x000fe20003800200 */
[----:B------:R-:W-:Y:S02]  /*3ee0*/  DMUL R14, R38, R42 ;  /* 0x0000002a260e7228 */ /* 0x000fe40000000000 */
[----:B------:R-:W-:-:S04]  /*3ef0*/  DMUL R18, R40, R44 ;  /* 0x0000002c28127228 */ /* 0x000fc80000000000 */
[----:B------:R-:W-:Y:S02]  /*3f00*/  DFMA R16, R40, R42, -R16 ;  /* 0x0000002a2810722b */ /* 0x000fe40000000810 */
[----:B------:R-:W-:Y:S02]  /*3f10*/  DFMA R14, R12, R44, -R14 ;  /* 0x0000002c0c0e722b */ /* 0x000fe4000000080e */
[----:B------:R-:W-:-:S04]  /*3f20*/  DFMA R18, R38, R46, -R18 ;  /* 0x0000002e2612722b */ /* 0x000fc80000000812 */
[C---:B------:R-:W-:Y:S02]  /*3f30*/  DMUL R16, R50.reuse, R16 ;  /* 0x0000001032107228 */ /* 0x040fe40000000000 */
[----:B------:R-:W-:-:S06]  /*3f40*/  DMUL R50, R50, R38 ;  /* 0x0000002632327228 */ /* 0x000fcc0000000000 */
[C---:B------:R-:W-:Y:S02]  /*3f50*/  DFMA R14, R52.reuse, R14, R16 ;  /* 0x0000000e340e722b */ /* 0x040fe40000000010 */
[----:B------:R-:W-:Y:S01]  /*3f60*/  DFMA R50, R52, R40, R50 ;  /* 0x000000283432722b */ /* 0x000fe20000000032 */
[----:B------:R-:W-:Y:S01]  /*3f70*/  IMAD.MOV.U32 R16, RZ, RZ, 0x0 ;  /* 0x00000000ff107424 */ /* 0x000fe200078e00ff */
[----:B------:R-:W-:-:S04]  /*3f80*/  MOV R17, 0x3fd80000 ;  /* 0x3fd8000000117802 */ /* 0x000fc80000000f00 */
[C---:B------:R-:W-:Y:S02]  /*3f90*/  DFMA R52, R48.reuse, R18, R14 ;  /* 0x000000123034722b */ /* 0x040fe4000000000e */
[----:B------:R-:W-:-:S06]  /*3fa0*/  DFMA R50, R48, R12, R50 ;  /* 0x0000000c3032722b */ /* 0x000fcc0000000032 */
[----:B------:R-:W-:-:S08]  /*3fb0*/  DMUL R22, R52, R52 ;  /* 0x0000003434167228 */ /* 0x000fd00000000000 */
[----:B------:R-:W-:-:S06]  /*3fc0*/  DFMA R22, R50, R50, R22 ;  /* 0x000000323216722b */ /* 0x000fcc0000000016 */
        /* <DEDUP_REMOVED lines=17> */
[----:B------:R-:W-:Y:S01]  /*40e0*/  MOV R0, 0x4110 ;  /* 0x0000411000007802 */ /* 0x000fe20000000f00 */
[----:B------:R-:W-:-:S07]  /*40f0*/  IMAD.MOV.U32 R19, RZ, RZ, R49 ;  /* 0x000000ffff137224 */ /* 0x000fce00078e0031 */
[----:B-----5:R-:W-:Y:S05]  /*4100*/  CALL.REL.NOINC `($__internal_1_$__cuda_sm20_dsqrt_rn_f64_mediumpath_v1) ;  /* 0x000002a0004c7944 */ /* 0x020fea0003c00000 */
[----:B------:R-:W-:Y:S02]  /*4110*/  IMAD.MOV.U32 R54, RZ, RZ, R14 ;  /* 0x000000ffff367224 */ /* 0x000fe400078e000e */
[----:B------:R-:W-:-:S07]  /*4120*/  IMAD.MOV.U32 R55, RZ, RZ, R15 ;  /* 0x000000ffff377224 */ /* 0x000fce00078e000f */
.L_x_66:
[----:B------:R-:W-:Y:S05]  /*4130*/  BSYNC.RECONVERGENT B1 ;  /* 0x0000000000017941 */ /* 0x000fea0003800200 */
.L_x_65:
        /* <DEDUP_REMOVED lines=23> */
.L_x_68:
[----:B------:R-:W-:Y:S05]  /*42b0*/  BSYNC.RECONVERGENT B1 ;  /* 0x0000000000017941 */ /* 0x000fea0003800200 */
.L_x_67:
        /* <DEDUP_REMOVED lines=23> */
.L_x_70:
[----:B------:R-:W-:Y:S05]  /*4430*/  BSYNC.RECONVERGENT B1 ;  /* 0x0000000000017941 */ /* 0x000fea0003800200 */
.L_x_69:
[----:B------:R-:W-:-:S14]  /*4440*/  DSETP.NEU.AND P0, PT, |R36|, +INF , PT ;  /* 0x7ff000002400742a */ /* 0x000fdc0003f0d200 */
[----:B------:R-:W-:Y:S01]  /*4450*/  @!P0 DMUL R18, RZ, R36 ;  /* 0x00000024ff128228 */ /* 0x000fe20000000000 */
[----:B------:R-:W-:Y:S01]  /*4460*/  @!P0 IMAD.MOV.U32 R16, RZ, RZ, RZ ;  /* 0x000000ffff108224 */ /* 0x000fe200078e00ff */
[----:B------:R-:W-:Y:S09]  /*4470*/  @!P0 BRA `(.L_x_71) ;  /* 0x0000000000588947 */ /* 0x000ff20003800000 */
[----:B------:R-:W-:Y:S01]  /*4480*/  UMOV UR6, 0x6dc9c883 ;  /* 0x6dc9c88300067882 */ /* 0x000fe20000000000 */
[----:B------:R-:W-:Y:S01]  /*4490*/  UMOV UR7, 0x3fe45f30 ;  /* 0x3fe45f3000077882 */ /* 0x000fe20000000000 */
[C---:B------:R-:W-:Y:S02]  /*44a0*/  DSETP.GE.AND P0, PT, |R36|.reuse, 2.14748364800000000000e+09, PT ;  /* 0x41e000002400742a */ /* 0x040fe40003f06200 */
[----:B------:R-:W-:Y:S01]  /*44b0*/  DMUL R16, R36, UR6 ;  /* 0x0000000624107c28 */ /* 0x000fe20008000000 */
[----:B------:R-:W-:Y:S01]  /*44c0*/  UMOV UR6, 0x54442d18 ;  /* 0x54442d1800067882 */ /* 0x000fe20000000000 */
[----:B------:R-:W-:-:S08]  /*44d0*/  UMOV UR7, 0x3ff921fb ;  /* 0x3ff921fb00077882 */ /* 0x000fd00000000000 */
[----:B------:R-:W0:Y:S08]  /*44e0*/  F2I.F64 R16, R16 ;  /* 0x0000001000107311 */ /* 0x000e300000301100 */
[----:B0-----:R-:W0:Y:S02]  /*44f0*/  I2F.F64 R18, R16 ;  /* 0x0000001000127312 */ /* 0x001e240000201c00 */
[----:B0-----:R-:W-:Y:S01]  /*4500*/  DFMA R14, R18, -UR6, R36 ;  /* 0x80000006120e7c2b */ /* 0x001fe20008000024 */
[----:B------:R-:W-:Y:S01]  /*4510*/  UMOV UR6, 0x33145c00 ;  /* 0x33145c0000067882 */ /* 0x000fe20000000000 */
[----:B------:R-:W-:-:S06]  /*4520*/  UMOV UR7, 0x3c91a626 ;  /* 0x3c91a62600077882 */ /* 0x000fcc0000000000 */
[----:B------:R-:W-:Y:S01]  /*4530*/  DFMA R14, R18, -UR6, R14 ;  /* 0x80000006120e7c2b */ /* 0x000fe2000800000e */
[----:B------:R-:W-:Y:S01]  /*4540*/  UMOV UR6, 0x252049c0 ;  /* 0x252049c000067882 */ /* 0x000fe20000000000 */
[----:B------:R-:W-:-:S06]  /*4550*/  UMOV UR7, 0x397b839a ;  /* 0x397b839a00077882 */ /* 0x000fcc0000000000 */
[----:B------:R-:W-:Y:S01]  /*4560*/  DFMA R18, R18, -UR6, R14 ;  /* 0x8000000612127c2b */ /* 0x000fe2000800000e */
[----:B------:R-:W-:Y:S10]  /*4570*/  @!P0 BRA `(.L_x_71) ;  /* 0x0000000000188947 */ /* 0x000ff40003800000 */
[----:B------:R-:W-:Y:S01]  /*4580*/  BSSY.RECONVERGENT B2, `(.L_x_71) ;  /* 0x0000005000027945 */ /* 0x000fe20003800200 */
[----:B------:R-:W-:Y:S01]  /*4590*/  IMAD.MOV.U32 R18, RZ, RZ, R36 ;  /* 0x000000ffff127224 */ /* 0x000fe200078e0024 */
[----:B------:R-:W-:Y:S02]  /*45a0*/  MOV R23, R37 ;  /* 0x0000002500177202 */ /* 0x000fe40000000f00 */
[----:B------:R-:W-:-:S07]  /*45b0*/  MOV R64, 0x45d0 ;  /* 0x000045d000407802 */ /* 0x000fce0000000f00 */
[----:B-----5:R-:W-:Y:S05]  /*45c0*/  CALL.REL.NOINC `($ccd$__internal_trig_reduction_slowpathd) ;  /* 0x0000029c00c07944 */ /* 0x020fea0003c00000 */
[----:B------:R-:W-:Y:S05]  /*45d0*/  BSYNC.RECONVERGENT B2 ;  /* 0x0000000000027941 */ /* 0x000fea0003800200 */
.L_x_71:
[----:B------:R-:W-:Y:S01]  /*45e0*/  DMUL R14, R18, R18 ;  /* 0x00000012120e7228 */ /* 0x000fe20000000000 */
[----:B------:R-:W-:Y:S01]  /*45f0*/  IMAD.MOV.U32 R22, RZ, RZ, 0x2cb0d246 ;  /* 0x2cb0d246ff167424 */ /* 0x000fe200078e00ff */
[----:B------:R-:W-:Y:S01]  /*4600*/  UMOV UR6, 0xf9785eba ;  /* 0xf9785eba00067882 */ /* 0x000fe20000000000 */
[----:B------:R-:W-:Y:S01]  /*4610*/  IMAD.MOV.U32 R23, RZ, RZ, 0x3e5ae5f1 ;  /* 0x3e5ae5f1ff177424 */ /* 0x000fe200078e00ff */
[----:B------:R-:W-:Y:S01]  /*4620*/  UMOV UR7, 0x3de5db65 ;  /* 0x3de5db6500077882 */ /* 0x000fe20000000000 */
[----:B------:R-:W-:Y:S01]  /*4630*/  IMAD.MOV.U32 R20, RZ, RZ, -0x3e107ad8 ;  /* 0xc1ef8528ff147424 */ /* 0x000fe200078e00ff */
[C---:B------:R-:W-:Y:S01]  /*4640*/  LOP3.LUT P1, RZ, R16.reuse, 0x2, RZ, 0xc0, !PT ;  /* 0x0000000210ff7812 */ /* 0x040fe2000782c0ff */
[----:B------:R-:W-:Y:S01]  /*4650*/  IMAD.MOV.U32 R21, RZ, RZ, 0x3e21eea7 ;  /* 0x3e21eea7ff157424 */ /* 0x000fe200078e00ff */
[----:B------:R-:W-:Y:S01]  /*4660*/  LOP3.LUT R0, R16, 0x1, RZ, 0xc0, !PT ;  /* 0x0000000110007812 */ /* 0x000fe200078ec0ff */
[C---:B------:R-:W-:Y:S01]  /*4670*/  DFMA R22, R14.reuse, UR6, -R22 ;  /* 0x000000060e167c2b */ /* 0x040fe20008000816 */
[----:B------:R-:W-:Y:S01]  /*4680*/  UMOV UR6, 0x20fd8164 ;  /* 0x20fd816400067882 */ /* 0x000fe20000000000 */
[----:B------:R-:W-:Y:S01]  /*4690*/  UMOV UR7, 0x3da8ff83 ;  /* 0x3da8ff8300077882 */ /* 0x000fe20000000000 */
[----:B------:R-:W-:Y:S01]  /*46a0*/  ISETP.NE.U32.AND P0, PT, R0, 0x1, PT ;  /* 0x000000010000780c */ /* 0x000fe20003f05070 */
[C---:B------:R-:W-:Y:S01]  /*46b0*/  DFMA R20, R14.reuse, -UR6, R20 ;  /* 0x800000060e147c2b */ /* 0x040fe20008000014 */
[----:B------:R-:W-:Y:S01]  /*46c0*/  UMOV UR6, 0x69ace392 ;  /* 0x69ace39200067882 */ /* 0x000fe20000000000 */
[----:B------:R-:W-:Y:S01]  /*46d0*/  UMOV UR7, 0x3ec71de3 ;  /* 0x3ec71de300077882 */ /* 0x000fe20000000000 */
[----:B------:R-:W-:Y:S01]  /*46e0*/  BSSY.RECONVERGENT B0, `(.L_x_72) ;  /* 0x0000059000007945 */ /* 0x000fe20003800200 */
[----:B------:R-:W-:Y:S01]  /*46f0*/  DFMA R22, R14, R22, UR6 ;  /* 0x000000060e167e2b */ /* 0x000fe20008000016 */
[----:B------:R-:W-:Y:S01]  /*4700*/  UMOV UR6, 0x8e06e6d9 ;  /* 0x8e06e6d900067882 */ /* 0x000fe20000000000 */
[----:B------:R-:W-:-:S02]  /*4710*/  UMOV UR7, 0x3e927e4f ;  /* 0x3e927e4f00077882 */ /* 0x000fc40000000000 */
[C---:B------:R-:W-:Y:S01]  /*4720*/  DFMA R20, R14.reuse, R20, -UR6 ;  /* 0x800000060e147e2b */ /* 0x040fe20008000014 */
[----:B------:R-:W-:Y:S01]  /*4730*/  UMOV UR6, 0x19db62a1 ;  /* 0x19db62a100067882 */ /* 0x000fe20000000000 */
[----:B------:R-:W-:Y:S02]  /*4740*/  UMOV UR7, 0x3f2a01a0 ;  /* 0x3f2a01a000077882 */ /* 0x000fe40000000000 */
[C---:B------:R-:W-:Y:S01]  /*4750*/  DFMA R22, R14.reuse, R22, -UR6 ;  /* 0x800000060e167e2b */ /* 0x040fe20008000016 */
[----:B------:R-:W-:Y:S01]  /*4760*/  UMOV UR6, 0x19ddbce9 ;  /* 0x19ddbce900067882 */ /* 0x000fe20000000000 */
[----:B------:R-:W-:Y:S02]  /*4770*/  UMOV UR7, 0x3efa01a0 ;  /* 0x3efa01a000077882 */ /* 0x000fe40000000000 */
[----:B------:R-:W-:Y:S01]  /*4780*/  DFMA R20, R14, R20, UR6 ;  /* 0x000000060e147e2b */ /* 0x000fe20008000014 */
[----:B------:R-:W-:Y:S01]  /*4790*/  UMOV UR6, 0x11110818 ;  /* 0x1111081800067882 */ /* 0x000fe20000000000 */
[----:B------:R-:W-:-:S02]  /*47a0*/  UMOV UR7, 0x3f811111 ;  /* 0x3f81111100077882 */ /* 0x000fc40000000000 */
[C---:B------:R-:W-:Y:S01]  /*47b0*/  DFMA R22, R14.reuse, R22, UR6 ;  /* 0x000000060e167e2b */ /* 0x040fe20008000016 */
[----:B------:R-:W-:Y:S01]  /*47c0*/  UMOV UR6, 0x16c15d47 ;  /* 0x16c15d4700067882 */ /* 0x000fe20000000000 */
[----:B------:R-:W-:Y:S02]  /*47d0*/  UMOV UR7, 0x3f56c16c ;  /* 0x3f56c16c00077882 */ /* 0x000fe40000000000 */
[C---:B------:R-:W-:Y:S01]  /*47e0*/  DFMA R20, R14.reuse, R20, -UR6 ;  /* 0x800000060e147e2b */ /* 0x040fe20008000014 */
[----:B------:R-:W-:Y:S01]  /*47f0*/  UMOV UR6, 0x55555554 ;  /* 0x5555555400067882 */ /* 0x000fe20000000000 */
[----:B------:R-:W-:Y:S02]  /*4800*/  UMOV UR7, 0x3fc55555 ;  /* 0x3fc5555500077882 */ /* 0x000fe40000000000 */
[----:B------:R-:W-:Y:S01]  /*4810*/  DFMA R22, R14, R22, -UR6 ;  /* 0x800000060e167e2b */ /* 0x000fe20008000016 */
[----:B------:R-:W-:Y:S01]  /*4820*/  UMOV UR6, 0x55555551 ;  /* 0x5555555100067882 */ /* 0x000fe20000000000 */
[----:B------:R-:W-:-:S02]  /*4830*/  UMOV UR7, 0x3fa55555 ;  /* 0x3fa5555500077882 */ /* 0x000fc40000000000 */
[----:B------:R-:W-:-:S04]  /*4840*/  DFMA R20, R14, R20, UR6 ;  /* 0x000000060e147e2b */ /* 0x000fc80008000014 */
[----:B------:R-:W-:-:S04]  /*4850*/  DFMA R22, R14, R22, RZ ;  /* 0x000000160e16722b */ /* 0x000fc800000000ff */
[----:B------:R-:W-:-:S04]  /*4860*/  DFMA R20, R14, R20, -0.5 ;  /* 0xbfe000000e14742b */ /* 0x000fc80000000014 */
[----:B------:R-:W-:-:S04]  /*4870*/  DFMA R22, R22, R18, R18 ;  /* 0x000000121616722b */ /* 0x000fc80000000012 */
[----:B------:R-:W-:-:S06]  /*4880*/  DFMA R20, R14, R20, 1 ;  /* 0x3ff000000e14742b */ /* 0x000fcc0000000014 */
[----:B------:R-:W-:-:S04]  /*4890*/  LOP3.LUT R3, R23, 0x80000000, RZ, 0x3c, !PT ;  /* 0x8000000017037812 */ /* 0x000fc800078e3cff */
[----:B------:R-:W-:Y:S02]  /*48a0*/  FSEL R17, R3, R21, !P0 ;  /* 0x0000001503117208 */ /* 0x000fe40004000000 */
[----:B------:R-:W-:Y:S02]  /*48b0*/  FSEL R16, R22, R20, !P0 ;  /* 0x0000001416107208 */ /* 0x000fe40004000000 */
[----:B------:R-:W-:Y:S02]  /*48c0*/  @P1 LOP3.LUT R3, R17, 0x80000000, RZ, 0x3c, !PT ;  /* 0x8000000011031812 */ /* 0x000fe400078e3cff */
[----:B------:R-:W-:Y:S02]  /*48d0*/  FSEL R15, R21, R23, !P0 ;  /* 0x00000017150f7208 */ /* 0x000fe40004000000 */
[----:B------:R-:W-:Y:S02]  /*48e0*/  @P1 MOV R17, R3 ;  /* 0x0000000300111202 */ /* 0x000fe40000000f00 */
[----:B------:R-:W-:-:S02]  /*48f0*/  FSEL R14, R20, R22, !P0 ;  /* 0x00000016140e7208 */ /* 0x000fc40004000000 */
[----:B-----5:R-:W-:Y:S02]  /*4900*/  ISETP.GE.AND P0, PT, R63, R4, PT ;  /* 0x000000043f00720c */ /* 0x020fe40003f06270 */
[----:B------:R-:W-:Y:S01]  /*4910*/  @P1 LOP3.LUT R3, R15, 0x80000000, RZ, 0x3c, !PT ;  /* 0x800000000f031812 */ /* 0x000fe200078e3cff */
[C---:B------:R-:W-:Y:S02]  /*4920*/  DMUL R4, R16.reuse, R50 ;  /* 0x0000003210047228 */ /* 0x040fe40000000000 */
[----:B------:R-:W-:Y:S02]  /*4930*/  DMUL R16, R16, R48 ;  /* 0x0000003010107228 */ /* 0x000fe40000000000 */
[----:B------:R-:W-:-:S06]  /*4940*/  @P1 IMAD.MOV.U32 R15, RZ, RZ, R3 ;  /* 0x000000ffff0f1224 */ /* 0x000fcc00078e0003 */
[C---:B------:R-:W-:Y:S02]  /*4950*/  DFMA R48, R14.reuse, R48, -R4 ;  /* 0x000000300e30722b */ /* 0x040fe40000000804 */
[----:B------:R-:W-:Y:S01]  /*4960*/  DFMA R50, R14, R50, R16 ;  /* 0x000000320e32722b */ /* 0x000fe20000000010 */
[----:B------:R-:W-:Y:S10]  /*4970*/  @P0 BRA `(.L_x_73) ;  /* 0x0000000000bc0947 */ /* 0x000ff40003800000 */
[----:B------:R-:W0:Y:S01]  /*4980*/  LDCU.64 UR6, c[0x0][0x3b0] ;  /* 0x00007600ff0677ac */ /* 0x000e220008000a00 */
[----:B------:R-:W-:-:S04]  /*4990*/  IADD3 R0, P0, PT, R26, R63, RZ ;  /* 0x0000003f1a007210 */ /* 0x000fc80007f1e0ff */
[----:B------:R-:W-:Y:S02]  /*49a0*/  LEA.HI.X.SX32 R3, R26, RZ, 0x1, P0 ;  /* 0x000000ff1a037211 */ /* 0x000fe400000f0eff */
[----:B0-----:R-:W-:-:S04]  /*49b0*/  LEA R18, P0, R0, UR6, 0x2 ;  /* 0x0000000600127c11 */ /* 0x001fc8000f8010ff */
[----:B------:R-:W-:-:S06]  /*49c0*/  LEA.HI.X R19, R0, UR7, R3, 0x2, P0 ;  /* 0x0000000700137c11 */ /* 0x000fcc00080f1403 */
[----:B------:R-:W2:Y:S01]  /*49d0*/  LDG.E R19, desc[UR12][R18.64] ;  /* 0x0000000c12137981 */ /* 0x000ea2000c1e1900 */
[----:B------:R-:W-:Y:S02]  /*49e0*/  DMUL R4, R12, R46 ;  /* 0x0000002e0c047228 */ /* 0x000fe40000000000 */
[----:B------:R-:W-:Y:S02]  /*49f0*/  DMUL R16, R38, R42 ;  /* 0x0000002a26107228 */ /* 0x000fe40000000000 */
[----:B------:R-:W-:-:S04]  /*4a00*/  DMUL R52, R40, R44 ;  /* 0x0000002c28347228 */ /* 0x000fc80000000000 */
[----:B------:R-:W-:Y:S02]  /*4a10*/  DFMA R4, R40, R42, -R4 ;  /* 0x0000002a2804722b */ /* 0x000fe40000000804 */
[----:B------:R-:W-:Y:S01]  /*4a20*/  DFMA R16, R12, R44, -R16 ;  /* 0x0000002c0c10722b */ /* 0x000fe20000000810 */
[----:B--2---:R-:W-:Y:S01]  /*4a30*/  IMAD R0, R19, 0x18, R2 ;  /* 0x0000001813007824 */ /* 0x004fe200078e0202 */
[----:B------:R-:W-:-:S04]  /*4a40*/  DFMA R18, R38, R46, -R52 ;  /* 0x0000002e2612722b */ /* 0x000fc80000000834 */
[----:B------:R-:W0:Y:S04]  /*4a50*/  LDS.64 R14, [R0+0x8] ;  /* 0x00000800000e7984 */ /* 0x000e280000000a00 */
[----:B------:R-:W1:Y:S04]  /*4a60*/  LDS.64 R20, [R0] ;  /* 0x0000000000147984 */ /* 0x000e680000000a00 */
[----:B------:R-:W2:Y:S01]  /*4a70*/  LDS.64 R22, [R0+0x10] ;  /* 0x0000100000167984 */ /* 0x000ea20000000a00 */
[----:B0-----:R-:W-:Y:S02]  /*4a80*/  DADD R14, -R8, R14 ;  /* 0x00000000080e7229 */ /* 0x001fe4000000010e */
[----:B-1----:R-:W-:-:S06]  /*4a90*/  DADD R20, -R10, R20 ;  /* 0x000000000a147229 */ /* 0x002fcc0000000114 */
[----:B------:R-:W-:Y:S02]  /*4aa0*/  DMUL R54, R4, R14 ;  /* 0x0000000e04367228 */ /* 0x000fe40000000000 */
[----:B--2---:R-:W-:Y:S02]  /*4ab0*/  DADD R22, -R6, R22 ;  /* 0x0000000006167229 */ /* 0x004fe40000000116 */
[C---:B------:R-:W-:Y:S02]  /*4ac0*/  DMUL R52, R14.reuse, R38 ;  /* 0x000000260e347228 */ /* 0x040fe40000000000 */
[----:B------:R-:W-:Y:S02]  /*4ad0*/  DMUL R14, R14, R44 ;  /* 0x0000002c0e0e7228 */ /* 0x000fe40000000000 */
[----:B------:R-:W-:-:S04]  /*4ae0*/  DFMA R54, R16, R20, R54 ;  /* 0x000000141036722b */ /* 0x000fc80000000036 */
[C---:B------:R-:W-:Y:S02]  /*4af0*/  DFMA R52, R20.reuse, R40, R52 ;  /* 0x000000281434722b */ /* 0x040fe40000000034 */
[----:B------:R-:W-:Y:S02]  /*4b00*/  DFMA R14, R20, R46, R14 ;  /* 0x0000002e140e722b */ /* 0x000fe4000000000e */
[----:B------:R-:W-:-:S04]  /*4b10*/  DFMA R54, R18, R22, R54 ;  /* 0x000000161236722b */ /* 0x000fc80000000036 */
[C---:B------:R-:W-:Y:S02]  /*4b20*/  DFMA R52, R22.reuse, R12, R52 ;  /* 0x0000000c1634722b */ /* 0x040fe40000000034 */
[----:B------:R-:W-:Y:S02]  /*4b30*/  DFMA R14, R22, R42, R14 ;  /* 0x0000002a160e722b */ /* 0x000fe4000000000e */
[-C--:B------:R-:W-:Y:S02]  /*4b40*/  DMUL R56, R50, R54.reuse ;  /* 0x0000003632387228 */ /* 0x080fe40000000000 */
[----:B------:R-:W-:-:S06]  /*4b50*/  DMUL R54, R48, R54 ;  /* 0x0000003630367228 */ /* 0x000fcc0000000000 */
[-C--:B------:R-:W-:Y:S02]  /*4b60*/  DFMA R56, R48, R52.reuse, R56 ;  /* 0x000000343038722b */ /* 0x080fe40000000038 */
[----:B------:R-:W-:-:S06]  /*4b70*/  DFMA R54, R50, R52, -R54 ;  /* 0x000000343236722b */ /* 0x000fcc0000000836 */
[-C--:B------:R-:W-:Y:S02]  /*4b80*/  DMUL R16, R16, R56.reuse ;  /* 0x0000003810107228 */ /* 0x080fe40000000000 */
[-C--:B------:R-:W-:Y:S02]  /*4b90*/  DMUL R4, R4, R56.reuse ;  /* 0x0000003804047228 */ /* 0x080fe40000000000 */
[----:B------:R-:W-:-:S04]  /*4ba0*/  DMUL R18, R18, R56 ;  /* 0x0000003812127228 */ /* 0x000fc80000000000 */
[C---:B------:R-:W-:Y:S02]  /*4bb0*/  DFMA R16, R54.reuse, R40, R16 ;  /* 0x000000283610722b */ /* 0x040fe40000000010 */
[C---:B------:R-:W-:Y:S02]  /*4bc0*/  DFMA R4, R54.reuse, R38, R4 ;  /* 0x000000263604722b */ /* 0x040fe40000000004 */
[----:B------:R-:W-:-:S04]  /*4bd0*/  DFMA R18, R54, R12, R18 ;  /* 0x0000000c3612722b */ /* 0x000fc80000000012 */
[C---:B------:R-:W-:Y:S02]  /*4be0*/  DFMA R16, R14.reuse, R46, R16 ;  /* 0x0000002e0e10722b */ /* 0x040fe40000000010 */
[C---:B------:R-:W-:Y:S02]  /*4bf0*/  DFMA R4, R14.reuse, R44, R4 ;  /* 0x0000002c0e04722b */ /* 0x040fe40000000004 */
[----:B------:R-:W-:-:S04]  /*4c00*/  DFMA R18, R14, R42, R18 ;  /* 0x0000002a0e12722b */ /* 0x000fc80000000012 */
[----:B------:R-:W-:Y:S02]  /*4c10*/  DADD R16, R10, R16 ;  /* 0x000000000a107229 */ /* 0x000fe40000000010 */
[----:B------:R-:W-:Y:S02]  /*4c20*/  DADD R4, R8, R4 ;  /* 0x0000000008047229 */ /* 0x000fe40000000004 */
[----:B------:R-:W-:-:S03]  /*4c30*/  DADD R18, R6, R18 ;  /* 0x0000000006127229 */ /* 0x000fc60000000012 */
[----:B------:R0:W-:Y:S04]  /*4c40*/  STS.64 [R0], R16 ;  /* 0x0000001000007388 */ /* 0x0001e80000000a00 */
[----:B------:R0:W-:Y:S04]  /*4c50*/  STS.64 [R0+0x8], R4 ;  /* 0x0000080400007388 */ /* 0x0001e80000000a00 */
[----:B------:R0:W-:Y:S02]  /*4c60*/  STS.64 [R0+0x10], R18 ;  /* 0x0000101200007388 */ /* 0x0001e40000000a00 */
.L_x_73:
[----:B------:R-:W-:Y:S05]  /*4c70*/  BSYNC.RECONVERGENT B0 ;  /* 0x0000000000007941 */ /* 0x000fea0003800200 */
.L_x_72:
[----:B------:R-:W1:Y:S01]  /*4c80*/  S2UR UR10, SR_CTAID.X ;  /* 0x00000000000a79c3 */ /* 0x000e620000002500 */
[----:B------:R-:W2:Y:S01]  /*4c90*/  LDCU.64 UR6, c[0x0][0x3a0] ;  /* 0x00007400ff0677ac */ /* 0x000ea20008000a00 */
[----:B------:R-:W-:Y:S01]  /*4ca0*/  BSSY.RECONVERGENT B2, `(.L_x_74) ;  /* 0x00001d7000027945 */ /* 0x000fe20003800200 */
[----:B------:R-:W-:Y:S01]  /*4cb0*/  CS2R R8, SRZ ;  /* 0x0000000000087805 */ /* 0x000fe2000001ff00 */
[----:B--2---:R-:W-:-:S04]  /*4cc0*/  ULEA UR6, UP0, UR8, UR6, 0x2 ;  /* 0x0000000608067291 */ /* 0x004fc8000f8010ff */
[----:B------:R-:W-:Y:S01]  /*4cd0*/  ULEA.HI.X UR7, UR8, UR7, UR9, 0x2, UP0 ;  /* 0x0000000708077291 */ /* 0x000fe200080f1409 */
[----:B-1----:R-:W-:Y:S01]  /*4ce0*/  IMAD R7, R25, UR10, R63 ;  /* 0x0000000a19077c24 */ /* 0x002fe2000f8e023f */
[----:B------:R-:W-:Y:S04]  /*4cf0*/  BAR.SYNC.DEFER_BLOCKING 0x0 ;  /* 0x0000000000007b1d */ /* 0x000fe80000010000 */
[----:B------:R-:W-:-:S13]  /*4d00*/  ISETP.GE.AND P0, PT, R7, R24, PT ;  /* 0x000000180700720c */ /* 0x000fda0003f06270 */
[----:B------:R-:W-:Y:S05]  /*4d10*/  @P0 BRA `(.L_x_75) ;  /* 0x0000001c003c0947 */ /* 0x000fea0003800000 */
[----:B0-----:R0:W5:Y:S04]  /*4d20*/  LDG.E R5, desc[UR12][R30.64+0x8] ;  /* 0x0000080c1e057981 */ /* 0x001168000c1e1900 */
[----:B------:R0:W5:Y:S04]  /*4d30*/  LDG.E R4, desc[UR12][R30.64+0x14] ;  /* 0x0000140c1e047981 */ /* 0x000168000c1e1900 */
[----:B------:R0:W5:Y:S01]  /*4d40*/  LDG.E R3, desc[UR12][R30.64+0x18] ;  /* 0x0000180c1e037981 */ /* 0x000162000c1e1900 */
[----:B------:R-:W-:-:S07]  /*4d50*/  CS2R R8, SRZ ;  /* 0x0000000000087805 */ /* 0x000fce000001ff00 */
.L_x_104:
[----:B------:R-:W-:Y:S01]  /*4d60*/  IMAD.MOV.U32 R10, RZ, RZ, 0x4 ;  /* 0x00000004ff0a7424 */ /* 0x000fe200078e00ff */
[----:B------:R-:W1:Y:S03]  /*4d70*/  LDC.64 R12, c[0x0][0x388] ;  /* 0x0000e200ff0c7b82 */ /* 0x000e660000000a00 */
[----:B------:R-:W-:-:S05]  /*4d80*/  IMAD.WIDE R10, R7, R10, UR6 ;  /* 0x00000006070a7e25 */ /* 0x000fca000f8e020a */
[----:B------:R-:W2:Y:S01]  /*4d90*/  LDG.E R0, desc[UR12][R10.64] ;  /* 0x0000000c0a007981 */ /* 0x000ea2000c1e1900 */
[----:B------:R-:W3:Y:S08]  /*4da0*/  S2UR UR9, SR_CgaCtaId ;  /* 0x00000000000979c3 */ /* 0x000ef00000008800 */
[----:B------:R-:W4:Y:S01]  /*4db0*/  S2UR UR10, SR_SWINHI ;  /* 0x00000000000a79c3 */ /* 0x000f220000002f00 */
[----:B------:R-:W-:-:S07]  /*4dc0*/  UMOV UR8, 0x400 ;  /* 0x0000040000087882 */ /* 0x000fce0000000000 */
[----:B------:R-:W0:Y:S01]  /*4dd0*/  LDC.64 R38, c[0x0][0x380] ;  /* 0x0000e000ff267b82 */ /* 0x000e220000000a00 */
[----:B--2---:R-:W-:-:S04]  /*4de0*/  IMAD.SHL.U32 R15, R0, 0x2, RZ ;  /* 0x00000002000f7824 */ /* 0x004fc800078e00ff */
[----:B-1----:R-:W-:-:S05]  /*4df0*/  IMAD.WIDE R12, R15, 0x4, R12 ;  /* 0x000000040f0c7825 */ /* 0x002fca00078e020c */
[----:B------:R-:W2:Y:S04]  /*4e00*/  LDG.E R6, desc[UR12][R12.64] ;  /* 0x0000000c0c067981 */ /* 0x000ea8000c1e1900 */
[----:B------:R-:W2:Y:S01]  /*4e10*/  LDG.E R41, desc[UR12][R12.64+0x4] ;  /* 0x0000040c0c297981 */ /* 0x000ea2000c1e1900 */
[----:B---3--:R-:W-:-:S07]  /*4e20*/  ULEA UR8, UR9, UR8, 0x18 ;  /* 0x0000000809087291 */ /* 0x008fce000f8ec0ff */
[----:B------:R-:W-:Y:S01]  /*4e30*/  UMOV UR8, UR8 ;  /* 0x0000000800087c82 */ /* 0x000fe20008000000 */
[----:B----4-:R-:W-:Y:S01]  /*4e40*/  UMOV UR9, UR10 ;  /* 0x0000000a00097c82 */ /* 0x010fe20008000000 */
[----:B------:R-:W-:Y:S02]  /*4e50*/  ISETP.EQ.U32.AND P1, PT, RZ, UR8, PT ;  /* 0x00000008ff007c0c */ /* 0x000fe4000bf22070 */
[----:B--2---:R-:W-:Y:S02]  /*4e60*/  IABS R15, R6 ;  /* 0x00000006000f7213 */ /* 0x004fe40000000000 */
[----:B------:R-:W-:-:S03]  /*4e70*/  IABS R17, R41 ;  /* 0x0000002900117213 */ /* 0x000fc60000000000 */
[----:B------:R-:W-:Y:S02]  /*4e80*/  IMAD R10, R15, 0x3, RZ ;  /* 0x000000030f0a7824 */ /* 0x000fe400078e02ff */
[----:B------:R-:W-:Y:S02]  /*4e90*/  IMAD R14, R17, 0x3, RZ ;  /* 0x00000003110e7824 */ /* 0x000fe400078e02ff */
[C---:B------:R-:W-:Y:S02]  /*4ea0*/  VIADD R11, R10.reuse, 0xfffffffe ;  /* 0xfffffffe0a0b7836 */ /* 0x040fe40000000000 */
[----:B------:R-:W-:Y:S01]  /*4eb0*/  VIADD R22, R10, 0xfffffffd ;  /* 0xfffffffd0a167836 */ /* 0x000fe20000000000 */
[C---:B------:R-:W-:Y:S01]  /*4ec0*/  IADD3 R13, PT, PT, R14.reuse, -0x2, RZ ;  /* 0xfffffffe0e0d7810 */ /* 0x040fe20007ffe0ff */
[----:B------:R-:W-:Y:S01]  /*4ed0*/  VIADD R40, R14, 0xfffffffd ;  /* 0xfffffffd0e287836 */ /* 0x000fe20000000000 */
[-C--:B-----5:R-:W-:Y:S01]  /*4ee0*/  ISETP.GE.AND P0, PT, R11, R4.reuse, PT ;  /* 0x000000040b00720c */ /* 0x0a0fe20003f06270 */
[----:B------:R-:W-:Y:S01]  /*4ef0*/  IMAD R11, R15, 0x3, -R4 ;  /* 0x000000030f0b7824 */ /* 0x000fe200078e0a04 */
[-C--:B------:R-:W-:Y:S01]  /*4f00*/  ISETP.GE.AND P3, PT, R13, R4.reuse, PT ;  /* 0x000000040d00720c */ /* 0x080fe20003f66270 */
[----:B------:R-:W-:Y:S01]  /*4f10*/  VIADD R10, R10, 0xffffffff ;  /* 0xffffffff0a0a7836 */ /* 0x000fe20000000000 */
[----:B------:R-:W-:Y:S01]  /*4f20*/  ISETP.EQ.OR.EX P0, PT, RZ, UR9, !P0, P1 ;  /* 0x00000009ff007c0c */ /* 0x000fe2000c702710 */
[----:B------:R-:W-:Y:S01]  /*4f30*/  IMAD R42, R11, 0x8, R2 ;  /* 0x000000080b2a7824 */ /* 0x000fe200078e0202 */
[----:B------:R-:W-:Y:S01]  /*4f40*/  ISETP.EQ.OR.EX P3, PT, RZ, UR9, !P3, P1 ;  /* 0x00000009ff007c0c */ /* 0x000fe2000df62710 */
[----:B------:R-:W-:Y:S01]  /*4f50*/  IMAD R13, R17, 0x3, -R4 ;  /* 0x00000003110d7824 */ /* 0x000fe200078e0a04 */
[----:B------:R-:W-:-:S02]  /*4f60*/  ISETP.GE.AND P2, PT, R22, R4, PT ;  /* 0x000000041600720c */ /* 0x000fc40003f46270 */
[----:B------:R-:W-:Y:S01]  /*4f70*/  ISETP.GE.AND P6, PT, R40, R4, PT ;  /* 0x000000042800720c */ /* 0x000fe20003fc6270 */
[----:B------:R-:W-:Y:S01]  /*4f80*/  IMAD R43, R13, 0x8, R2 ;  /* 0x000000080d2b7824 */ /* 0x000fe200078e0202 */
[-C--:B------:R-:W-:Y:S02]  /*4f90*/  ISETP.GE.OR P0, PT, R22, R3.reuse, P0 ;  /* 0x000000031600720c */ /* 0x080fe40000706670 */
[----:B------:R-:W-:Y:S02]  /*4fa0*/  ISETP.GE.OR P3, PT, R40, R3, P3 ;  /* 0x000000032800720c */ /* 0x000fe40001f66670 */
[----:B------:R-:W-:Y:S02]  /*4fb0*/  IADD3 R11, PT, PT, R14, -0x1, RZ ;  /* 0xffffffff0e0b7810 */ /* 0x000fe40007ffe0ff */
[----:B------:R-:W-:Y:S02]  /*4fc0*/  ISETP.EQ.OR.EX P2, PT, RZ, UR9, !P2, P1 ;  /* 0x00000009ff007c0c */ /* 0x000fe4000d742710 */
[----:B------:R-:W-:-:S02]  /*4fd0*/  ISETP.EQ.OR.EX P6, PT, RZ, UR9, !P6, P1 ;  /* 0x00000009ff007c0c */ /* 0x000fc4000f7c2710 */
[-C--:B------:R-:W-:Y:S02]  /*4fe0*/  ISETP.GE.AND P5, PT, R10, R4.reuse, PT ;  /* 0x000000040a00720c */ /* 0x080fe40003fa6270 */
[----:B------:R-:W-:Y:S01]  /*4ff0*/  ISETP.GE.AND P4, PT, R11, R4, PT ;  /* 0x000000040b00720c */ /* 0x000fe20003f86270 */
[----:B------:R-:W-:Y:S01]  /*5000*/  @!P0 LDS.64 R14, [R42+-0x10] ;  /* 0xfffff0002a0e8984 */ /* 0x000fe20000000a00 */
[CC--:B------:R-:W-:Y:S01]  /*5010*/  ISETP.GT.OR P2, PT, R22.reuse, R3.reuse, P2 ;  /* 0x000000031600720c */ /* 0x0c0fe20001744670 */
[--C-:B0-----:R-:W-:Y:S01]  /*5020*/  IMAD.WIDE R22, R22, 0x8, R38.reuse ;  /* 0x0000000816167825 */ /* 0x101fe200078e0226 */
[C---:B------:R-:W-:Y:S01]  /*5030*/  ISETP.GT.OR P6, PT, R40.reuse, R3, P6 ;  /* 0x000000032800720c */ /* 0x040fe200037c4670 */
[----:B------:R-:W0:Y:S01]  /*5040*/  @!P3 LDS.64 R16, [R43+-0x10] ;  /* 0xfffff0002b10b984 */ /* 0x000e220000000a00 */
[----:B------:R-:W-:Y:S01]  /*5050*/  ISETP.EQ.OR.EX P5, PT, RZ, UR9, !P5, P1 ;  /* 0x00000009ff007c0c */ /* 0x000fe2000efa2710 */
[----:B------:R-:W-:Y:S01]  /*5060*/  IMAD.WIDE R38, R40, 0x8, R38 ;  /* 0x0000000828267825 */ /* 0x000fe200078e0226 */
[----:B------:R-:W-:-:S02]  /*5070*/  ISETP.EQ.OR.EX P4, PT, RZ, UR9, !P4, P1 ;  /* 0x00000009ff007c0c */ /* 0x000fc4000e782710 */
[-C--:B------:R-:W-:Y:S02]  /*5080*/  ISETP.GT.OR P5, PT, R10, R3.reuse, P5 ;  /* 0x000000030a00720c */ /* 0x080fe40002fa4670 */
[----:B------:R-:W-:-:S03]  /*5090*/  ISETP.GT.OR P4, PT, R11, R3, P4 ;  /* 0x000000030b00720c */ /* 0x000fc60002784670 */
[----:B------:R-:W-:Y:S04]  /*50a0*/  @!P2 LDS.64 R10, [R42+-0x18] ;  /* 0xffffe8002a0aa984 */ /* 0x000fe80000000a00 */
[----:B------:R-:W1:Y:S04]  /*50b0*/  @!P6 LDS.64 R12, [R43+-0x18] ;  /* 0xffffe8002b0ce984 */ /* 0x000e680000000a00 */
[----:B------:R-:W-:Y:S04]  /*50c0*/  @!P5 LDS.64 R18, [R42+-0x8] ;  /* 0xfffff8002a12d984 */ /* 0x000fe80000000a00 */
[----:B------:R-:W2:Y:S04]  /*50d0*/  @!P4 LDS.64 R20, [R43+-0x8] ;  /* 0xfffff8002b14c984 */ /* 0x000ea80000000a00 */
[----:B------:R-:W0:Y:S04]  /*50e0*/  @P0 LDG.E.64 R14, desc[UR12][R22.64+0x8] ;  /* 0x0000080c160e0981 */ /* 0x000e28000c1e1b00 */
[----:B------:R-:W0:Y:S04]  /*50f0*/  @P3 LDG.E.64 R16, desc[UR12][R38.64+0x8] ;  /* 0x0000080c26103981 */ /* 0x000e28000c1e1b00 */
[----:B------:R-:W1:Y:S04]  /*5100*/  @P2 LDG.E.64 R10, desc[UR12][R22.64] ;  /* 0x0000000c160a2981 */ /* 0x000e68000c1e1b00 */
[----:B------:R-:W1:Y:S04]  /*5110*/  @P6 LDG.E.64 R12, desc[UR12][R38.64] ;  /* 0x0000000c260c6981 */ /* 0x000e68000c1e1b00 */
[----:B------:R-:W2:Y:S04]  /*5120*/  @P5 LDG.E.64 R18, desc[UR12][R22.64+0x10] ;  /* 0x0000100c16125981 */ /* 0x000ea8000c1e1b00 */
[----:B------:R-:W2:Y:S01]  /*5130*/  @P4 LDG.E.64 R20, desc[UR12][R38.64+0x10] ;  /* 0x0000100c26144981 */ /* 0x000ea2000c1e1b00 */
[----:B------:R-:W-:Y:S01]  /*5140*/  VIMNMX R6, PT, PT, R6, R41, !PT ;  /* 0x0000002906067248 */ /* 0x000fe20007fe0100 */
[----:B------:R-:W-:Y:S04]  /*5150*/  BSSY.RECONVERGENT B1, `(.L_x_76) ;  /* 0x0000187000017945 */ /* 0x000fe80003800200 */
[----:B------:R-:W-:Y:S01]  /*5160*/  BSSY.RELIABLE B3, `(.L_x_77) ;  /* 0x0000053000037945 */ /* 0x000fe20003800100 */
[----:B------:R-:W-:Y:S01]  /*5170*/  ISETP.GE.AND P5, PT, R6, 0x1, PT ;  /* 0x000000010600780c */ /* 0x000fe20003fa6270 */
[----:B0-----:R-:W-:Y:S01]  /*5180*/  DADD R14, -R16, R14 ;  /* 0x00000000100e7229 */ /* 0x001fe2000000010e */
[----:B------:R-:W0:Y:S07]  /*5190*/  LDC.64 R16, c[0x0][0x390] ;  /* 0x0000e400ff107b82 */ /* 0x000e2e0000000a00 */
[----:B------:R-:W-:-:S02]  /*51a0*/  DMUL R14, R14, R14 ;  /* 0x0000000e0e0e7228 */ /* 0x000fc40000000000 */
[----:B-1----:R-:W-:Y:S02]  /*51b0*/  DADD R10, -R12, R10 ;  /* 0x000000000c0a7229 */ /* 0x002fe4000000010a */
[----:B--2---:R-:W-:-:S06]  /*51c0*/  DADD R18, -R20, R18 ;  /* 0x0000000014127229 */ /* 0x004fcc0000000112 */
[----:B------:R-:W-:Y:S01]  /*51d0*/  DFMA R12, R10, R10, R14 ;  /* 0x0000000a0a0c722b */ /* 0x000fe2000000000e */
[----:B------:R-:W-:-:S04]  /*51e0*/  IMAD R11, R0, 0x9, RZ ;  /* 0x00000009000b7824 */ /* 0x000fc800078e02ff */
[----:B0-----:R-:W-:-:S03]  /*51f0*/  IMAD.WIDE R10, R11, 0x8, R16 ;  /* 0x000000080b0a7825 */ /* 0x001fc600078e0210 */
[----:B------:R-:W-:Y:S01]  /*5200*/  DFMA R12, R18, R18, R12 ;  /* 0x00000012120c722b */ /* 0x000fe2000000000c */
[----:B------:R-:W-:Y:S10]  /*5210*/  @!P5 BRA `(.L_x_78) ;  /* 0x000000000014d947 */ /* 0x000ff40003800000 */
[----:B------:R-:W0:Y:S02]  /*5220*/  LDC.64 R14, c[0x0][0x398] ;  /* 0x0000e600ff0e7b82 */ /* 0x000e240000000a00 */
[----:B0-----:R-:W2:Y:S01]  /*5230*/  LDG.E.U8 R14, desc[UR12][R14.64+0x21] ;  /* 0x0000210c0e0e7981 */ /* 0x001ea2000c1e1100 */
[----:B------:R-:W-:Y:S02]  /*5240*/  CS2R R38, SRZ ;  /* 0x0000000000267805 */ /* 0x000fe4000001ff00 */
[----:B--2---:R-:W-:-:S13]  /*5250*/  ISETP.NE.AND P0, PT, R14, RZ, PT ;  /* 0x000000ff0e00720c */ /* 0x004fda0003f05270 */
[----:B------:R-:W-:Y:S05]  /*5260*/  @!P0 BRA `(.L_x_79) ;  /* 0x0000000000f48947 */ /* 0x000fea0003800000 */
.L_x_78:
[----:B------:R-:W0:Y:S01]  /*5270*/  LDC.64 R42, c[0x0][0x398] ;  /* 0x0000e600ff2a7b82 */ /* 0x000e220000000a00 */
[----:B------:R-:W-:Y:S01]  /*5280*/  ISETP.GE.AND P0, PT, R7, R5, PT ;  /* 0x000000050700720c */ /* 0x000fe20003f06270 */
[----:B------:R-:W2:-:S12]  /*5290*/  LDG.E.64 R14, desc[UR12][R10.64+0x10] ;  /* 0x0000100c0a0e7981 */ /* 0x000e98000c1e1b00 */
[----:B0-----:R-:W2:Y:S04]  /*52a0*/  @!P0 LDG.E.64 R38, desc[UR12][R42.64+0x10] ;  /* 0x0000100c2a268981 */ /* 0x001ea8000c1e1b00 */
[----:B------:R-:W3:Y:S01]  /*52b0*/  LDG.E.U8 R0, desc[UR12][R42.64+0x20] ;  /* 0x0000200c2a007981 */ /* 0x000ee2000c1e1100 */
[----:B------:R-:W0:Y:S01]  /*52c0*/  MUFU.RSQ64H R21, R13 ;  /* 0x0000000d00157308 */ /* 0x000e220000001c00 */
[----:B------:R-:W-:Y:S02]  /*52d0*/  VIADD R20, R13, 0xfcb00000 ;  /* 0xfcb000000d147836 */ /* 0x000fe40000000000 */
[----:B------:R-:W-:Y:S02]  /*52e0*/  IMAD.MOV.U32 R18, RZ, RZ, 0x0 ;  /* 0x00000000ff127424 */ /* 0x000fe400078e00ff */
[----:B------:R-:W-:-:S02]  /*52f0*/  IMAD.MOV.U32 R19, RZ, RZ, 0x3fd80000 ;  /* 0x3fd80000ff137424 */ /* 0x000fc400078e00ff */
        /* <DEDUP_REMOVED lines=8> */
[----:B------:R-:W-:Y:S01]  /*5380*/  IADD3 R17, PT, PT, R19, -0x100000, RZ ;  /* 0xfff0000013117810 */ /* 0x000fe20007ffe0ff */
[----:B------:R-:W-:-:S05]  /*5390*/  IMAD.MOV.U32 R16, RZ, RZ, R18 ;  /* 0x000000ffff107224 */ /* 0x000fca00078e0012 */
[----:B------:R-:W-:Y:S01]  /*53a0*/  DFMA R40, R22, -R22, R12 ;  /* 0x800000161628722b */ /* 0x000fe2000000000c */
[----:B------:R-:W-:Y:S01]  /*53b0*/  BSSY.RECONVERGENT B4, `(.L_x_80) ;  /* 0x000000e000047945 */ /* 0x000fe20003800200 */
[----:B---3--:R-:W-:Y:S01]  /*53c0*/  ISETP.NE.AND P0, PT, R0, RZ, PT ;  /* 0x000000ff0000720c */ /* 0x008fe20003f05270 */
[----:B--2---:R-:W-:-:S05]  /*53d0*/  DMUL R38, R14, R38 ;  /* 0x000000260e267228 */ /* 0x004fca0000000000 */
[----:B------:R-:W-:Y:S01]  /*53e0*/  DFMA R14, R40, R16, R22 ;  /* 0x00000010280e722b */ /* 0x000fe20000000016 */
[----:B------:R-:W-:Y:S10]  /*53f0*/  @!P1 BRA `(.L_x_81) ;  /* 0x0000000000249947 */ /* 0x000ff40003800000 */
[----:B------:R-:W-:Y:S01]  /*5400*/  IMAD.MOV.U32 R16, RZ, RZ, R18 ;  /* 0x000000ffff107224 */ /* 0x000fe200078e0012 */
[----:B------:R-:W-:Y:S01]  /*5410*/  MOV R14, R22 ;  /* 0x00000016000e7202 */ /* 0x000fe20000000f00 */
[----:B------:R-:W-:Y:S01]  /*5420*/  IMAD.MOV.U32 R18, RZ, RZ, R40 ;  /* 0x000000ffff127224 */ /* 0x000fe200078e0028 */
[----:B------:R-:W-:Y:S01]  /*5430*/  MOV R0, 0x5490 ;  /* 0x0000549000007802 */ /* 0x000fe20000000f00 */
[----:B------:R-:W-:Y:S02]  /*5440*/  IMAD.MOV.U32 R19, RZ, RZ, R41 ;  /* 0x000000ffff137224 */ /* 0x000fe400078e0029 */
[----:B------:R-:W-:Y:S02]  /*5450*/  IMAD.MOV.U32 R15, RZ, RZ, R23 ;  /* 0x000000ffff0f7224 */ /* 0x000fe400078e0017 */
[----:B------:R-:W-:Y:S02]  /*5460*/  IMAD.MOV.U32 R22, RZ, RZ, R12 ;  /* 0x000000ffff167224 */ /* 0x000fe400078e000c */
[----:B------:R-:W-:-:S07]  /*5470*/  IMAD.MOV.U32 R21, RZ, RZ, R13 ;  /* 0x000000ffff157224 */ /* 0x000fce00078e000d */
[----:B------:R-:W-:Y:S05]  /*5480*/  CALL.REL.NOINC `($__internal_1_$__cuda_sm20_dsqrt_rn_f64_mediumpath_v1) ;  /* 0x0000028c006c7944 */ /* 0x000fea0003c00000 */
.L_x_81:
[----:B------:R-:W-:Y:S05]  /*5490*/  BSYNC.RECONVERGENT B4 ;  /* 0x0000000000047941 */ /* 0x000fea0003800200 */
.L_x_80:
        /* <DEDUP_REMOVED lines=22> */
[----:B------:R-:W-:Y:S05]  /*5600*/  CALL.REL.NOINC `($__internal_0_$__cuda_sm20_div_rn_f64_full) ;  /* 0x0000028400787944 */ /* 0x000fea0003c00000 */
.L_x_83:
[----:B------:R-:W-:Y:S05]  /*5610*/  BSYNC.RECONVERGENT B4 ;  /* 0x0000000000047941 */ /* 0x000fea0003800200 */
.L_x_82:
[----:B------:R-:W-:Y:S01]  /*5620*/  DADD R38, RZ, R14 ;  /* 0x00000000ff267229 */ /* 0x000fe2000000000e */
[----:B------:R-:W-:Y:S10]  /*5630*/  @!P5 BRA `(.L_x_84) ;  /* 0x000000000014d947 */ /* 0x000ff40003800000 */
.L_x_79:
[----:B------:R-:W0:Y:S02]  /*5640*/  LDC.64 R14, c[0x0][0x398] ;  /* 0x0000e600ff0e7b82 */ /* 0x000e240000000a00 */
[----:B0-----:R-:W2:Y:S02]  /*5650*/  LDG.E.U8 R14, desc[UR12][R14.64+0x22] ;  /* 0x0000220c0e0e7981 */ /* 0x001ea4000c1e1100 */
[----:B--2---:R-:W-:-:S13]  /*5660*/  ISETP.NE.AND P0, PT, R14, RZ, PT ;  /* 0x000000ff0e00720c */ /* 0x004fda0003f05270 */
[----:B------:R-:W-:Y:S05]  /*5670*/  @!P0 BREAK.RELIABLE B3 ;  /* 0x0000000000038942 */ /* 0x000fea0003800100 */
[----:B------:R-:W-:Y:S05]  /*5680*/  @!P0 BRA `(.L_x_85) ;  /* 0x0000001000cc8947 */ /* 0x000fea0003800000 */
.L_x_84:
[----:B------:R-:W-:Y:S05]  /*5690*/  BSYNC.RELIABLE B3 ;  /* 0x0000000000037941 */ /* 0x000fea0003800100 */
.L_x_77:
        /* <DEDUP_REMOVED lines=20> */
[----:B------:R-:W-:Y:S01]  /*57e0*/  MOV R0, R20 ;  /* 0x0000001400007202 */ /* 0x000fe20000000f00 */
[----:B------:R-:W-:Y:S01]  /*57f0*/  IMAD.MOV.U32 R17, RZ, RZ, R21 ;  /* 0x000000ffff117224 */ /* 0x000fe200078e0015 */
[----:B------:R-:W-:-:S07]  /*5800*/  MOV R16, 0x5820 ;  /* 0x0000582000107802 */ /* 0x000fce0000000f00 */
[----:B-----5:R-:W-:Y:S05]  /*5810*/  CALL.REL.NOINC `($__internal_0_$__cuda_sm20_div_rn_f64_full) ;  /* 0x0000028000f47944 */ /* 0x020fea0003c00000 */
[----:B------:R-:W-:Y:S02]  /*5820*/  IMAD.MOV.U32 R44, RZ, RZ, R14 ;  /* 0x000000ffff2c7224 */ /* 0x000fe400078e000e */
[----:B------:R-:W-:-:S07]  /*5830*/  IMAD.MOV.U32 R45, RZ, RZ, R15 ;  /* 0x000000ffff2d7224 */ /* 0x000fce00078e000f */
.L_x_87:
[----:B------:R-:W-:Y:S05]  /*5840*/  BSYNC.RECONVERGENT B3 ;  /* 0x0000000000037941 */ /* 0x000fea0003800200 */
.L_x_86:
        /* <DEDUP_REMOVED lines=21> */
.L_x_89:
[----:B------:R-:W-:Y:S05]  /*59a0*/  BSYNC.RECONVERGENT B3 ;  /* 0x0000000000037941 */ /* 0x000fea0003800200 */
.L_x_88:
        /* <DEDUP_REMOVED lines=28> */
[----:B------:R-:W-:Y:S02]  /*5b70*/  IMAD.MOV.U32 R22, RZ, RZ, R12 ;  /* 0x000000ffff167224 */ /* 0x000fe400078e000c */
[----:B------:R-:W-:-:S07]  /*5b80*/  IMAD.MOV.U32 R21, RZ, RZ, R13 ;  /* 0x000000ffff157224 */ /* 0x000fce00078e000d */
[----:B------:R-:W-:Y:S05]  /*5b90*/  CALL.REL.NOINC `($__internal_1_$__cuda_sm20_dsqrt_rn_f64_mediumpath_v1) ;  /* 0x0000028400a87944 */ /* 0x000fea0003c00000 */
[----:B------:R-:W-:Y:S01]  /*5ba0*/  IMAD.MOV.U32 R42, RZ, RZ, R14 ;  /* 0x000000ffff2a7224 */ /* 0x000fe200078e000e */
[----:B------:R-:W-:-:S07]  /*5bb0*/  MOV R43, R15 ;  /* 0x0000000f002b7202 */ /* 0x000fce0000000f00 */
.L_x_91:
[----:B------:R-:W-:Y:S05]  /*5bc0*/  BSYNC.RECONVERGENT B3 ;  /* 0x0000000000037941 */ /* 0x000fea0003800200 */
.L_x_90:
        /* <DEDUP_REMOVED lines=25> */
.L_x_93:
[----:B------:R-:W-:Y:S05]  /*5d60*/  BSYNC.RECONVERGENT B3 ;  /* 0x0000000000037941 */ /* 0x000fea0003800200 */
.L_x_92:
[----:B------:R-:W-:Y:S01]  /*5d70*/  DMUL R14, R14, -R14 ;  /* 0x8000000e0e0e7228 */ /* 0x000fe20000000000 */
[----:B------:R-:W-:Y:S01]  /*5d80*/  IMAD.MOV.U32 R16, RZ, RZ, 0x652b82fe ;  /* 0x652b82feff107424 */ /* 0x000fe200078e00ff */
[----:B------:R-:W-:Y:S01]  /*5d90*/  UMOV UR8, 0xfefa39ef ;  /* 0xfefa39ef00087882 */ /* 0x000fe20000000000 */
[----:B------:R-:W-:Y:S01]  /*5da0*/  IMAD.MOV.U32 R17, RZ, RZ, 0x3ff71547 ;  /* 0x3ff71547ff117424 */ /* 0x000fe200078e00ff */
[----:B------:R-:W-:Y:S01]  /*5db0*/  UMOV UR9, 0x3fe62e42 ;  /* 0x3fe62e4200097882 */ /* 0x000fe20000000000 */
[----:B------:R-:W0:Y:S01]  /*5dc0*/  MUFU.RCP64H R23, R13 ;  /* 0x0000000d00177308 */ /* 0x000e220000001800 */
[----:B------:R-:W-:Y:S01]  /*5dd0*/  MOV R22, 0x1 ;  /* 0x0000000100167802 */ /* 0x000fe20000000f00 */
        /* <DEDUP_REMOVED lines=11> */
[----:B------:R-:W-:Y:S01]  /*5e90*/  IMAD.MOV.U32 R20, RZ, RZ, -0x35dec16 ;  /* 0xfca213eaff147424 */ /* 0x000fe200078e00ff */
[----:B------:R-:W-:Y:S01]  /*5ea0*/  UMOV UR9, 0x3e5ade15 ;  /* 0x3e5ade1500097882 */ /* 0x000fe20000000000 */
[----:B------:R-:W-:Y:S01]  /*5eb0*/  IMAD.MOV.U32 R21, RZ, RZ, 0x3e928af3 ;  /* 0x3e928af3ff157424 */ /* 0x000fe200078e00ff */
[----:B------:R-:W-:-:S05]  /*5ec0*/  DFMA R44, R22, R44, R22 ;  /* 0x0000002c162c722b */ /* 0x000fca0000000016 */
        /* <DEDUP_REMOVED lines=37> */
[----:B------:R-:W-:Y:S02]  /*6120*/  @!P1 MOV R14, R20 ;  /* 0x00000014000e9202 */ /* 0x000fe40000000f00 */
[----:B------:R-:W-:Y:S02]  /*6130*/  @!P1 SHF.R.S32.HI R15, RZ, 0x1, R0 ;  /* 0x00000001ff0f9819 */ /* 0x000fe40000011400 */
[----:B------:R-:W-:-:S03]  /*6140*/  FSEL R19, R19, RZ, P0 ;  /* 0x000000ff13137208 */ /* 0x000fc60000000000 */
[----:B------:R-:W-:Y:S02]  /*6150*/  @!P1 IMAD.IADD R16, R16, 0x1, -R15 ;  /* 0x0000000110109824 */ /* 0x000fe400078e0a0f */
[----:B------:R-:W-:-:S03]  /*6160*/  @!P1 IMAD R15, R15, 0x100000, R21 ;  /* 0x001000000f0f9824 */ /* 0x000fc600078e0215 */
[----:B------:R-:W-:Y:S01]  /*6170*/  @!P1 LEA R17, R16, 0x3ff00000, 0x14 ;  /* 0x3ff0000010119811 */ /* 0x000fe200078ea0ff */
[----:B------:R-:W-:-:S06]  /*6180*/  @!P1 IMAD.MOV.U32 R16, RZ, RZ, RZ ;  /* 0x000000ffff109224 */ /* 0x000fcc00078e00ff */
[----:B------:R-:W-:-:S11]  /*6190*/  @!P1 DMUL R18, R14, R16 ;  /* 0x000000100e129228 */ /* 0x000fd60000000000 */
.L_x_95:
[----:B------:R-:W-:Y:S05]  /*61a0*/  BSYNC.RECONVERGENT B0 ;  /* 0x0000000000007941 */ /* 0x000fea0003800200 */
.L_x_94:
        /* <DEDUP_REMOVED lines=15> */
.L_x_97:
[----:B------:R-:W-:Y:S05]  /*62a0*/  BSYNC.RECONVERGENT B3 ;  /* 0x0000000000037941 */ /* 0x000fea0003800200 */
.L_x_96:
        /* <DEDUP_REMOVED lines=28> */
.L_x_99:
[----:B------:R-:W-:Y:S05]  /*6470*/  BSYNC.RECONVERGENT B3 ;  /* 0x0000000000037941 */ /* 0x000fea0003800200 */
.L_x_98:
        /* <DEDUP_REMOVED lines=58> */
[----:B------:R-:W-:Y:S01]  /*6820*/  @!P1 LEA.HI R0, R10, R10, RZ, 0x1 ;  /* 0x0000000a0a009211 */ /* 0x000fe200078f08ff */
[----:B------:R-:W-:Y:S01]  /*6830*/  @!P1 IMAD.MOV.U32 R14, RZ, RZ, RZ ;  /* 0x000000ffff0e9224 */ /* 0x000fe200078e00ff */
[----:B------:R-:W-:Y:S02]  /*6840*/  FSEL R17, R17, RZ, P0 ;  /* 0x000000ff11117208 */ /* 0x000fe40000000000 */
[----:B------:R-:W-:-:S04]  /*6850*/  @!P1 SHF.R.S32.HI R11, RZ, 0x1, R0 ;  /* 0x00000001ff0b9819 */ /* 0x000fc80000011400 */
[----:B------:R-:W-:Y:S01]  /*6860*/  @!P1 IADD3 R10, PT, PT, R10, -R11, RZ ;  /* 0x8000000b0a0a9210 */ /* 0x000fe20007ffe0ff */
[----:B------:R-:W-:-:S03]  /*6870*/  @!P1 IMAD R11, R11, 0x100000, R19 ;  /* 0x001000000b0b9824 */ /* 0x000fc600078e0213 */
[----:B------:R-:W-:Y:S01]  /*6880*/  @!P1 LEA R15, R10, 0x3ff00000, 0x14 ;  /* 0x3ff000000a0f9811 */ /* 0x000fe200078ea0ff */
[----:B------:R-:W-:-:S06]  /*6890*/  @!P1 IMAD.MOV.U32 R10, RZ, RZ, R18 ;  /* 0x000000ffff0a9224 */ /* 0x000fcc00078e0012 */
[----:B------:R-:W-:-:S11]  /*68a0*/  @!P1 DMUL R16, R10, R14 ;  /* 0x0000000e0a109228 */ /* 0x000fd60000000000 */
.L_x_101:
[----:B------:R-:W-:Y:S05]  /*68b0*/  BSYNC.RECONVERGENT B0 ;  /* 0x0000000000007941 */ /* 0x000fea0003800200 */
.L_x_100:
        /* <DEDUP_REMOVED lines=14> */
.L_x_103:
[----:B------:R-:W-:Y:S05]  /*69a0*/  BSYNC.RECONVERGENT B3 ;  /* 0x0000000000037941 */ /* 0x000fea0003800200 */
.L_x_102:
[----:B------:R-:W-:-:S11]  /*69b0*/  DADD R38, R38, -R14 ;  /* 0x0000000026267229 */ /* 0x000fd6000000080e */
.L_x_85:
[----:B------:R-:W-:Y:S05]  /*69c0*/  BSYNC.RECONVERGENT B1 ;  /* 0x0000000000017941 */ /* 0x000fea0003800200 */
.L_x_76:
[----:B------:R-:W-:Y:S01]  /*69d0*/  IMAD.IADD R7, R62, 0x1, R7 ;  /* 0x000000013e077824 */ /* 0x000fe200078e0207 */
[----:B------:R-:W-:-:S04]  /*69e0*/  DADD R8, R8, R38 ;  /* 0x0000000008087229 */ /* 0x000fc80000000026 */
[----:B------:R-:W-:-:S13]  /*69f0*/  ISETP.GE.AND P0, PT, R7, R24, PT ;  /* 0x000000180700720c */ /* 0x000fda0003f06270 */
[----:B------:R-:W-:Y:S05]  /*6a00*/  @!P0 BRA `(.L_x_104) ;  /* 0xffffffe000d48947 */ /* 0x000fea000383ffff */
.L_x_75:
[----:B------:R-:W-:Y:S05]  /*6a10*/  BSYNC.RECONVERGENT B2 ;  /* 0x0000000000027941 */ /* 0x000fea0003800200 */
.L_x_74:
[----:B------:R-:W-:Y:S05]  /*6a20*/  WARPSYNC.ALL ;  /* 0x0000000000007948 */ /* 0x000fea0003800000 */
[----:B------:R-:W1:Y:S01]  /*6a30*/  S2UR UR9, SR_CgaCtaId ;  /* 0x00000000000979c3 */ /* 0x000e620000008800 */
[----:B------:R-:W-:Y:S01]  /*6a40*/  UMOV UR8, 0x400 ;  /* 0x0000040000087882 */ /* 0x000fe20000000000 */
[----:B------:R-:W-:Y:S01]  /*6a50*/  ISETP.GE.U32.AND P0, PT, R62, 0x2, PT ;  /* 0x000000023e00780c */ /* 0x000fe20003f06070 */
[----:B------:R-:W2:Y:S05]  /*6a60*/  LDCU.64 UR14, c[0x0][0x3d8] ;  /* 0x00007b00ff0e77ac */ /* 0x000eaa0008000a00 */
[----:B------:R-:W3:Y:S01]  /*6a70*/  S2UR UR10, SR_CgaCtaId ;  /* 0x00000000000a79c3 */ /* 0x000ee20000008800 */
[----:B-1----:R-:W-:-:S03]  /*6a80*/  ULEA UR8, UR9, UR8, 0x18 ;  /* 0x0000000809087291 */ /* 0x002fc6000f8ec0ff */
[----:B------:R-:W-:-:S03]  /*6a90*/  UMOV UR9, 0x400 ;  /* 0x0000040000097882 */ /* 0x000fc60000000000 */
[----:B------:R-:W-:Y:S01]  /*6aa0*/  LEA R3, R63, UR8, 0x3 ;  /* 0x000000083f037c11 */ /* 0x000fe2000f8e18ff */
[----:B---3--:R-:W-:-:S04]  /*6ab0*/  ULEA UR9, UR10, UR9, 0x18 ;  /* 0x000000090a097291 */ /* 0x008fc8000f8ec0ff */
[----:B------:R1:W-:Y:S01]  /*6ac0*/  STS.64 [R3], R8 ;  /* 0x0000000803007388 */ /* 0x0003e20000000a00 */
[----:B------:R-:W-:Y:S06]  /*6ad0*/  BAR.SYNC.DEFER_BLOCKING 0x0 ;  /* 0x0000000000007b1d */ /* 0x000fec0000010000 */
[----:B--2---:R-:W-:Y:S05]  /*6ae0*/  @!P0 BRA `(.L_x_105) ;  /* 0x00000000003c8947 */ /* 0x004fea0003800000 */
[----:B------:R-:W-:-:S05]  /*6af0*/  UMOV UR8, 0x1 ;  /* 0x0000000100087882 */ /* 0x000fca0000000000 */
.L_x_106:
[----:B0-----:R-:W-:Y:S01]  /*6b00*/  IMAD.U32 R0, RZ, RZ, UR8 ;  /* 0x00000008ff007e24 */ /* 0x001fe2000f8e00ff */
[----:B------:R-:W-:-:S03]  /*6b10*/  USHF.L.U32 UR8, UR8, 0x1, URZ ;  /* 0x0000000108087899 */ /* 0x000fc600080006ff */
[----:B------:R-:W-:Y:S01]  /*6b20*/  IMAD.IADD R5, R63, 0x1, R0 ;  /* 0x000000013f057824 */ /* 0x000fe200078e0200 */
[----:B------:R-:W-:-:S06]  /*6b30*/  UIADD3 UR10, UPT, UPT, UR8, -0x1, URZ ;  /* 0xffffffff080a7890 */ /* 0x000fcc000fffe0ff */
[----:B------:R-:W-:-:S04]  /*6b40*/  LOP3.LUT P0, RZ, R63, UR10, RZ, 0xc0, !PT ;  /* 0x0000000a3fff7c12 */ /* 0x000fc8000f80c0ff */
[----:B------:R-:W-:-:S13]  /*6b50*/  ISETP.GE.OR P0, PT, R5, R62, P0 ;  /* 0x0000003e0500720c */ /* 0x000fda0000706670 */
[----:B------:R-:W-:Y:S01]  /*6b60*/  @!P0 LEA R0, R0, R3, 0x3 ;  /* 0x0000000300008211 */ /* 0x000fe200078e18ff */
[----:B------:R-:W-:Y:S04]  /*6b70*/  @!P0 LDS.64 R6, [R3] ;  /* 0x0000000003068984 */ /* 0x000fe80000000a00 */
[----:B------:R-:W0:Y:S02]  /*6b80*/  @!P0 LDS.64 R4, [R0] ;  /* 0x0000000000048984 */ /* 0x000e240000000a00 */
[----:B0-----:R-:W-:-:S07]  /*6b90*/  @!P0 DADD R4, R4, R6 ;  /* 0x0000000004048229 */ /* 0x001fce0000000006 */
[----:B------:R2:W-:Y:S01]  /*6ba0*/  @!P0 STS.64 [R3], R4 ;  /* 0x0000000403008388 */ /* 0x0005e20000000a00 */
[----:B------:R-:W-:Y:S01]  /*6bb0*/  BAR.SYNC.DEFER_BLOCKING 0x0 ;  /* 0x0000000000007b1d */ /* 0x000fe20000010000 */
[----:B------:R-:W-:-:S13]  /*6bc0*/  ISETP.LE.AND P0, PT, R62, UR8, PT ;  /* 0x000000083e007c0c */ /* 0x000fda000bf03270 */
[----:B--2---:R-:W-:Y:S05]  /*6bd0*/  @!P0 BRA `(.L_x_106) ;  /* 0xfffffffc00c88947 */ /* 0x004fea000383ffff */
.L_x_105:
[----:B0-----:R-:W-:Y:S01]  /*6be0*/  DADD R4, R36, UR14 ;  /* 0x0000000e24047e29 */ /* 0x001fe20008000000 */
[----:B------:R-:W0:Y:S01]  /*6bf0*/  LDS.64 R38, [UR9] ;  /* 0x00000009ff267984 */ /* 0x000e220008000a00 */
[----:B------:R-:W-:Y:S02]  /*6c00*/  IMAD.MOV.U32 R6, RZ, RZ, 0x0 ;  /* 0x00000000ff067424 */ /* 0x000fe400078e00ff */
[----:B------:R-:W-:-:S04]  /*6c10*/  IMAD.MOV.U32 R7, RZ, RZ, 0x7ff00000 ;  /* 0x7ff00000ff077424 */ /* 0x000fc800078e00ff */
[----:B------:R-:W-:-:S14]  /*6c20*/  DSETP.GTU.AND P0, PT, R4, R34, PT ;  /* 0x000000220400722a */ /* 0x000fdc0003f0c000 */
[----:B------:R-:W-:Y:S05]  /*6c30*/  @P0 BRA `(.L_x_107) ;  /* 0x0000003c00200947 */ /* 0x000fea0003800000 */
[----:B------:R-:W2:Y:S01]  /*6c40*/  LDC.64 R4, c[0x0][0x3a8] ;  /* 0x0000ea00ff047b82 */ /* 0x000ea20000000a00 */
[----:B------:R-:W-:-:S04]  /*6c50*/  IMAD.SHL.U32 R13, R27, 0x4, RZ ;  /* 0x000000041b0d7824 */ /* 0x000fc800078e00ff */
[----:B--2---:R-:W-:Y:S02]  /*6c60*/  IMAD.WIDE.U32 R12, R13, 0x4, R4 ;  /* 0x000000040d0c7825 */ /* 0x004fe400078e0004 */
[----:B------:R-:W5:Y:S04]  /*6c70*/  LDG.E R4, desc[UR12][R30.64+0x10] ;  /* 0x0000100c1e047981 */ /* 0x000f68000c1e1900 */
[----:B------:R-:W2:Y:S04]  /*6c80*/  LDG.E R7, desc[UR12][R12.64+0x4] ;  /* 0x0000040c0c077981 */ /* 0x000ea8000c1e1900 */
[----:B-1----:R-:W3:Y:S04]  /*6c90*/  LDG.E R9, desc[UR12][R12.64+0x8] ;  /* 0x0000080c0c097981 */ /* 0x002ee8000c1e1900 */
[----:B------:R-:W4:Y:S04]  /*6ca0*/  LDG.E R15, desc[UR12][R12.64+0xc] ;  /* 0x00000c0c0c0f7981 */ /* 0x000f28000c1e1900 */
[----:B------:R1:W4:Y:S01]  /*6cb0*/  LDG.E R5, desc[UR12][R12.64] ;  /* 0x0000000c0c057981 */ /* 0x000322000c1e1900 */
[----:B------:R-:W-:Y:S01]  /*6cc0*/  MOV R22, 0x0 ;  /* 0x0000000000167802 */ /* 0x000fe20000000f00 */
[----:B------:R-:W-:-:S02]  /*6cd0*/  IMAD.MOV.U32 R23, RZ, RZ, 0x3fd80000 ;  /* 0x3fd80000ff177424 */ /* 0x000fc400078e00ff */
[--C-:B--2---:R-:W-:Y:S02]  /*6ce0*/  IMAD R0, R7, 0x18, R2.reuse ;  /* 0x0000001807007824 */ /* 0x104fe400078e0202 */
[----:B---3--:R-:W-:-:S03]  /*6cf0*/  IMAD R14, R9, 0x18, R2 ;  /* 0x00000018090e7824 */ /* 0x008fc600078e0202 */
[----:B------:R-:W-:Y:S04]  /*6d00*/  LDS.64 R10, [R0] ;  /* 0x00000000000a7984 */ /* 0x000fe80000000a00 */
[----:B------:R-:W-:Y:S04]  /*6d10*/  LDS.64 R8, [R0+0x8] ;  /* 0x0000080000087984 */ /* 0x000fe80000000a00 */
[----:B------:R-:W2:Y:S04]  /*6d20*/  LDS.64 R66, [R14+0x8] ;  /* 0x000008000e427984 */ /* 0x000ea80000000a00 */
[----:B------:R-:W3:Y:S04]  /*6d30*/  LDS.64 R42, [R14] ;  /* 0x000000000e2a7984 */ /* 0x000ee80000000a00 */
[----:B------:R-:W-:Y:S04]  /*6d40*/  LDS.64 R6, [R0+0x10] ;  /* 0x0000100000067984 */ /* 0x000fe80000000a00 */
[----:B------:R-:W0:Y:S01]  /*6d50*/  LDS.64 R40, [R14+0x10] ;  /* 0x000010000e287984 */ /* 0x000e220000000a00 */
[----:B--2---:R-:W-:-:S02]  /*6d60*/  DADD R66, -R8, R66 ;  /* 0x0000000008427229 */ /* 0x004fc40000000142 */
[----:B---3--:R-:W-:-:S06]  /*6d70*/  DADD R42, -R10, R42 ;  /* 0x000000000a2a7229 */ /* 0x008fcc000000012a */
[----:B-1----:R-:W-:Y:S02]  /*6d80*/  DMUL R12, R66, R66 ;  /* 0x00000042420c7228 */ /* 0x002fe40000000000 */
[----:B0-----:R-:W-:-:S06]  /*6d90*/  DADD R40, -R6, R40 ;  /* 0x0000000006287229 */ /* 0x001fcc0000000128 */
[----:B------:R-:W-:-:S08]  /*6da0*/  DFMA R12, R42, R42, R12 ;  /* 0x0000002a2a0c722b */ /* 0x000fd0000000000c */
[----:B------:R-:W-:-:S06]  /*6db0*/  DFMA R12, R40, R40, R12 ;  /* 0x00000028280c722b */ /* 0x000fcc000000000c */
[----:B------:R-:W0:Y:S04]  /*6dc0*/  MUFU.RSQ64H R21, R13 ;  /* 0x0000000d00157308 */ /* 0x000e280000001c00 */
[----:B------:R-:W-:Y:S02]  /*6dd0*/  VIADD R20, R13, 0xfcb00000 ;  /* 0xfcb000000d147836 */ /* 0x000fe40000000000 */
[--C-:B----4-:R-:W-:Y:S02]  /*6de0*/  IMAD R0, R15, 0x18, R2.reuse ;  /* 0x000000180f007824 */ /* 0x110fe400078e0202 */
        /* <DEDUP_REMOVED lines=9> */
[----:B------:R-:W-:Y:S02]  /*6e80*/  DFMA R22, R14, R22, 0.5 ;  /* 0x3fe000000e16742b */ /* 0x000fe40000000016 */
[----:B------:R-:W-:-:S08]  /*6e90*/  DMUL R14, R20, R14 ;  /* 0x0000000e140e7228 */ /* 0x000fd00000000000 */
[----:B------:R-:W-:Y:S01]  /*6ea0*/  DFMA R22, R22, R14, R20 ;  /* 0x0000000e1616722b */ /* 0x000fe20000000014 */
[----:B------:R-:W-:-:S07]  /*6eb0*/  ISETP.GE.U32.AND P0, PT, R20, 0x7ca00000, PT ;  /* 0x7ca000001400780c */ /* 0x000fce0003f06070 */
[----:B------:R-:W-:Y:S02]  /*6ec0*/  DMUL R14, R12, R22 ;  /* 0x000000160c0e7228 */ /* 0x000fe40000000000 */
[----:B------:R-:W-:Y:S02]  /*6ed0*/  VIADD R17, R23, 0xfff00000 ;  /* 0xfff0000017117836 */ /* 0x000fe40000000000 */
[----:B------:R-:W-:-:S04]  /*6ee0*/  IMAD.MOV.U32 R16, RZ, RZ, R22 ;  /* 0x000000ffff107224 */ /* 0x000fc800078e0016 */
[----:B------:R-:W-:Y:S02]  /*6ef0*/  DFMA R18, R14, -R14, R12 ;  /* 0x8000000e0e12722b */ /* 0x000fe4000000000c */
[----:B-1----:R-:W-:Y:S02]  /*6f00*/  DADD R58, R58, -R10 ;  /* 0x000000003a3a7229 */ /* 0x002fe4000000080a */
[----:B0-----:R-:W-:Y:S02]  /*6f10*/  DADD R70, R70, -R8 ;  /* 0x0000000046467229 */ /* 0x001fe40000000808 */
[----:B--2---:R-:W-:Y:S02]  /*6f20*/  DADD R56, R56, -R6 ;  /* 0x0000000038387229 */ /* 0x004fe40000000806 */
[----:B------:R-:W-:Y:S02]  /*6f30*/  DADD R54, -R10, R54 ;  /* 0x000000000a367229 */ /* 0x000fe40000000136 */
[----:B---3--:R-:W-:-:S02]  /*6f40*/  DADD R52, -R8, R52 ;  /* 0x0000000008347229 */ /* 0x008fc40000000134 */
[----:B----4-:R-:W-:Y:S02]  /*6f50*/  DADD R50, -R6, R50 ;  /* 0x0000000006327229 */ /* 0x010fe40000000132 */
[----:B------:R-:W-:Y:S01]  /*6f60*/  DFMA R78, R18, R16, R14 ;  /* 0x00000010124e722b */ /* 0x000fe2000000000e */
[----:B------:R-:W-:Y:S10]  /*6f70*/  @!P0 BRA `(.L_x_108) ;  /* 0x00000000001c8947 */ /* 0x000ff40003800000 */
[----:B------:R-:W-:Y:S01]  /*6f80*/  IMAD.MOV.U32 R16, RZ, RZ, R22 ;  /* 0x000000ffff107224 */ /* 0x000fe200078e0016 */
[----:B------:R-:W-:Y:S01]  /*6f90*/  MOV R22, R12 ;  /* 0x0000000c00167202 */ /* 0x000fe20000000f00 */
[----:B------:R-:W-:Y:S01]  /*6fa0*/  IMAD.MOV.U32 R21, RZ, RZ, R13 ;  /* 0x000000ffff157224 */ /* 0x000fe200078e000d */
[----:B------:R-:W-:-:S07]  /*6fb0*/  MOV R0, 0x6fd0 ;  /* 0x00006fd000007802 */ /* 0x000fce0000000f00 */
[----:B-----5:R-:W-:Y:S05]  /*6fc0*/  CALL.REL.NOINC `($__internal_1_$__cuda_sm20_dsqrt_rn_f64_mediumpath_v1) ;  /* 0x00000270009c7944 */ /* 0x020fea0003c00000 */
[----:B------:R-:W-:Y:S02]  /*6fd0*/  IMAD.MOV.U32 R78, RZ, RZ, R14 ;  /* 0x000000ffff4e7224 */ /* 0x000fe400078e000e */
[----:B------:R-:W-:-:S07]  /*6fe0*/  IMAD.MOV.U32 R79, RZ, RZ, R15 ;  /* 0x000000ffff4f7224 */ /* 0x000fce00078e000f */
.L_x_108:
        /* <DEDUP_REMOVED lines=23> */
.L_x_110:
[----:B------:R-:W-:Y:S05]  /*7160*/  BSYNC.RECONVERGENT B1 ;  /* 0x0000000000017941 */ /* 0x000fea0003800200 */
.L_x_109:
        /* <DEDUP_REMOVED lines=23> */
.L_x_112:
[----:B------:R-:W-:Y:S05]  /*72e0*/  BSYNC.RECONVERGENT B1 ;  /* 0x0000000000017941 */ /* 0x000fea0003800200 */
.L_x_111:
        /* <DEDUP_REMOVED lines=23> */
.L_x_114:
[----:B------:R-:W-:Y:S05]  /*7460*/  BSYNC.RECONVERGENT B1 ;  /* 0x0000000000017941 */ /* 0x000fea0003800200 */
.L_x_113:
[----:B------:R-:W0:Y:S01]  /*7470*/  MUFU.RCP64H R17, R13 ;  /* 0x0000000d00117308 */ /* 0x000e220000001800 */
[----:B------:R-:W-:-:S06]  /*7480*/  MOV R16, 0x1 ;  /* 0x0000000100107802 */ /* 0x000fcc0000000f00 */
        /* <DEDUP_REMOVED lines=16> */
[----:B------:R-:W-:Y:S01]  /*7590*/  MOV R16, 0x75d0 ;  /* 0x000075d000107802 */ /* 0x000fe20000000f00 */
[----:B------:R-:W-:Y:S02]  /*75a0*/  IMAD.MOV.U32 R14, RZ, RZ, R12 ;  /* 0x000000ffff0e7224 */ /* 0x000fe400078e000c */
[----:B------:R-:W-:-:S07]  /*75b0*/  IMAD.MOV.U32 R15, RZ, RZ, R13 ;  /* 0x000000ffff0f7224 */ /* 0x000fce00078e000d */
[----:B-----5:R-:W-:Y:S05]  /*75c0*/  CALL.REL.NOINC `($__internal_0_$__cuda_sm20_div_rn_f64_full) ;  /* 0x0000026400887944 */ /* 0x020fea0003c00000 */
.L_x_115:
[-C--:B------:R-:W-:Y:S01]  /*75d0*/  DFMA R12, -R66, R14.reuse, R70 ;  /* 0x0000000e420c722b */ /* 0x080fe20000000146 */
[----:B------:R-:W-:Y:S01]  /*75e0*/  BSSY.RECONVERGENT B1, `(.L_x_116) ;  /* 0x000001c000017945 */ /* 0x000fe20003800200 */
[-C--:B------:R-:W-:Y:S02]  /*75f0*/  DFMA R64, -R42, R14.reuse, R58 ;  /* 0x0000000e2a40722b */ /* 0x080fe4000000013a */
[----:B------:R-:W-:-:S04]  /*7600*/  DFMA R56, -R40, R14, R56 ;  /* 0x0000000e2838722b */ /* 0x000fc80000000138 */
[----:B------:R-:W-:-:S08]  /*7610*/  DMUL R16, R12, R12 ;  /* 0x0000000c0c107228 */ /* 0x000fd00000000000 */
[----:B------:R-:W-:-:S08]  /*7620*/  DFMA R16, R64, R64, R16 ;  /* 0x000000404010722b */ /* 0x000fd00000000010 */
[----:B------:R-:W-:Y:S01]  /*7630*/  DFMA R22, R56, R56, R16 ;  /* 0x000000383816722b */ /* 0x000fe20000000010 */
[----:B------:R-:W-:Y:S01]  /*7640*/  MOV R16, 0x0 ;  /* 0x0000000000107802 */ /* 0x000fe20000000f00 */
[----:B------:R-:W-:-:S04]  /*7650*/  IMAD.MOV.U32 R17, RZ, RZ, 0x3fd80000 ;  /* 0x3fd80000ff117424 */ /* 0x000fc800078e00ff */
        /* <DEDUP_REMOVED lines=15> */
[----:B------:R-:W-:Y:S02]  /*7750*/  MOV R21, R23 ;  /* 0x0000001700157202 */ /* 0x000fe40000000f00 */
[----:B------:R-:W-:-:S07]  /*7760*/  MOV R0, 0x7780 ;  /* 0x0000778000007802 */ /* 0x000fce0000000f00 */
[----:B-----5:R-:W-:Y:S05]  /*7770*/  CALL.REL.NOINC `($__internal_1_$__cuda_sm20_dsqrt_rn_f64_mediumpath_v1) ;  /* 0x0000026800b07944 */ /* 0x020fea0003c00000 */
[----:B------:R-:W-:Y:S02]  /*7780*/  IMAD.MOV.U32 R58, RZ, RZ, R14 ;  /* 0x000000ffff3a7224 */ /* 0x000fe400078e000e */
[----:B------:R-:W-:-:S07]  /*7790*/  IMAD.MOV.U32 R59, RZ, RZ, R15 ;  /* 0x000000ffff3b7224 */ /* 0x000fce00078e000f */
.L_x_117:
[----:B------:R-:W-:Y:S05]  /*77a0*/  BSYNC.RECONVERGENT B1 ;  /* 0x0000000000017941 */ /* 0x000fea0003800200 */
.L_x_116:
        /* <DEDUP_REMOVED lines=23> */
.L_x_119:
[----:B------:R-:W-:Y:S05]  /*7920*/  BSYNC.RECONVERGENT B1 ;  /* 0x0000000000017941 */ /* 0x000fea0003800200 */
.L_x_118:
        /* <DEDUP_REMOVED lines=23> */
.L_x_121:
[----:B------:R-:W-:Y:S05]  /*7aa0*/  BSYNC.RECONVERGENT B1 ;  /* 0x0000000000017941 */ /* 0x000fea0003800200 */
.L_x_120:
        /* <DEDUP_REMOVED lines=23> */
.L_x_123:
[----:B------:R-:W-:Y:S05]  /*7c20*/  BSYNC.RECONVERGENT B1 ;  /* 0x0000000000017941 */ /* 0x000fea0003800200 */
.L_x_122:
        /* <DEDUP_REMOVED lines=11> */
[----:B------:R-:W-:Y:S01]  /*7ce0*/  MOV R16, 0x0 ;  /* 0x0000000000107802 */ /* 0x000fe20000000f00 */
[----:B------:R-:W-:-:S04]  /*7cf0*/  IMAD.MOV.U32 R17, RZ, RZ, 0x3fd80000 ;  /* 0x3fd80000ff117424 */ /* 0x000fc800078e00ff */
        /* <DEDUP_REMOVED lines=24> */
.L_x_125:
[----:B------:R-:W-:Y:S05]  /*7e80*/  BSYNC.RECONVERGENT B1 ;  /* 0x0000000000017941 */ /* 0x000fea0003800200 */
.L_x_124:
        /* <DEDUP_REMOVED lines=23> */
.L_x_127:
[----:B------:R-:W-:Y:S05]  /*8000*/  BSYNC.RECONVERGENT B1 ;  /* 0x0000000000017941 */ /* 0x000fea0003800200 */
.L_x_126:
        /* <DEDUP_REMOVED lines=23> */
.L_x_129:
[----:B------:R-:W-:Y:S05]  /*8180*/  BSYNC.RECONVERGENT B1 ;  /* 0x0000000000017941 */ /* 0x000fea0003800200 */
.L_x_128:
[----:B------:R-:W0:Y:S02]  /*8190*/  LDCU.64 UR8, c[0x0][0x3d8] ;  /* 0x00007b00ff0877ac */ /* 0x000e240008000a00 */
[----:B0-----:R-:W-:-:S08]  /*81a0*/  DADD R22, R36, UR8 ;  /* 0x0000000824167e29 */ /* 0x001fd00008000000 */
        /* <DEDUP_REMOVED lines=22> */
[----:B------:R-:W-:-:S07]  /*8310*/  MOV R64, 0x8330 ;  /* 0x0000833000407802 */ /* 0x000fce0000000f00 */
[----:B-----5:R-:W-:Y:S05]  /*8320*/  CALL.REL.NOINC `($ccd$__internal_trig_reduction_slowpathd) ;  /* 0x0000026000687944 */ /* 0x020fea0003c00000 */
[----:B------:R-:W-:Y:S05]  /*8330*/  BSYNC.RECONVERGENT B2 ;  /* 0x0000000000027941 */ /* 0x000fea0003800200 */
.L_x_130:
[----:B------:R-:W-:Y:S01]  /*8340*/  DMUL R14, R18, R18 ;  /* 0x00000012120e7228 */ /* 0x000fe20000000000 */
[----:B------:R-:W-:Y:S01]  /*8350*/  IMAD.MOV.U32 R22, RZ, RZ, 0x2cb0d246 ;  /* 0x2cb0d246ff167424 */ /* 0x000fe200078e00ff */
[----:B------:R-:W-:Y:S01]  /*8360*/  MOV R23, 0x3e5ae5f1 ;  /* 0x3e5ae5f100177802 */ /* 0x000fe20000000f00 */
[----:B------:R-:W-:Y:S01]  /*8370*/  IMAD.MOV.U32 R20, RZ, RZ, -0x3e107ad8 ;  /* 0xc1ef8528ff147424 */ /* 0x000fe200078e00ff */
[----:B------:R-:W-:Y:S01]  /*8380*/  UMOV UR8, 0xf9785eba ;  /* 0xf9785eba00087882 */ /* 0x000fe20000000000 */
[----:B------:R-:W-:Y:S01]  /*8390*/  IMAD.MOV.U32 R21, RZ, RZ, 0x3e21eea7 ;  /* 0x3e21eea7ff157424 */ /* 0x000fe200078e00ff */
[----:B------:R-:W-:Y:S01]  /*83a0*/  UMOV UR9, 0x3de5db65 ;  /* 0x3de5db6500097882 */ /* 0x000fe20000000000 */
[C---:B------:R-:W-:Y:S01]  /*83b0*/  LOP3.LUT P1, RZ, R16.reuse, 0x2, RZ, 0xc0, !PT ;  /* 0x0000000210ff7812 */ /* 0x040fe2000782c0ff */
[C---:B------:R-:W-:Y:S01]  /*83c0*/  DFMA R22, R14.reuse, UR8, -R22 ;  /* 0x000000080e167c2b */ /* 0x040fe20008000816 */
[----:B------:R-:W-:Y:S01]  /*83d0*/  UMOV UR8, 0x20fd8164 ;  /* 0x20fd816400087882 */ /* 0x000fe20000000000 */
[----:B------:R-:W-:Y:S01]  /*83e0*/  UMOV UR9, 0x3da8ff83 ;  /* 0x3da8ff8300097882 */ /* 0x000fe20000000000 */
[----:B------:R-:W-:Y:S01]  /*83f0*/  LOP3.LUT R0, R16, 0x1, RZ, 0xc0, !PT ;  /* 0x0000000110007812 */ /* 0x000fe200078ec0ff */
[C---:B------:R-:W-:Y:S01]  /*8400*/  DFMA R20, R14.reuse, -UR8, R20 ;  /* 0x800000080e147c2b */ /* 0x040fe20008000014 */
[----:B------:R-:W-:Y:S01]  /*8410*/  UMOV UR8, 0x69ace392 ;  /* 0x69ace39200087882 */ /* 0x000fe20000000000 */
[----:B------:R-:W-:Y:S01]  /*8420*/  UMOV UR9, 0x3ec71de3 ;  /* 0x3ec71de300097882 */ /* 0x000fe20000000000 */
[----:B------:R-:W-:Y:S01]  /*8430*/  ISETP.NE.U32.AND P0, PT, R0, 0x1, PT ;  /* 0x000000010000780c */ /* 0x000fe20003f05070 */
[C---:B------:R-:W-:Y:S01]  /*8440*/  DFMA R22, R14.reuse, R22, UR8 ;  /* 0x000000080e167e2b */ /* 0x040fe20008000016 */
[----:B------:R-:W-:Y:S01]  /*8450*/  UMOV UR8, 0x8e06e6d9 ;  /* 0x8e06e6d900087882 */ /* 0x000fe20000000000 */
[----:B------:R-:W-:Y:S01]  /*8460*/  UMOV UR9, 0x3e927e4f ;  /* 0x3e927e4f00097882 */ /* 0x000fe20000000000 */
[----:B------:R-:W-:Y:S01]  /*8470*/  BSSY.RECONVERGENT B0, `(.L_x_131) ;  /* 0x0000056000007945 */ /* 0x000fe20003800200 */
[----:B------:R-:W-:Y:S01]  /*8480*/  DFMA R20, R14, R20, -UR8 ;  /* 0x800000080e147e2b */ /* 0x000fe20008000014 */
[----:B------:R-:W-:Y:S01]  /*8490*/  UMOV UR8, 0x19db62a1 ;  /* 0x19db62a100087882 */ /* 0x000fe20000000000 */
[----:B------:R-:W-:-:S02]  /*84a0*/  UMOV UR9, 0x3f2a01a0 ;  /* 0x3f2a01a000097882 */ /* 0x000fc40000000000 */
[C---:B------:R-:W-:Y:S01]  /*84b0*/  DFMA R22, R14.reuse, R22, -UR8 ;  /* 0x800000080e167e2b */ /* 0x040fe20008000016 */
[----:B------:R-:W-:Y:S01]  /*84c0*/  UMOV UR8, 0x19ddbce9 ;  /* 0x19ddbce900087882 */ /* 0x000fe20000000000 */
[----:B------:R-:W-:Y:S02]  /*84d0*/  UMOV UR9, 0x3efa01a0 ;  /* 0x3efa01a000097882 */ /* 0x000fe40000000000 */
[C---:B------:R-:W-:Y:S01]  /*84e0*/  DFMA R20, R14.reuse, R20, UR8 ;  /* 0x000000080e147e2b */ /* 0x040fe20008000014 */
[----:B------:R-:W-:Y:S01]  /*84f0*/  UMOV UR8, 0x11110818 ;  /* 0x1111081800087882 */ /* 0x000fe20000000000 */
[----:B------:R-:W-:Y:S02]  /*8500*/  UMOV UR9, 0x3f811111 ;  /* 0x3f81111100097882 */ /* 0x000fe40000000000 */
        /* <DEDUP_REMOVED lines=19> */
[----:B------:R-:W-:Y:S01]  /*8640*/  FSEL R14, R20, R22, !P0 ;  /* 0x00000016140e7208 */ /* 0x000fe20004000000 */
[----:B------:R-:W-:Y:S01]  /*8650*/  @P1 IMAD.MOV.U32 R17, RZ, RZ, R5 ;  /* 0x000000ffff111224 */ /* 0x000fe200078e0005 */
[----:B-----5:R-:W-:-:S02]  /*8660*/  ISETP.GE.AND P0, PT, R63, R4, PT ;  /* 0x000000043f00720c */ /* 0x020fc40003f06270 */
[----:B------:R-:W-:-:S03]  /*8670*/  @P1 LOP3.LUT R19, R15, 0x80000000, RZ, 0x3c, !PT ;  /* 0x800000000f131812 */ /* 0x000fc600078e3cff */
[C---:B------:R-:W-:Y:S02]  /*8680*/  DMUL R4, R16.reuse, R52 ;  /* 0x0000003410047228 */ /* 0x040fe40000000000 */
[----:B------:R-:W-:Y:S01]  /*8690*/  DMUL R16, R16, R50 ;  /* 0x0000003210107228 */ /* 0x000fe20000000000 */
        /* <DEDUP_REMOVED lines=51> */
.L_x_132:
[----:B------:R-:W-:Y:S05]  /*89d0*/  BSYNC.RECONVERGENT B0 ;  /* 0x0000000000007941 */ /* 0x000fea0003800200 */
.L_x_131:
[----:B------:R-:W1:Y:S08]  /*89e0*/  S2UR UR8, SR_CTAID.X ;  /* 0x00000000000879c3 */ /* 0x000e700000002500 */
[----:B------:R-:W-:Y:S01]  /*89f0*/  BAR.SYNC.DEFER_BLOCKING 0x0 ;  /* 0x0000000000007b1d */ /* 0x000fe20000010000 */
[----:B------:R-:W-:-:S05]  /*8a00*/  CS2R R40, SRZ ;  /* 0x0000000000287805 */ /* 0x000fca000001ff00 */
[----:B------:R-:W-:Y:S01]  /*8a10*/  BSSY.RECONVERGENT B2, `(.L_x_133) ;  /* 0x00001d2000027945 */ /* 0x000fe20003800200 */
[----:B-1----:R-:W-:-:S05]  /*8a20*/  IMAD R7, R25, UR8, R63 ;  /* 0x0000000819077c24 */ /* 0x002fca000f8e023f */
[----:B------:R-:W-:-:S13]  /*8a30*/  ISETP.GE.AND P0, PT, R7, R24, PT ;  /* 0x000000180700720c */ /* 0x000fda0003f06270 */
[----:B------:R-:W-:Y:S05]  /*8a40*/  @P0 BRA `(.L_x_134) ;  /* 0x0000001c00380947 */ /* 0x000fea0003800000 */
[----:B------:R1:W5:Y:S04]  /*8a50*/  LDG.E R6, desc[UR12][R30.64+0x8] ;  /* 0x0000080c1e067981 */ /* 0x000368000c1e1900 */
[----:B0-----:R1:W5:Y:S04]  /*8a60*/  LDG.E R5, desc[UR12][R30.64+0x14] ;  /* 0x0000140c1e057981 */ /* 0x001368000c1e1900 */
[----:B------:R1:W5:Y:S01]  /*8a70*/  LDG.E R4, desc[UR12][R30.64+0x18] ;  /* 0x0000180c1e047981 */ /* 0x000362000c1e1900 */
[----:B------:R-:W-:-:S07]  /*8a80*/  CS2R R40, SRZ ;  /* 0x0000000000287805 */ /* 0x000fce000001ff00 */
.L_x_163:
[----:B------:R-:W-:Y:S01]  /*8a90*/  MOV R8, 0x4 ;  /* 0x0000000400087802 */ /* 0x000fe20000000f00 */
[----:B------:R-:W0:Y:S04]  /*8aa0*/  LDC.64 R10, c[0x0][0x388] ;  /* 0x0000e200ff0a7b82 */ /* 0x000e280000000a00 */
[----:B------:R-:W-:-:S04]  /*8ab0*/  IMAD.WIDE R8, R7, R8, UR6 ;  /* 0x0000000607087e25 */ /* 0x000fc8000f8e0208 */
[----:B------:R-:W2:Y:S01]  /*8ac0*/  S2UR UR9, SR_CgaCtaId ;  /* 0x00000000000979c3 */ /* 0x000ea20000008800 */
[----:B------:R-:W3:Y:S07]  /*8ad0*/  LDG.E R0, desc[UR12][R8.64] ;  /* 0x0000000c08007981 */ /* 0x000eee000c1e1900 */
[----:B------:R-:W4:Y:S01]  /*8ae0*/  S2UR UR10, SR_SWINHI ;  /* 0x00000000000a79c3 */ /* 0x000f220000002f00 */
[----:B------:R-:W-:-:S07]  /*8af0*/  UMOV UR8, 0x400 ;  /* 0x0000040000087882 */ /* 0x000fce0000000000 */
[----:B------:R-:W1:Y:S01]  /*8b00*/  LDC.64 R42, c[0x0][0x380] ;  /* 0x0000e000ff2a7b82 */ /* 0x000e620000000a00 */
[----:B---3--:R-:W-:-:S04]  /*8b10*/  IMAD.SHL.U32 R13, R0, 0x2, RZ ;  /* 0x00000002000d7824 */ /* 0x008fc800078e00ff */
[----:B0-----:R-:W-:-:S05]  /*8b20*/  IMAD.WIDE R10, R13, 0x4, R10 ;  /* 0x000000040d0a7825 */ /* 0x001fca00078e020a */
[----:B------:R-:W3:Y:S04]  /*8b30*/  LDG.E R20, desc[UR12][R10.64] ;  /* 0x0000000c0a147981 */ /* 0x000ee8000c1e1900 */
[----:B------:R-:W3:Y:S01]  /*8b40*/  LDG.E R21, desc[UR12][R10.64+0x4] ;  /* 0x0000040c0a157981 */ /* 0x000ee2000c1e1900 */
[----:B--2---:R-:W-:-:S07]  /*8b50*/  ULEA UR8, UR9, UR8, 0x18 ;  /* 0x0000000809087291 */ /* 0x004fce000f8ec0ff */
[----:B------:R-:W-:Y:S01]  /*8b60*/  UMOV UR8, UR8 ;  /* 0x0000000800087c82 */ /* 0x000fe20008000000 */
[----:B----4-:R-:W-:Y:S01]  /*8b70*/  UMOV UR9, UR10 ;  /* 0x0000000a00097c82 */ /* 0x010fe20008000000 */
[----:B------:R-:W-:Y:S02]  /*8b80*/  ISETP.EQ.U32.AND P1, PT, RZ, UR8, PT ;  /* 0x00000008ff007c0c */ /* 0x000fe4000bf22070 */
[----:B---3--:R-:W-:Y:S02]  /*8b90*/  IABS R12, R20 ;  /* 0x00000014000c7213 */ /* 0x008fe40000000000 */
[----:B------:R-:W-:-:S03]  /*8ba0*/  IABS R14, R21 ;  /* 0x00000015000e7213 */ /* 0x000fc60000000000 */
[C---:B------:R-:W-:Y:S02]  /*8bb0*/  IMAD R13, R12.reuse, 0x3, RZ ;  /* 0x000000030c0d7824 */ /* 0x040fe400078e02ff */
[--C-:B-----5:R-:W-:Y:S02]  /*8bc0*/  IMAD R9, R12, 0x3, -R5.reuse ;  /* 0x000000030c097824 */ /* 0x120fe400078e0a05 */
[----:B------:R-:W-:Y:S01]  /*8bd0*/  IMAD R15, R14, 0x3, RZ ;  /* 0x000000030e0f7824 */ /* 0x000fe200078e02ff */
[C---:B------:R-:W-:Y:S01]  /*8be0*/  IADD3 R23, PT, PT, R13.reuse, -0x3, RZ ;  /* 0xfffffffd0d177810 */ /* 0x040fe20007ffe0ff */
[----:B------:R-:W-:Y:S02]  /*8bf0*/  VIADD R8, R13, 0xfffffffe ;  /* 0xfffffffe0d087836 */ /* 0x000fe40000000000 */
[----:B------:R-:W-:Y:S01]  /*8c00*/  VIADD R10, R15, 0xfffffffe ;  /* 0xfffffffe0f0a7836 */ /* 0x000fe20000000000 */
[-C--:B------:R-:W-:Y:S01]  /*8c10*/  ISETP.GE.AND P2, PT, R23, R5.reuse, PT ;  /* 0x000000051700720c */ /* 0x080fe20003f46270 */
[----:B------:R-:W-:Y:S01]  /*8c20*/  VIADD R45, R15, 0xfffffffd ;  /* 0xfffffffd0f2d7836 */ /* 0x000fe20000000000 */
[-C--:B------:R-:W-:Y:S01]  /*8c30*/  ISETP.GE.AND P0, PT, R8, R5.reuse, PT ;  /* 0x000000050800720c */ /* 0x080fe20003f06270 */
[----:B------:R-:W-:Y:S01]  /*8c40*/  IMAD R44, R9, 0x8, R2 ;  /* 0x00000008092c7824 */ /* 0x000fe200078e0202 */
[-C--:B------:R-:W-:Y:S01]  /*8c50*/  ISETP.GE.AND P3, PT, R10, R5.reuse, PT ;  /* 0x000000050a00720c */ /* 0x080fe20003f66270 */
[----:B------:R-:W-:Y:S01]  /*8c60*/  VIADD R8, R13, 0xffffffff ;  /* 0xffffffff0d087836 */ /* 0x000fe20000000000 */
[----:B------:R-:W-:Y:S01]  /*8c70*/  ISETP.EQ.OR.EX P0, PT, RZ, UR9, !P0, P1 ;  /* 0x00000009ff007c0c */ /* 0x000fe2000c702710 */
[----:B------:R-:W-:Y:S01]  /*8c80*/  VIADD R9, R15, 0xffffffff ;  /* 0xffffffff0f097836 */ /* 0x000fe20000000000 */
[----:B------:R-:W-:Y:S01]  /*8c90*/  ISETP.EQ.OR.EX P3, PT, RZ, UR9, !P3, P1 ;  /* 0x00000009ff007c0c */ /* 0x000fe2000df62710 */
[----:B------:R-:W-:Y:S01]  /*8ca0*/  IMAD R11, R14, 0x3, -R5 ;  /* 0x000000030e0b7824 */ /* 0x000fe200078e0a05 */
[----:B------:R-:W-:-:S02]  /*8cb0*/  ISETP.GE.AND P6, PT, R45, R5, PT ;  /* 0x000000052d00720c */ /* 0x000fc40003fc6270 */
[-C--:B------:R-:W-:Y:S01]  /*8cc0*/  ISETP.GE.OR P0, PT, R23, R4.reuse, P0 ;  /* 0x000000041700720c */ /* 0x080fe20000706670 */
[----:B------:R-:W-:Y:S01]  /*8cd0*/  IMAD R46, R11, 0x8, R2 ;  /* 0x000000080b2e7824 */ /* 0x000fe200078e0202 */
[----:B------:R-:W-:Y:S02]  /*8ce0*/  ISETP.GE.OR P3, PT, R45, R4, P3 ;  /* 0x000000042d00720c */ /* 0x000fe40001f66670 */
[----:B------:R-:W-:Y:S02]  /*8cf0*/  ISETP.EQ.OR.EX P2, PT, RZ, UR9, !P2, P1 ;  /* 0x00000009ff007c0c */ /* 0x000fe4000d742710 */
[----:B------:R-:W-:Y:S02]  /*8d00*/  ISETP.EQ.OR.EX P6, PT, RZ, UR9, !P6, P1 ;  /* 0x00000009ff007c0c */ /* 0x000fe4000f7c2710 */
[-C--:B------:R-:W-:Y:S02]  /*8d10*/  ISETP.GE.AND P5, PT, R8, R5.reuse, PT ;  /* 0x000000050800720c */ /* 0x080fe40003fa6270 */
[----:B------:R-:W-:-:S02]  /*8d20*/  ISETP.GE.AND P4, PT, R9, R5, PT ;  /* 0x000000050900720c */ /* 0x000fc40003f86270 */
[-C--:B------:R-:W-:Y:S01]  /*8d30*/  ISETP.GT.OR P2, PT, R23, R4.reuse, P2 ;  /* 0x000000041700720c */ /* 0x080fe20001744670 */
[----:B------:R-:W-:Y:S01]  /*8d40*/  @!P0 LDS.64 R12, [R44+-0x10] ;  /* 0xfffff0002c0c8984 */ /* 0x000fe20000000a00 */
[-C--:B------:R-:W-:Y:S01]  /*8d50*/  ISETP.GT.OR P6, PT, R45, R4.reuse, P6 ;  /* 0x000000042d00720c */ /* 0x080fe200037c4670 */
[--C-:B-1----:R-:W-:Y:S01]  /*8d60*/  IMAD.WIDE R22, R23, 0x8, R42.reuse ;  /* 0x0000000817167825 */ /* 0x102fe200078e022a */
[----:B------:R-:W-:Y:S01]  /*8d70*/  ISETP.EQ.OR.EX P5, PT, RZ, UR9, !P5, P1 ;  /* 0x00000009ff007c0c */ /* 0x000fe2000efa2710 */
[----:B------:R-:W0:Y:S01]  /*8d80*/  @!P3 LDS.64 R14, [R46+-0x10] ;  /* 0xfffff0002e0eb984 */ /* 0x000e220000000a00 */
[----:B------:R-:W-:Y:S01]  /*8d90*/  ISETP.EQ.OR.EX P4, PT, RZ, UR9, !P4, P1 ;  /* 0x00000009ff007c0c */ /* 0x000fe2000e782710 */
[----:B------:R-:W-:Y:S01]  /*8da0*/  IMAD.WIDE R42, R45, 0x8, R42 ;  /* 0x000000082d2a7825 */ /* 0x000fe200078e022a */
        /* <DEDUP_REMOVED lines=31> */
.L_x_137:
[----:B------:R-:W0:Y:S01]  /*8fa0*/  LDC.64 R44, c[0x0][0x398] ;  /* 0x0000e600ff2c7b82 */ /* 0x000e220000000a00 */
[----:B------:R-:W-:Y:S01]  /*8fb0*/  ISETP.GE.AND P0, PT, R7, R6, PT ;  /* 0x000000060700720c */ /* 0x000fe20003f06270 */
[----:B------:R-:W2:-:S12]  /*8fc0*/  LDG.E.64 R14, desc[UR12][R8.64+0x10] ;  /* 0x0000100c080e7981 */ /* 0x000e98000c1e1b00 */
[----:B0-----:R-:W2:Y:S04]  /*8fd0*/  @!P0 LDG.E.64 R12, desc[UR12][R44.64+0x10] ;  /* 0x0000100c2c0c8981 */ /* 0x001ea8000c1e1b00 */
[----:B------:R-:W3:Y:S01]  /*8fe0*/  LDG.E.U8 R0, desc[UR12][R44.64+0x20] ;  /* 0x0000200c2c007981 */ /* 0x000ee2000c1e1100 */
[----:B------:R-:W0:Y:S01]  /*8ff0*/  MUFU.RSQ64H R21, R11 ;  /* 0x0000000b00157308 */ /* 0x000e220000001c00 */
[----:B------:R-:W-:Y:S01]  /*9000*/  IADD3 R20, PT, PT, R11, -0x3500000, RZ ;  /* 0xfcb000000b147810 */ /* 0x000fe20007ffe0ff */
[----:B------:R-:W-:Y:S02]  /*9010*/  IMAD.MOV.U32 R18, RZ, RZ, 0x0 ;  /* 0x00000000ff127424 */ /* 0x000fe400078e00ff */
[----:B------:R-:W-:-:S03]  /*9020*/  IMAD.MOV.U32 R19, RZ, RZ, 0x3fd80000 ;  /* 0x3fd80000ff137424 */ /* 0x000fc600078e00ff */
        /* <DEDUP_REMOVED lines=12> */
[----:B---3--:R-:W-:Y:S01]  /*90f0*/  ISETP.NE.AND P0, PT, R0, RZ, PT ;  /* 0x000000ff0000720c */ /* 0x008fe20003f05270 */
[----:B--2---:R-:W-:-:S05]  /*9100*/  DMUL R12, R14, R12 ;  /* 0x0000000c0e0c7228 */ /* 0x004fca0000000000 */
[----:B------:R-:W-:Y:S01]  /*9110*/  DFMA R14, R42, R16, R22 ;  /* 0x000000102a0e722b */ /* 0x000fe20000000016 */
[----:B------:R-:W-:Y:S10]  /*9120*/  @!P1 BRA `(.L_x_140) ;  /* 0x0000000000249947 */ /* 0x000ff40003800000 */
[----:B------:R-:W-:Y:S01]  /*9130*/  MOV R16, R18 ;  /* 0x0000001200107202 */ /* 0x000fe20000000f00 */
[----:B------:R-:W-:Y:S01]  /*9140*/  IMAD.MOV.U32 R14, RZ, RZ, R22 ;  /* 0x000000ffff0e7224 */ /* 0x000fe200078e0016 */
[----:B------:R-:W-:Y:S01]  /*9150*/  MOV R22, R10 ;  /* 0x0000000a00167202 */ /* 0x000fe20000000f00 */
[----:B------:R-:W-:Y:S01]  /*9160*/  IMAD.MOV.U32 R18, RZ, RZ, R42 ;  /* 0x000000ffff127224 */ /* 0x000fe200078e002a */
[----:B------:R-:W-:Y:S01]  /*9170*/  MOV R0, 0x91c0 ;  /* 0x000091c000007802 */ /* 0x000fe20000000f00 */
[----:B------:R-:W-:Y:S02]  /*9180*/  IMAD.MOV.U32 R19, RZ, RZ, R43 ;  /* 0x000000ffff137224 */ /* 0x000fe400078e002b */
[----:B------:R-:W-:Y:S02]  /*9190*/  IMAD.MOV.U32 R15, RZ, RZ, R23 ;  /* 0x000000ffff0f7224 */ /* 0x000fe400078e0017 */
[----:B------:R-:W-:-:S07]  /*91a0*/  IMAD.MOV.U32 R21, RZ, RZ, R11 ;  /* 0x000000ffff157224 */ /* 0x000fce00078e000b */
[----:B------:R-:W-:Y:S05]  /*91b0*/  CALL.REL.NOINC `($__internal_1_$__cuda_sm20_dsqrt_rn_f64_mediumpath_v1) ;  /* 0x0000025000207944 */ /* 0x000fea0003c00000 */
.L_x_140:
[----:B------:R-:W-:Y:S05]  /*91c0*/  BSYNC.RECONVERGENT B4 ;  /* 0x0000000000047941 */ /* 0x000fea0003800200 */
.L_x_139:
        /* <DEDUP_REMOVED lines=23> */
.L_x_142:
[----:B------:R-:W-:Y:S05]  /*9340*/  BSYNC.RECONVERGENT B4 ;  /* 0x0000000000047941 */ /* 0x000fea0003800200 */
.L_x_141:
[----:B------:R-:W-:Y:S01]  /*9350*/  DADD R12, RZ, R14 ;  /* 0x00000000ff0c7229 */ /* 0x000fe2000000000e */
[----:B------:R-:W-:Y:S10]  /*9360*/  @!P5 BRA `(.L_x_143) ;  /* 0x000000000014d947 */ /* 0x000ff40003800000 */
.L_x_138:
[----:B------:R-:W0:Y:S02]  /*9370*/  LDC.64 R14, c[0x0][0x398] ;  /* 0x0000e600ff0e7b82 */ /* 0x000e240000000a00 */
[----:B0-----:R-:W2:Y:S02]  /*9380*/  LDG.E.U8 R14, desc[UR12][R14.64+0x22] ;  /* 0x0000220c0e0e7981 */ /* 0x001ea4000c1e1100 */
[----:B--2---:R-:W-:-:S13]  /*9390*/  ISETP.NE.AND P0, PT, R14, RZ, PT ;  /* 0x000000ff0e00720c */ /* 0x004fda0003f05270 */
[----:B------:R-:W-:Y:S05]  /*93a0*/  @!P0 BREAK.RELIABLE B3 ;  /* 0x0000000000038942 */ /* 0x000fea0003800100 */
[----:B------:R-:W-:Y:S05]  /*93b0*/  @!P0 BRA `(.L_x_144) ;  /* 0x0000001000c88947 */ /* 0x000fea0003800000 */
.L_x_143:
[----:B------:R-:W-:Y:S05]  /*93c0*/  BSYNC.RELIABLE B3 ;  /* 0x0000000000037941 */ /* 0x000fea0003800100 */
.L_x_136:
        /* <DEDUP_REMOVED lines=21> */
[----:B------:R-:W-:-:S07]  /*9520*/  MOV R16, 0x9540 ;  /* 0x0000954000107802 */ /* 0x000fce0000000f00 */
[----:B-----5:R-:W-:Y:S05]  /*9530*/  CALL.REL.NOINC `($__internal_0_$__cuda_sm20_div_rn_f64_full) ;  /* 0x0000024400ac7944 */ /* 0x020fea0003c00000 */
[----:B------:R-:W-:Y:S01]  /*9540*/  IMAD.MOV.U32 R46, RZ, RZ, R14 ;  /* 0x000000ffff2e7224 */ /* 0x000fe200078e000e */
[----:B------:R-:W-:-:S07]  /*9550*/  MOV R47, R15 ;  /* 0x0000000f002f7202 */ /* 0x000fce0000000f00 */
.L_x_146:
[----:B------:R-:W-:Y:S05]  /*9560*/  BSYNC.RECONVERGENT B3 ;  /* 0x0000000000037941 */ /* 0x000fea0003800200 */
.L_x_145:
        /* <DEDUP_REMOVED lines=21> */
.L_x_148:
[----:B------:R-:W-:Y:S05]  /*96c0*/  BSYNC.RECONVERGENT B3 ;  /* 0x0000000000037941 */ /* 0x000fea0003800200 */
.L_x_147:
        /* <DEDUP_REMOVED lines=9> */
[----:B------:R-:W-:Y:S01]  /*9760*/  BSSY.RECONVERGENT B3, `(.L_x_149) ;  /* 0x0000018000037945 */ /* 0x000fe20003800200 */
[----:B------:R-:W-:Y:S02]  /*9770*/  IMAD.MOV.U32 R16, RZ, RZ, 0x0 ;  /* 0x00000000ff107424 */ /* 0x000fe400078e00ff */
[----:B------:R-:W-:Y:S01]  /*9780*/  IMAD.MOV.U32 R17, RZ, RZ, 0x3fd80000 ;  /* 0x3fd80000ff117424 */ /* 0x000fe200078e00ff */
        /* <DEDUP_REMOVED lines=19> */
[----:B------:R-:W-:Y:S02]  /*98c0*/  IMAD.MOV.U32 R44, RZ, RZ, R14 ;  /* 0x000000ffff2c7224 */ /* 0x000fe400078e000e */
[----:B------:R-:W-:-:S07]  /*98d0*/  IMAD.MOV.U32 R45, RZ, RZ, R15 ;  /* 0x000000ffff2d7224 */ /* 0x000fce00078e000f */
.L_x_150:
[----:B------:R-:W-:Y:S05]  /*98e0*/  BSYNC.RECONVERGENT B3 ;  /* 0x0000000000037941 */ /* 0x000fea0003800200 */
.L_x_149:
        /* <DEDUP_REMOVED lines=25> */
.L_x_152:
[----:B------:R-:W-:Y:S05]  /*9a80*/  BSYNC.RECONVERGENT B3 ;  /* 0x0000000000037941 */ /* 0x000fea0003800200 */
.L_x_151:
        /* <DEDUP_REMOVED lines=59> */
[----:B------:R-:W-:Y:S01]  /*9e40*/  @!P1 IMAD.MOV.U32 R14, RZ, RZ, R22 ;  /* 0x000000ffff0e9224 */ /* 0x000fe200078e0016 */
[----:B------:R-:W-:Y:S02]  /*9e50*/  FSEL R21, R21, RZ, P0 ;  /* 0x000000ff15157208 */ /* 0x000fe40000000000 */
[----:B------:R-:W-:-:S04]  /*9e60*/  @!P1 SHF.R.S32.HI R15, RZ, 0x1, R0 ;  /* 0x00000001ff0f9819 */ /* 0x000fc80000011400 */
[----:B------:R-:W-:Y:S01]  /*9e70*/  @!P1 IADD3 R16, PT, PT, R16, -R15, RZ ;  /* 0x8000000f10109210 */ /* 0x000fe20007ffe0ff */
[----:B------:R-:W-:-:S03]  /*9e80*/  @!P1 IMAD R15, R15, 0x100000, R23 ;  /* 0x001000000f0f9824 */ /* 0x000fc600078e0217 */
[----:B------:R-:W-:Y:S01]  /*9e90*/  @!P1 LEA R17, R16, 0x3ff00000, 0x14 ;  /* 0x3ff0000010119811 */ /* 0x000fe200078ea0ff */
[----:B------:R-:W-:-:S06]  /*9ea0*/  @!P1 IMAD.MOV.U32 R16, RZ, RZ, RZ ;  /* 0x000000ffff109224 */ /* 0x000fcc00078e00ff */
[----:B------:R-:W-:-:S11]  /*9eb0*/  @!P1 DMUL R20, R14, R16 ;  /* 0x000000100e149228 */ /* 0x000fd60000000000 */
.L_x_154:
[----:B------:R-:W-:Y:S05]  /*9ec0*/  BSYNC.RECONVERGENT B0 ;  /* 0x0000000000007941 */ /* 0x000fea0003800200 */
.L_x_153:
        /* <DEDUP_REMOVED lines=15> */
.L_x_156:
[----:B------:R-:W-:Y:S05]  /*9fc0*/  BSYNC.RECONVERGENT B3 ;  /* 0x0000000000037941 */ /* 0x000fea0003800200 */
.L_x_155:
        /* <DEDUP_REMOVED lines=28> */
.L_x_158:
[----:B------:R-:W-:Y:S05]  /*a190*/  BSYNC.RECONVERGENT B3 ;  /* 0x0000000000037941 */ /* 0x000fea0003800200 */
.L_x_157:
[----:B------:R-:W-:Y:S01]  /*a1a0*/  DMUL R8, R8, -R8 ;  /* 0x8000000808087228 */ /* 0x000fe20000000000 */
[----:B------:R-:W-:Y:S01]  /*a1b0*/  MOV R14, 0x652b82fe ;  /* 0x652b82fe000e7802 */ /* 0x000fe20000000f00 */
[----:B------:R-:W-:Y:S01]  /*a1c0*/  IMAD.MOV.U32 R15, RZ, RZ, 0x3ff71547 ;  /* 0x3ff71547ff0f7424 */ /* 0x000fe200078e00ff */
[----:B------:R-:W-:Y:S01]  /*a1d0*/  UMOV UR8, 0xfefa39ef ;  /* 0xfefa39ef00087882 */ /* 0x000fe20000000000 */
[----:B------:R-:W-:Y:S01]  /*a1e0*/  UMOV UR9, 0x3fe62e42 ;  /* 0x3fe62e4200097882 */ /* 0x000fe20000000000 */
[----:B------:R-:W0:Y:S01]  /*a1f0*/  MUFU.RCP64H R21, R11 ;  /* 0x0000000b00157308 */ /* 0x000e220000001800 */
[----:B------:R-:W-:Y:S01]  /*a200*/  IMAD.MOV.U32 R20, RZ, RZ, 0x1 ;  /* 0x00000001ff147424 */ /* 0x000fe200078e00ff */
[----:B------:R-:W-:Y:S01]  /*a210*/  BSSY.RECONVERGENT B0, `(.L_x_159) ;  /* 0x000003c000007945 */ /* 0x000fe20003800200 */
[----:B------:R-:W-:Y:S02]  /*a220*/  DFMA R14, R8, R14, 6.75539944105574400000e+15 ;  /* 0x43380000080e742b */ /* 0x000fe4000000000e */
[----:B------:R-:W-:-:S06]  /*a230*/  FSETP.GEU.AND P0, PT, |R9|, 4.1917929649353027344, PT ;  /* 0x4086232b0900780b */ /* 0x000fcc0003f0e200 */
        /* <DEDUP_REMOVED lines=41> */
[----:B------:R-:W-:Y:S01]  /*a4d0*/  LEA R17, R14, R19, 0x14 ;  /* 0x000000130e117211 */ /* 0x000fe200078ea0ff */
[----:B------:R-:W-:Y:S01]  /*a4e0*/  IMAD.MOV.U32 R16, RZ, RZ, R18 ;  /* 0x000000ffff107224 */ /* 0x000fe200078e0012 */
[----:B------:R-:W-:Y:S08]  /*a4f0*/  @!P0 BRA `(.L_x_160) ;  /* 0x0000000000348947 */ /* 0x000ff00003800000 */
[----:B------:R-:W-:Y:S01]  /*a500*/  FSETP.GEU.AND P1, PT, |R9|, 4.2275390625, PT ;  /* 0x408748000900780b */ /* 0x000fe20003f2e200 */
[C---:B------:R-:W-:Y:S02]  /*a510*/  DADD R16, R8.reuse, +INF ;  /* 0x7ff0000008107429 */ /* 0x040fe40000000000 */
[----:B------:R-:W-:-:S08]  /*a520*/  DSETP.GEU.AND P0, PT, R8, RZ, PT ;  /* 0x000000ff0800722a */ /* 0x000fd00003f0e000 */
[----:B------:R-:W-:Y:S02]  /*a530*/  FSEL R16, R16, RZ, P0 ;  /* 0x000000ff10107208 */ /* 0x000fe40000000000 */
[----:B------:R-:W-:Y:S01]  /*a540*/  @!P1 LEA.HI R0, R14, R14, RZ, 0x1 ;  /* 0x0000000e0e009211 */ /* 0x000fe200078f08ff */
[----:B------:R-:W-:Y:S01]  /*a550*/  @!P1 IMAD.MOV.U32 R8, RZ, RZ, R18 ;  /* 0x000000ffff089224 */ /* 0x000fe200078e0012 */
[----:B------:R-:W-:Y:S02]  /*a560*/  FSEL R17, R17, RZ, P0 ;  /* 0x000000ff11117208 */ /* 0x000fe40000000000 */
[----:B------:R-:W-:-:S05]  /*a570*/  @!P1 SHF.R.S32.HI R9, RZ, 0x1, R0 ;  /* 0x00000001ff099819 */ /* 0x000fca0000011400 */
[----:B------:R-:W-:Y:S02]  /*a580*/  @!P1 IMAD.IADD R14, R14, 0x1, -R9 ;  /* 0x000000010e0e9824 */ /* 0x000fe400078e0a09 */
[----:B------:R-:W-:-:S03]  /*a590*/  @!P1 IMAD R9, R9, 0x100000, R19 ;  /* 0x0010000009099824 */ /* 0x000fc600078e0213 */
[----:B------:R-:W-:Y:S02]  /*a5a0*/  @!P1 LEA R15, R14, 0x3ff00000, 0x14 ;  /* 0x3ff000000e0f9811 */ /* 0x000fe400078ea0ff */
[----:B------:R-:W-:-:S06]  /*a5b0*/  @!P1 MOV R14, RZ ;  /* 0x000000ff000e9202 */ /* 0x000fcc0000000f00 */
[----:B------:R-:W-:-:S11]  /*a5c0*/  @!P1 DMUL R16, R8, R14 ;  /* 0x0000000e08109228 */ /* 0x000fd60000000000 */
.L_x_160:
[----:B------:R-:W-:Y:S05]  /*a5d0*/  BSYNC.RECONVERGENT B0 ;  /* 0x0000000000007941 */ /* 0x000fea0003800200 */
.L_x_159:
        /* <DEDUP_REMOVED lines=13> */
[----:B------:R-:W-:Y:S05]  /*a6b0*/  CALL.REL.NOINC `($__internal_0_$__cuda_sm20_div_rn_f64_full) ;  /* 0x00000234004c7944 */ /* 0x000fea0003c00000 */
.L_x_162:
[----:B------:R-:W-:Y:S05]  /*a6c0*/  BSYNC.RECONVERGENT B3 ;  /* 0x0000000000037941 */ /* 0x000fea0003800200 */
.L_x_161:
[----:B------:R-:W-:-:S11]  /*a6d0*/  DADD R12, R12, -R14 ;  /* 0x000000000c0c7229 */ /* 0x000fd6000000080e */
.L_x_144:
[----:B------:R-:W-:Y:S05]  /*a6e0*/  BSYNC.RECONVERGENT B1 ;  /* 0x0000000000017941 */ /* 0x000fea0003800200 */
.L_x_135:
[----:B------:R-:W-:Y:S01]  /*a6f0*/  IMAD.IADD R7, R62, 0x1, R7 ;  /* 0x000000013e077824 */ /* 0x000fe200078e0207 */
[----:B------:R-:W-:-:S04]  /*a700*/  DADD R40, R40, R12 ;  /* 0x0000000028287229 */ /* 0x000fc8000000000c */
[----:B------:R-:W-:-:S13]  /*a710*/  ISETP.GE.AND P0, PT, R7, R24, PT ;  /* 0x000000180700720c */ /* 0x000fda0003f06270 */
[----:B------:R-:W-:Y:S05]  /*a720*/  @!P0 BRA `(.L_x_163) ;  /* 0xffffffe000d88947 */ /* 0x000fea000383ffff */
.L_x_134:
[----:B------:R-:W-:Y:S05]  /*a730*/  BSYNC.RECONVERGENT B2 ;  /* 0x0000000000027941 */ /* 0x000fea0003800200 */
.L_x_133:
[----:B------:R-:W-:Y:S05]  /*a740*/  WARPSYNC.ALL ;  /* 0x0000000000007948 */ /* 0x000fea0003800000 */
[----:B------:R-:W1:Y:S01]  /*a750*/  S2UR UR9, SR_CgaCtaId ;  /* 0x00000000000979c3 */ /* 0x000e620000008800 */
[----:B------:R-:W-:Y:S01]  /*a760*/  ISETP.GE.U32.AND P0, PT, R62, 0x2, PT ;  /* 0x000000023e00780c */ /* 0x000fe20003f06070 */
[----:B------:R-:W-:Y:S01]  /*a770*/  UMOV UR8, 0x400 ;  /* 0x0000040000087882 */ /* 0x000fe20000000000 */
[----:B------:R2:W-:Y:S01]  /*a780*/  STS.64 [R3], R40 ;  /* 0x0000002803007388 */ /* 0x0005e20000000a00 */
[----:B-1----:R-:W-:-:S04]  /*a790*/  ULEA UR8, UR9, UR8, 0x18 ;  /* 0x0000000809087291 */ /* 0x002fc8000f8ec0ff */
[----:B------:R-:W-:Y:S06]  /*a7a0*/  BAR.SYNC.DEFER_BLOCKING 0x0 ;  /* 0x0000000000007b1d */ /* 0x000fec0000010000 */
[----:B--2---:R-:W-:Y:S05]  /*a7b0*/  @!P0 BRA `(.L_x_164) ;  /* 0x00000000003c8947 */ /* 0x004fea0003800000 */
[----:B------:R-:W-:-:S05]  /*a7c0*/  UMOV UR9, 0x1 ;  /* 0x0000000100097882 */ /* 0x000fca0000000000 */
.L_x_165:
[----:B0-----:R-:W-:Y:S01]  /*a7d0*/  MOV R0, UR9 ;  /* 0x0000000900007c02 */ /* 0x001fe20008000f00 */
[----:B------:R-:W-:-:S04]  /*a7e0*/  USHF.L.U32 UR9, UR9, 0x1, URZ ;  /* 0x0000000109097899 */ /* 0x000fc800080006ff */
[----:B------:R-:W-:Y:S01]  /*a7f0*/  UIADD3 UR10, UPT, UPT, UR9, -0x1, URZ ;  /* 0xffffffff090a7890 */ /* 0x000fe2000fffe0ff */
[----:B------:R-:W-:-:S05]  /*a800*/  IMAD.IADD R5, R63, 0x1, R0 ;  /* 0x000000013f057824 */ /* 0x000fca00078e0200 */
[----:B------:R-:W-:-:S04]  /*a810*/  LOP3.LUT P0, RZ, R63, UR10, RZ, 0xc0, !PT ;  /* 0x0000000a3fff7c12 */ /* 0x000fc8000f80c0ff */
[----:B------:R-:W-:-:S13]  /*a820*/  ISETP.GE.OR P0, PT, R5, R62, P0 ;  /* 0x0000003e0500720c */ /* 0x000fda0000706670 */
[----:B------:R-:W-:Y:S01]  /*a830*/  @!P0 IMAD R0, R0, 0x8, R3 ;  /* 0x0000000800008824 */ /* 0x000fe200078e0203 */
[----:B------:R-:W-:Y:S04]  /*a840*/  @!P0 LDS.64 R6, [R3] ;  /* 0x0000000003068984 */ /* 0x000fe80000000a00 */
[----:B------:R-:W0:Y:S02]  /*a850*/  @!P0 LDS.64 R4, [R0] ;  /* 0x0000000000048984 */ /* 0x000e240000000a00 */
[----:B0-----:R-:W-:-:S07]  /*a860*/  @!P0 DADD R4, R4, R6 ;  /* 0x0000000004048229 */ /* 0x001fce0000000006 */
[----:B------:R1:W-:Y:S01]  /*a870*/  @!P0 STS.64 [R3], R4 ;  /* 0x0000000403008388 */ /* 0x0003e20000000a00 */
[----:B------:R-:W-:Y:S01]  /*a880*/  BAR.SYNC.DEFER_BLOCKING 0x0 ;  /* 0x0000000000007b1d */ /* 0x000fe20000010000 */
[----:B------:R-:W-:-:S13]  /*a890*/  ISETP.LE.AND P0, PT, R62, UR9, PT ;  /* 0x000000093e007c0c */ /* 0x000fda000bf03270 */
[----:B-1----:R-:W-:Y:S05]  /*a8a0*/  @!P0 BRA `(.L_x_165) ;  /* 0xfffffffc00c88947 */ /* 0x002fea000383ffff */
.L_x_164:
[----:B------:R-:W2:Y:S02]  /*a8b0*/  LDS.64 R6, [UR8] ;  /* 0x00000008ff067984 */ /* 0x000ea40008000a00 */
.L_x_107:
[----:B------:R-:W0:Y:S01]  /*a8c0*/  LDCU.64 UR8, c[0x0][0x3d8] ;  /* 0x00007b00ff0877ac */ /* 0x000e220008000a00 */
[----:B-1----:R-:W-:Y:S02]  /*a8d0*/  IMAD.MOV.U32 R8, RZ, RZ, 0x0 ;  /* 0x00000000ff087424 */ /* 0x002fe400078e00ff */
[----:B------:R-:W-:Y:S01]  /*a8e0*/  IMAD.MOV.U32 R9, RZ, RZ, 0x7ff00000 ;  /* 0x7ff00000ff097424 */ /* 0x000fe200078e00ff */
[----:B0-----:R-:W-:-:S08]  /*a8f0*/  DADD R4, R36, -UR8 ;  /* 0x8000000824047e29 */ /* 0x001fd00008000000 */
[----:B------:R-:W-:-:S14]  /*a900*/  DSETP.GE.AND P0, PT, R4, R32, PT ;  /* 0x000000200400722a */ /* 0x000fdc0003f06000 */
[----:B------:R-:W-:Y:S05]  /*a910*/  @!P0 BRA `(.L_x_166) ;  /* 0x0000003c00308947 */ /* 0x000fea0003800000 */
[----:B------:R-:W0:Y:S01]  /*a920*/  LDC.64 R4, c[0x0][0x3a8] ;  /* 0x0000ea00ff047b82 */ /* 0x000e220000000a00 */
[----:B------:R-:W-:-:S05]  /*a930*/  SHF.L.U32 R15, R27, 0x2, RZ ;  /* 0x000000021b0f7819 */ /* 0x000fca00000006ff */
[----:B0-----:R-:W-:Y:S02]  /*a940*/  IMAD.WIDE.U32 R14, R15, 0x4, R4 ;  /* 0x000000040f0e7825 */ /* 0x001fe400078e0004 */
[----:B------:R-:W5:Y:S04]  /*a950*/  LDG.E R4, desc[UR12][R30.64+0x10] ;  /* 0x0000100c1e047981 */ /* 0x000f68000c1e1900 */
[----:B------:R-:W3:Y:S04]  /*a960*/  LDG.E R5, desc[UR12][R14.64+0x4] ;  /* 0x0000040c0e057981 */ /* 0x000ee8000c1e1900 */
[----:B------:R-:W4:Y:S04]  /*a970*/  LDG.E R9, desc[UR12][R14.64+0x8] ;  /* 0x0000080c0e097981 */ /* 0x000f28000c1e1900 */
[----:B------:R-:W2:Y:S04]  /*a980*/  LDG.E R3, desc[UR12][R14.64] ;  /* 0x0000000c0e037981 */ /* 0x000ea8000c1e1900 */
[----:B------:R0:W2:Y:S01]  /*a990*/  LDG.E R17, desc[UR12][R14.64+0xc] ;  /* 0x00000c0c0e117981 */ /* 0x0000a2000c1e1900 */
[----:B------:R-:W-:-:S02]  /*a9a0*/  IMAD.MOV.U32 R22, RZ, RZ, 0x0 ;  /* 0x00000000ff167424 */ /* 0x000fc400078e00ff */
[----:B------:R-:W-:Y:S02]  /*a9b0*/  IMAD.MOV.U32 R23, RZ, RZ, 0x3fd80000 ;  /* 0x3fd80000ff177424 */ /* 0x000fe400078e00ff */
[--C-:B---3--:R-:W-:Y:S02]  /*a9c0*/  IMAD R5, R5, 0x18, R2.reuse ;  /* 0x0000001805057824 */ /* 0x108fe400078e0202 */
[----:B----4-:R-:W-:-:S03]  /*a9d0*/  IMAD R0, R9, 0x18, R2 ;  /* 0x0000001809007824 */ /* 0x010fc600078e0202 */
[----:B------:R-:W-:Y:S04]  /*a9e0*/  LDS.64 R10, [R5+0x8] ;  /* 0x00000800050a7984 */ /* 0x000fe80000000a00 */
[----:B------:R-:W1:Y:S04]  /*a9f0*/  LDS.64 R70, [R0+0x8] ;  /* 0x0000080000467984 */ /* 0x000e680000000a00 */
[----:B------:R-:W-:Y:S04]  /*aa00*/  LDS.64 R12, [R5] ;  /* 0x00000000050c7984 */ /* 0x000fe80000000a00 */
[----:B------:R-:W3:Y:S04]  /*aa10*/  LDS.64 R44, [R0] ;  /* 0x00000000002c7984 */ /* 0x000ee80000000a00 */
[----:B------:R-:W-:Y:S04]  /*aa20*/  LDS.64 R8, [R5+0x10] ;  /* 0x0000100005087984 */ /* 0x000fe80000000a00 */
[----:B------:R-:W4:Y:S01]  /*aa30*/  LDS.64 R42, [R0+0x10] ;  /* 0x00001000002a7984 */ /* 0x000f220000000a00 */
[----:B-1----:R-:W-:-:S02]  /*aa40*/  DADD R70, -R10, R70 ;  /* 0x000000000a467229 */ /* 0x002fc40000000146 */
[----:B---3--:R-:W-:-:S06]  /*aa50*/  DADD R44, -R12, R44 ;  /* 0x000000000c2c7229 */ /* 0x008fcc000000012c */
[----:B0-----:R-:W-:Y:S02]  /*aa60*/  DMUL R14, R70, R70 ;  /* 0x00000046460e7228 */ /* 0x001fe40000000000 */
[----:B----4-:R-:W-:-:S06]  /*aa70*/  DADD R42, -R8, R42 ;  /* 0x00000000082a7229 */ /* 0x010fcc000000012a */
[----:B------:R-:W-:-:S08]  /*aa80*/  DFMA R14, R44, R44, R14 ;  /* 0x0000002c2c0e722b */ /* 0x000fd0000000000e */
[----:B------:R-:W-:-:S06]  /*aa90*/  DFMA R40, R42, R42, R14 ;  /* 0x0000002a2a28722b */ /* 0x000fcc000000000e */
[----:B------:R-:W0:Y:S04]  /*aaa0*/  MUFU.RSQ64H R21, R41 ;  /* 0x0000002900157308 */ /* 0x000e280000001c00 */
[----:B------:R-:W-:Y:S02]  /*aab0*/  VIADD R20, R41, 0xfcb00000 ;  /* 0xfcb0000029147836 */ /* 0x000fe40000000000 */
[--C-:B--2---:R-:W-:Y:S02]  /*aac0*/  IMAD R3, R3, 0x18, R2.reuse ;  /* 0x0000001803037824 */ /* 0x104fe400078e0202 */
[----:B------:R-:W-:-:S03]  /*aad0*/  IMAD R17, R17, 0x18, R2 ;  /* 0x0000001811117824 */ /* 0x000fc600078e0202 */
[----:B------:R-:W1:Y:S04]  /*aae0*/  LDS.64 R66, [R3] ;  /* 0x0000000003427984 */ /* 0x000e680000000a00 */
[----:B------:R-:W2:Y:S01]  /*aaf0*/  LDS.64 R78, [R3+0x8] ;  /* 0x00000800034e7984 */ /* 0x000ea20000000a00 */
[----:B0-----:R-:W-:-:S03]  /*ab00*/  DMUL R14, R20, R20 ;  /* 0x00000014140e7228 */ /* 0x001fc60000000000 */
[----:B------:R-:W0:Y:S04]  /*ab10*/  LDS.64 R58, [R3+0x10] ;  /* 0x00001000033a7984 */ /* 0x000e280000000a00 */
[----:B------:R-:W3:Y:S01]  /*ab20*/  LDS.64 R56, [R17] ;  /* 0x0000000011387984 */ /* 0x000ee20000000a00 */
[----:B------:R-:W-:-:S03]  /*ab30*/  DFMA R14, R40, -R14, 1 ;  /* 0x3ff00000280e742b */ /* 0x000fc6000000080e */
[----:B------:R-:W4:Y:S04]  /*ab40*/  LDS.64 R54, [R17+0x8] ;  /* 0x0000080011367984 */ /* 0x000f280000000a00 */
[----:B------:R1:W4:Y:S01]  /*ab50*/  LDS.64 R52, [R17+0x10] ;  /* 0x0000100011347984 */ /* 0x0003220000000a00 */
[----:B------:R-:W-:Y:S02]  /*ab60*/  DFMA R22, R14, R22, 0.5 ;  /* 0x3fe000000e16742b */ /* 0x000fe40000000016 */
[----:B------:R-:W-:-:S08]  /*ab70*/  DMUL R14, R20, R14 ;  /* 0x0000000e140e7228 */ /* 0x000fd00000000000 */
[----:B------:R-:W-:Y:S01]  /*ab80*/  DFMA R22, R22, R14, R20 ;  /* 0x0000000e1616722b */ /* 0x000fe20000000014 */
[----:B------:R-:W-:-:S07]  /*ab90*/  ISETP.GE.U32.AND P0, PT, R20, 0x7ca00000, PT ;  /* 0x7ca000001400780c */ /* 0x000fce0003f06070 */
[----:B------:R-:W-:Y:S02]  /*aba0*/  DMUL R14, R40, R22 ;  /* 0x00000016280e7228 */ /* 0x000fe40000000000 */
[----:B-1----:R-:W-:Y:S01]  /*abb0*/  VIADD R17, R23, 0xfff00000 ;  /* 0xfff0000017117836 */ /* 0x002fe20000000000 */
[----:B------:R-:W-:-:S05]  /*abc0*/  MOV R16, R22 ;  /* 0x0000001600107202 */ /* 0x000fca0000000f00 */
[----:B------:R-:W-:Y:S02]  /*abd0*/  DFMA R18, R14, -R14, R40 ;  /* 0x8000000e0e12722b */ /* 0x000fe40000000028 */
[----:B------:R-:W-:Y:S02]  /*abe0*/  DADD R66, R66, -R12 ;  /* 0x0000000042427229 */ /* 0x000fe4000000080c */
[----:B--2---:R-:W-:Y:S02]  /*abf0*/  DADD R78, R78, -R10 ;  /* 0x000000004e4e7229 */ /* 0x004fe4000000080a */
[----:B0-----:R-:W-:Y:S02]  /*ac00*/  DADD R58, R58, -R8 ;  /* 0x000000003a3a7229 */ /* 0x001fe40000000808 */
[----:B---3--:R-:W-:Y:S02]  /*ac10*/  DADD R56, -R12, R56 ;  /* 0x000000000c387229 */ /* 0x008fe40000000138 */
[----:B----4-:R-:W-:-:S02]  /*ac20*/  DADD R54, -R10, R54 ;  /* 0x000000000a367229 */ /* 0x010fc40000000136 */
[----:B------:R-:W-:Y:S02]  /*ac30*/  DADD R52, -R8, R52 ;  /* 0x0000000008347229 */ /* 0x000fe40000000134 */
[----:B------:R-:W-:Y:S01]  /*ac40*/  DFMA R80, R18, R16, R14 ;  /* 0x000000101250722b */ /* 0x000fe2000000000e */
[----:B------:R-:W-:Y:S10]  /*ac50*/  @!P0 BRA `(.L_x_167) ;  /* 0x00000000001c8947 */ /* 0x000ff40003800000 */
[----:B------:R-:W-:Y:S01]  /*ac60*/  IMAD.MOV.U32 R16, RZ, RZ, R22 ;  /* 0x000000ffff107224 */ /* 0x000fe200078e0016 */
[----:B------:R-:W-:Y:S01]  /*ac70*/  MOV R0, 0xacb0 ;  /* 0x0000acb000007802 */ /* 0x000fe20000000f00 */
[----:B------:R-:W-:Y:S02]  /*ac80*/  IMAD.MOV.U32 R22, RZ, RZ, R40 ;  /* 0x000000ffff167224 */ /* 0x000fe400078e0028 */
[----:B------:R-:W-:-:S07]  /*ac90*/  IMAD.MOV.U32 R21, RZ, RZ, R41 ;  /* 0x000000ffff157224 */ /* 0x000fce00078e0029 */
[----:B-----5:R-:W-:Y:S05]  /*aca0*/  CALL.REL.NOINC `($__internal_1_$__cuda_sm20_dsqrt_rn_f64_mediumpath_v1) ;  /* 0x0000023400647944 */ /* 0x020fea0003c00000 */
[----:B------:R-:W-:Y:S01]  /*acb0*/  IMAD.MOV.U32 R80, RZ, RZ, R14 ;  /* 0x000000ffff507224 */ /* 0x000fe200078e000e */
[----:B------:R-:W-:-:S07]  /*acc0*/  MOV R81, R15 ;  /* 0x0000000f00517202 */ /* 0x000fce0000000f00 */
.L_x_167:
        /* <DEDUP_REMOVED lines=23> */
.L_x_169:
[----:B------:R-:W-:Y:S05]  /*ae40*/  BSYNC.RECONVERGENT B1 ;  /* 0x0000000000017941 */ /* 0x000fea0003800200 */
.L_x_168:
        /* <DEDUP_REMOVED lines=23> */
.L_x_171:
[----:B------:R-:W-:Y:S05]  /*afc0*/  BSYNC.RECONVERGENT B1 ;  /* 0x0000000000017941 */ /* 0x000fea0003800200 */
.L_x_170:
        /* <DEDUP_REMOVED lines=23> */
.L_x_173:
[----:B------:R-:W-:Y:S05]  /*b140*/  BSYNC.RECONVERGENT B1 ;  /* 0x0000000000017941 */ /* 0x000fea0003800200 */
.L_x_172:
        /* <DEDUP_REMOVED lines=22> */
.L_x_174:
        /* <DEDUP_REMOVED lines=25> */
[----:B------:R-:W-:-:S07]  /*b440*/  IMAD.MOV.U32 R21, RZ, RZ, R23 ;  /* 0x000000ffff157224 */ /* 0x000fce00078e0017 */
[----:B-----5:R-:W-:Y:S05]  /*b450*/  CALL.REL.NOINC `($__internal_1_$__cuda_sm20_dsqrt_rn_f64_mediumpath_v1) ;  /* 0x0000022c00787944 */ /* 0x020fea0003c00000 */
[----:B------:R-:W-:Y:S02]  /*b460*/  IMAD.MOV.U32 R66, RZ, RZ, R14 ;  /* 0x000000ffff427224 */ /* 0x000fe400078e000e */
[----:B------:R-:W-:-:S07]  /*b470*/  IMAD.MOV.U32 R67, RZ, RZ, R15 ;  /* 0x000000ffff437224 */ /* 0x000fce00078e000f */
.L_x_176:
[----:B------:R-:W-:Y:S05]  /*b480*/  BSYNC.RECONVERGENT B1 ;  /* 0x0000000000017941 */ /* 0x000fea0003800200 */
.L_x_175:
        /* <DEDUP_REMOVED lines=23> */
.L_x_178:
[----:B------:R-:W-:Y:S05]  /*b600*/  BSYNC.RECONVERGENT B1 ;  /* 0x0000000000017941 */ /* 0x000fea0003800200 */
.L_x_177:
        /* <DEDUP_REMOVED lines=23> */
.L_x_180:
[----:B------:R-:W-:Y:S05]  /*b780*/  BSYNC.RECONVERGENT B1 ;  /* 0x0000000000017941 */ /* 0x000fea0003800200 */
.L_x_179:
        /* <DEDUP_REMOVED lines=23> */
.L_x_182:
[----:B------:R-:W-:Y:S05]  /*b900*/  BSYNC.RECONVERGENT B1 ;  /* 0x0000000000017941 */ /* 0x000fea0003800200 */
.L_x_181:
        /* <DEDUP_REMOVED lines=11> */
[----:B------:R-:W-:Y:S02]  /*b9c0*/  IMAD.MOV.U32 R16, RZ, RZ, 0x0 ;  /* 0x00000000ff107424 */ /* 0x000fe400078e00ff */
[----:B------:R-:W-:-:S03]  /*b9d0*/  IMAD.MOV.U32 R17, RZ, RZ, 0x3fd80000 ;  /* 0x3fd80000ff117424 */ /* 0x000fc600078e00ff */
        /* <DEDUP_REMOVED lines=24> */
.L_x_184:
[----:B------:R-:W-:Y:S05]  /*bb60*/  BSYNC.RECONVERGENT B1 ;  /* 0x0000000000017941 */ /* 0x000fea0003800200 */
.L_x_183:
        /* <DEDUP_REMOVED lines=23> */
.L_x_186:
[----:B------:R-:W-:Y:S05]  /*bce0*/  BSYNC.RECONVERGENT B1 ;  /* 0x0000000000017941 */ /* 0x000fea0003800200 */
.L_x_185:
        /* <DEDUP_REMOVED lines=23> */
.L_x_188:
[----:B------:R-:W-:Y:S05]  /*be60*/  BSYNC.RECONVERGENT B1 ;  /* 0x0000000000017941 */ /* 0x000fea0003800200 */
.L_x_187:
[----:B------:R-:W0:Y:S02]  /*be70*/  LDCU.64 UR8, c[0x0][0x3d8] ;  /* 0x00007b00ff0877ac */ /* 0x000e240008000a00 */
[----:B0-----:R-:W-:-:S08]  /*be80*/  DADD R22, R36, -UR8 ;  /* 0x8000000824167e29 */ /* 0x001fd00008000000 */
        /* <DEDUP_REMOVED lines=21> */
[----:B------:R-:W-:Y:S02]  /*bfe0*/  MOV R18, R22 ;  /* 0x0000001600127202 */ /* 0x000fe40000000f00 */
[----:B------:R-:W-:-:S07]  /*bff0*/  MOV R64, 0xc010 ;  /* 0x0000c01000407802 */ /* 0x000fce0000000f00 */
[----:B-----5:R-:W-:Y:S05]  /*c000*/  CALL.REL.NOINC `($ccd$__internal_trig_reduction_slowpathd) ;  /* 0x0000022400307944 */ /* 0x020fea0003c00000 */
[----:B------:R-:W-:Y:S05]  /*c010*/  BSYNC.RECONVERGENT B2 ;  /* 0x0000000000027941 */ /* 0x000fea0003800200 */
.L_x_189:
        /* <DEDUP_REMOVED lines=105> */
.L_x_191:
[----:B------:R-:W-:Y:S05]  /*c6b0*/  BSYNC.RECONVERGENT B0 ;  /* 0x0000000000007941 */ /* 0x000fea0003800200 */
.L_x_190:
[----:B------:R-:W1:Y:S08]  /*c6c0*/  S2UR UR8, SR_CTAID.X ;  /* 0x00000000000879c3 */ /* 0x000e700000002500 */
[----:B------:R-:W-:Y:S01]  /*c6d0*/  BAR.SYNC.DEFER_BLOCKING 0x0 ;  /* 0x0000000000007b1d */ /* 0x000fe20000010000 */
[----:B------:R-:W-:-:S05]  /*c6e0*/  CS2R R42, SRZ ;  /* 0x00000000002a7805 */ /* 0x000fca000001ff00 */
[----:B------:R-:W-:Y:S01]  /*c6f0*/  BSSY.RECONVERGENT B2, `(.L_x_192) ;  /* 0x00001d2000027945 */ /* 0x000fe20003800200 */
[----:B-1----:R-:W-:-:S05]  /*c700*/  IMAD R9, R25, UR8, R63 ;  /* 0x0000000819097c24 */ /* 0x002fca000f8e023f */
[----:B------:R-:W-:-:S13]  /*c710*/  ISETP.GE.AND P0, PT, R9, R24, PT ;  /* 0x000000180900720c */ /* 0x000fda0003f06270 */
[----:B------:R-:W-:Y:S05]  /*c720*/  @P0 BRA `(.L_x_193) ;  /* 0x0000001c00380947 */ /* 0x000fea0003800000 */
[----:B0-----:R0:W5:Y:S04]  /*c730*/  LDG.E R5, desc[UR12][R30.64+0x8] ;  /* 0x0000080c1e057981 */ /* 0x001168000c1e1900 */
[----:B------:R0:W5:Y:S04]  /*c740*/  LDG.E R4, desc[UR12][R30.64+0x14] ;  /* 0x0000140c1e047981 */ /* 0x000168000c1e1900 */
[----:B------:R0:W5:Y:S01]  /*c750*/  LDG.E R3, desc[UR12][R30.64+0x18] ;  /* 0x0000180c1e037981 */ /* 0x000162000c1e1900 */
[----:B------:R-:W-:-:S07]  /*c760*/  CS2R R42, SRZ ;  /* 0x00000000002a7805 */ /* 0x000fce000001ff00 */
.L_x_222:
        /* <DEDUP_REMOVED lines=81> */
.L_x_196:
        /* <DEDUP_REMOVED lines=34> */
.L_x_199:
[----:B------:R-:W-:Y:S05]  /*cea0*/  BSYNC.RECONVERGENT B4 ;  /* 0x0000000000047941 */ /* 0x000fea0003800200 */
.L_x_198:
        /* <DEDUP_REMOVED lines=23> */
.L_x_201:
[----:B------:R-:W-:Y:S05]  /*d020*/  BSYNC.RECONVERGENT B4 ;  /* 0x0000000000047941 */ /* 0x000fea0003800200 */
.L_x_200:
[----:B------:R-:W-:Y:S01]  /*d030*/  DADD R40, RZ, R14 ;  /* 0x00000000ff287229 */ /* 0x000fe2000000000e */
[----:B------:R-:W-:Y:S10]  /*d040*/  @!P5 BRA `(.L_x_202) ;  /* 0x000000000014d947 */ /* 0x000ff40003800000 */
.L_x_197:
[----:B------:R-:W0:Y:S02]  /*d050*/  LDC.64 R14, c[0x0][0x398] ;  /* 0x0000e600ff0e7b82 */ /* 0x000e240000000a00 */
[----:B0-----:R-:W2:Y:S02]  /*d060*/  LDG.E.U8 R14, desc[UR12][R14.64+0x22] ;  /* 0x0000220c0e0e7981 */ /* 0x001ea4000c1e1100 */
[----:B--2---:R-:W-:-:S13]  /*d070*/  ISETP.NE.AND P0, PT, R14, RZ, PT ;  /* 0x000000ff0e00720c */ /* 0x004fda0003f05270 */
[----:B------:R-:W-:Y:S05]  /*d080*/  @!P0 BREAK.RELIABLE B3 ;  /* 0x0000000000038942 */ /* 0x000fea0003800100 */
[----:B------:R-:W-:Y:S05]  /*d090*/  @!P0 BRA `(.L_x_203) ;  /* 0x0000001000c88947 */ /* 0x000fea0003800000 */
.L_x_202:
[----:B------:R-:W-:Y:S05]  /*d0a0*/  BSYNC.RELIABLE B3 ;  /* 0x0000000000037941 */ /* 0x000fea0003800100 */
.L_x_195:
        /* <DEDUP_REMOVED lines=23> */
[----:B------:R-:W-:Y:S01]  /*d220*/  MOV R48, R14 ;  /* 0x0000000e00307202 */ /* 0x000fe20000000f00 */
[----:B------:R-:W-:-:S07]  /*d230*/  IMAD.MOV.U32 R49, RZ, RZ, R15 ;  /* 0x000000ffff317224 */ /* 0x000fce00078e000f */
.L_x_205:
[----:B------:R-:W-:Y:S05]  /*d240*/  BSYNC.RECONVERGENT B3 ;  /* 0x0000000000037941 */ /* 0x000fea0003800200 */
.L_x_204:
        /* <DEDUP_REMOVED lines=21> */
.L_x_207:
[----:B------:R-:W-:Y:S05]  /*d3a0*/  BSYNC.RECONVERGENT B3 ;  /* 0x0000000000037941 */ /* 0x000fea0003800200 */
.L_x_206:
        /* <DEDUP_REMOVED lines=24> */
[----:B------:R-:W-:Y:S01]  /*d530*/  MOV R16, R14 ;  /* 0x0000000e00107202 */ /* 0x000fe20000000f00 */
[----:B------:R-:W-:Y:S01]  /*d540*/  IMAD.MOV.U32 R14, RZ, RZ, R22 ;  /* 0x000000ffff0e7224 */ /* 0x000fe200078e0016 */
[----:B------:R-:W-:Y:S01]  /*d550*/  MOV R21, R13 ;  /* 0x0000000d00157202 */ /* 0x000fe20000000f00 */
[----:B------:R-:W-:Y:S01]  /*d560*/  IMAD.MOV.U32 R15, RZ, RZ, R23 ;  /* 0x000000ffff0f7224 */ /* 0x000fe200078e0017 */
[----:B------:R-:W-:Y:S01]  /*d570*/  MOV R0, 0xd5a0 ;  /* 0x0000d5a000007802 */ /* 0x000fe20000000f00 */
[----:B------:R-:W-:-:S07]  /*d580*/  IMAD.MOV.U32 R22, RZ, RZ, R12 ;  /* 0x000000ffff167224 */ /* 0x000fce00078e000c */
[----:B------:R-:W-:Y:S05]  /*d590*/  CALL.REL.NOINC `($__internal_1_$__cuda_sm20_dsqrt_rn_f64_mediumpath_v1) ;  /* 0x0000020c00287944 */ /* 0x000fea0003c00000 */
[----:B------:R-:W-:Y:S02]  /*d5a0*/  IMAD.MOV.U32 R46, RZ, RZ, R14 ;  /* 0x000000ffff2e7224 */ /* 0x000fe400078e000e */
[----:B------:R-:W-:-:S07]  /*d5b0*/  IMAD.MOV.U32 R47, RZ, RZ, R15 ;  /* 0x000000ffff2f7224 */ /* 0x000fce00078e000f */
.L_x_209:
[----:B------:R-:W-:Y:S05]  /*d5c0*/  BSYNC.RECONVERGENT B3 ;  /* 0x0000000000037941 */ /* 0x000fea0003800200 */
.L_x_208:
        /* <DEDUP_REMOVED lines=19> */
[----:B------:R-:W-:Y:S01]  /*d700*/  MOV R0, R22 ;  /* 0x0000001600007202 */ /* 0x000fe20000000f00 */
[----:B------:R-:W-:Y:S01]  /*d710*/  IMAD.MOV.U32 R17, RZ, RZ, R23 ;  /* 0x000000ffff117224 */ /* 0x000fe200078e0017 */
[----:B------:R-:W-:Y:S01]  /*d720*/  MOV R16, 0xd760 ;  /* 0x0000d76000107802 */ /* 0x000fe20000000f00 */
[----:B------:R-:W-:Y:S02]  /*d730*/  IMAD.MOV.U32 R14, RZ, RZ, R18 ;  /* 0x000000ffff0e7224 */ /* 0x000fe400078e0012 */
[----:B------:R-:W-:-:S07]  /*d740*/  IMAD.MOV.U32 R15, RZ, RZ, R19 ;  /* 0x000000ffff0f7224 */ /* 0x000fce00078e0013 */
[----:B-----5:R-:W-:Y:S05]  /*d750*/  CALL.REL.NOINC `($__internal_0_$__cuda_sm20_div_rn_f64_full) ;  /* 0x0000020400247944 */ /* 0x020fea0003c00000 */
.L_x_211:
[----:B------:R-:W-:Y:S05]  /*d760*/  BSYNC.RECONVERGENT B3 ;  /* 0x0000000000037941 */ /* 0x000fea0003800200 */
.L_x_210:
[----:B------:R-:W-:Y:S01]  /*d770*/  DMUL R14, R14, -R14 ;  /* 0x8000000e0e0e7228 */ /* 0x000fe20000000000 */
[----:B------:R-:W-:Y:S01]  /*d780*/  MOV R16, 0x652b82fe ;  /* 0x652b82fe00107802 */ /* 0x000fe20000000f00 */
[----:B------:R-:W-:Y:S01]  /*d790*/  IMAD.MOV.U32 R17, RZ, RZ, 0x3ff71547 ;  /* 0x3ff71547ff117424 */ /* 0x000fe200078e00ff */
[----:B------:R-:W-:Y:S01]  /*d7a0*/  UMOV UR8, 0xfefa39ef ;  /* 0xfefa39ef00087882 */ /* 0x000fe20000000000 */
[----:B------:R-:W-:Y:S01]  /*d7b0*/  UMOV UR9, 0x3fe62e42 ;  /* 0x3fe62e4200097882 */ /* 0x000fe20000000000 */
[----:B------:R-:W0:Y:S01]  /*d7c0*/  MUFU.RCP64H R23, R13 ;  /* 0x0000000d00177308 */ /* 0x000e220000001800 */
[----:B------:R-:W-:Y:S01]  /*d7d0*/  MOV R22, 0x1 ;  /* 0x0000000100167802 */ /* 0x000fe20000000f00 */
        /* <DEDUP_REMOVED lines=55> */
[----:B------:R-:W-:Y:S01]  /*db50*/  @!P1 IMAD.IADD R16, R16, 0x1, -R15 ;  /* 0x0000000110109824 */ /* 0x000fe200078e0a0f */
[----:B------:R-:W-:-:S04]  /*db60*/  @!P1 LEA R15, R15, R23, 0x14 ;  /* 0x000000170f0f9211 */ /* 0x000fc800078ea0ff */
[----:B------:R-:W-:Y:S01]  /*db70*/  @!P1 LEA R17, R16, 0x3ff00000, 0x14 ;  /* 0x3ff0000010119811 */ /* 0x000fe200078ea0ff */
[----:B------:R-:W-:-:S06]  /*db80*/  @!P1 IMAD.MOV.U32 R16, RZ, RZ, RZ ;  /* 0x000000ffff109224 */ /* 0x000fcc00078e00ff */
[----:B------:R-:W-:-:S11]  /*db90*/  @!P1 DMUL R20, R14, R16 ;  /* 0x000000100e149228 */ /* 0x000fd60000000000 */
.L_x_213:
[----:B------:R-:W-:Y:S05]  /*dba0*/  BSYNC.RECONVERGENT B0 ;  /* 0x0000000000007941 */ /* 0x000fea0003800200 */
.L_x_212:
        /* <DEDUP_REMOVED lines=15> */
.L_x_215:
[----:B------:R-:W-:Y:S05]  /*dca0*/  BSYNC.RECONVERGENT B3 ;  /* 0x0000000000037941 */ /* 0x000fea0003800200 */
.L_x_214:
        /* <DEDUP_REMOVED lines=26> */
[----:B------:R-:W-:Y:S01]  /*de50*/  MOV R10, R14 ;  /* 0x0000000e000a7202 */ /* 0x000fe20000000f00 */
[----:B------:R-:W-:-:S07]  /*de60*/  IMAD.MOV.U32 R11, RZ, RZ, R15 ;  /* 0x000000ffff0b7224 */ /* 0x000fce00078e000f */
.L_x_217:
[----:B------:R-:W-:Y:S05]  /*de70*/  BSYNC.RECONVERGENT B3 ;  /* 0x0000000000037941 */ /* 0x000fea0003800200 */
.L_x_216:
        /* <DEDUP_REMOVED lines=51> */
[----:B------:R-:W-:Y:S01]  /*e1b0*/  IMAD R17, R14, 0x100000, R19 ;  /* 0x001000000e117824 */ /* 0x000fe200078e0213 */
[----:B------:R-:W-:Y:S01]  /*e1c0*/  MOV R16, R18 ;  /* 0x0000001200107202 */ /* 0x000fe20000000f00 */
        /* <DEDUP_REMOVED lines=14> */
.L_x_219:
[----:B------:R-:W-:Y:S05]  /*e2b0*/  BSYNC.RECONVERGENT B0 ;  /* 0x0000000000007941 */ /* 0x000fea0003800200 */
.L_x_218:
        /* <DEDUP_REMOVED lines=14> */
.L_x_221:
[----:B------:R-:W-:Y:S05]  /*e3a0*/  BSYNC.RECONVERGENT B3 ;  /* 0x0000000000037941 */ /* 0x000fea0003800200 */
.L_x_220:
[----:B------:R-:W-:-:S11]  /*e3b0*/  DADD R40, R40, -R14 ;  /* 0x0000000028287229 */ /* 0x000fd6000000080e */
.L_x_203:
[----:B------:R-:W-:Y:S05]  /*e3c0*/  BSYNC.RECONVERGENT B1 ;  /* 0x0000000000017941 */ /* 0x000fea0003800200 */
.L_x_194:
[----:B------:R-:W-:Y:S01]  /*e3d0*/  IADD3 R9, PT, PT, R62, R9, RZ ;  /* 0x000000093e097210 */ /* 0x000fe20007ffe0ff */
[----:B------:R-:W-:-:S03]  /*e3e0*/  DADD R42, R42, R40 ;  /* 0x000000002a2a7229 */ /* 0x000fc60000000028 */
[----:B------:R-:W-:-:S13]  /*e3f0*/  ISETP.GE.AND P0, PT, R9, R24, PT ;  /* 0x000000180900720c */ /* 0x000fda0003f06270 */
[----:B------:R-:W-:Y:S05]  /*e400*/  @!P0 BRA `(.L_x_222) ;  /* 0xffffffe000d88947 */ /* 0x000fea000383ffff */
.L_x_193:
[----:B------:R-:W-:Y:S05]  /*e410*/  BSYNC.RECONVERGENT B2 ;  /* 0x0000000000027941 */ /* 0x000fea0003800200 */
.L_x_192:
[----:B------:R-:W-:Y:S05]  /*e420*/  WARPSYNC.ALL ;  /* 0x0000000000007948 */ /* 0x000fea0003800000 */
[----:B------:R-:W1:Y:S01]  /*e430*/  S2UR UR9, SR_CgaCtaId ;  /* 0x00000000000979c3 */ /* 0x000e620000008800 */
[----:B------:R-:W-:Y:S01]  /*e440*/  UMOV UR8, 0x400 ;  /* 0x0000040000087882 */ /* 0x000fe20000000000 */
[----:B------:R-:W-:-:S06]  /*e450*/  ISETP.GE.U32.AND P0, PT, R62, 0x2, PT ;  /* 0x000000023e00780c */ /* 0x000fcc0003f06070 */
[----:B------:R-:W2:Y:S01]  /*e460*/  S2UR UR10, SR_CgaCtaId ;  /* 0x00000000000a79c3 */ /* 0x000ea20000008800 */
[----:B-1----:R-:W-:-:S03]  /*e470*/  ULEA UR8, UR9, UR8, 0x18 ;  /* 0x0000000809087291 */ /* 0x002fc6000f8ec0ff */
[----:B------:R-:W-:-:S03]  /*e480*/  UMOV UR9, 0x400 ;  /* 0x0000040000097882 */ /* 0x000fc60000000000 */
[----:B------:R-:W-:Y:S01]  /*e490*/  LEA R11, R63, UR8, 0x3 ;  /* 0x000000083f0b7c11 */ /* 0x000fe2000f8e18ff */
[----:B--2---:R-:W-:-:S04]  /*e4a0*/  ULEA UR9, UR10, UR9, 0x18 ;  /* 0x000000090a097291 */ /* 0x004fc8000f8ec0ff */
[----:B------:R1:W-:Y:S01]  /*e4b0*/  STS.64 [R11], R42 ;  /* 0x0000002a0b007388 */ /* 0x0003e20000000a00 */
[----:B------:R-:W-:Y:S06]  /*e4c0*/  BAR.SYNC.DEFER_BLOCKING 0x0 ;  /* 0x0000000000007b1d */ /* 0x000fec0000010000 */
[----:B------:R-:W-:Y:S05]  /*e4d0*/  @!P0 BRA `(.L_x_223) ;  /* 0x00000000003c8947 */ /* 0x000fea0003800000 */
[----:B------:R-:W-:-:S05]  /*e4e0*/  UMOV UR8, 0x1 ;  /* 0x0000000100087882 */ /* 0x000fca0000000000 */
.L_x_224:
[----:B0-----:R-:W-:Y:S01]  /*e4f0*/  IMAD.U32 R0, RZ, RZ, UR8 ;  /* 0x00000008ff007e24 */ /* 0x001fe2000f8e00ff */
[----:B------:R-:W-:-:S03]  /*e500*/  USHF.L.U32 UR8, UR8, 0x1, URZ ;  /* 0x0000000108087899 */ /* 0x000fc600080006ff */
[----:B------:R-:W-:Y:S01]  /*e510*/  IMAD.IADD R3, R63, 0x1, R0 ;  /* 0x000000013f037824 */ /* 0x000fe200078e0200 */
[----:B------:R-:W-:-:S06]  /*e520*/  UIADD3 UR10, UPT, UPT, UR8, -0x1, URZ ;  /* 0xffffffff080a7890 */ /* 0x000fcc000fffe0ff */
        /* <DEDUP_REMOVED lines=9> */
[----:B--2---:R-:W-:Y:S05]  /*e5c0*/  @!P0 BRA `(.L_x_224) ;  /* 0xfffffffc00c88947 */ /* 0x004fea000383ffff */
.L_x_223:
[----:B------:R-:W3:Y:S02]  /*e5d0*/  LDS.64 R8, [UR9] ;  /* 0x00000009ff087984 */ /* 0x000ee40008000a00 */
.L_x_166:
[----:B0-----:R-:W0:Y:S02]  /*e5e0*/  LDC.64 R14, c[0x0][0x3d8] ;  /* 0x0000f600ff0e7b82 */ /* 0x001e240000000a00 */
[----:B0-----:R-:W-:-:S08]  /*e5f0*/  DADD R4, R14, R14 ;  /* 0x000000000e047229 */ /* 0x001fd0000000000e */
[----:B------:R-:W-:Y:S01]  /*e600*/  DMUL R14, R4, R14 ;  /* 0x0000000e040e7228 */ /* 0x000fe20000000000 */
[----:B------:R-:W-:-:S05]  /*e610*/  MOV R4, 0x1 ;  /* 0x0000000100047802 */ /* 0x000fca0000000f00 */
[----:B------:R-:W1:Y:S02]  /*e620*/  MUFU.RCP64H R5, R15 ;  /* 0x0000000f00057308 */ /* 0x000e640000001800 */
[----:B-1----:R-:W-:-:S08]  /*e630*/  DFMA R10, -R14, R4, 1 ;  /* 0x3ff000000e0a742b */ /* 0x002fd00000000104 */
[----:B------:R-:W-:-:S08]  /*e640*/  DFMA R10, R10, R10, R10 ;  /* 0x0000000a0a0a722b */ /* 0x000fd0000000000a */
[----:B------:R-:W-:Y:S02]  /*e650*/  DFMA R12, R4, R10, R4 ;  /* 0x0000000a040c722b */ /* 0x000fe40000000004 */
[----:B--23--:R-:W-:Y:S02]  /*e660*/  DADD R4, R8, R6 ;  /* 0x0000000008047229 */ /* 0x00cfe40000000006 */
[----:B------:R-:W-:-:S04]  /*e670*/  DADD R10, R38, R38 ;  /* 0x00000000260a7229 */ /* 0x000fc80000000026 */
[----:B------:R-:W-:-:S04]  /*e680*/  DFMA R16, -R14, R12, 1 ;  /* 0x3ff000000e10742b */ /* 0x000fc8000000010c */
[----:B------:R-:W-:-:S04]  /*e690*/  DADD R18, R4, -R10 ;  /* 0x0000000004127229 */ /* 0x000fc8000000080a */
[----:B------:R-:W-:-:S06]  /*e6a0*/  DFMA R16, R12, R16, R12 ;  /* 0x000000100c10722b */ /* 0x000fcc000000000c */
[----:B------:R-:W-:Y:S02]  /*e6b0*/  FSETP.GEU.AND P1, PT, |R19|, 6.5827683646048100446e-37, PT ;  /* 0x036000001300780b */ /* 0x000fe40003f2e200 */
        /* <DEDUP_REMOVED lines=8> */
[----:B------:R-:W-:-:S07]  /*e740*/  IMAD.MOV.U32 R17, RZ, RZ, R19 ;  /* 0x000000ffff117224 */ /* 0x000fce00078e0013 */
[----:B------:R-:W-:Y:S05]  /*e750*/  CALL.REL.NOINC `($__internal_0_$__cuda_sm20_div_rn_f64_full) ;  /* 0x000001f400247944 */ /* 0x000fea0003c00000 */
[----:B------:R-:W-:Y:S01]  /*e760*/  IMAD.MOV.U32 R4, RZ, RZ, R14 ;  /* 0x000000ffff047224 */ /* 0x000fe200078e000e */
[----:B------:R-:W-:-:S07]  /*e770*/  MOV R5, R15 ;  /* 0x0000000f00057202 */ /* 0x000fce0000000f00 */
.L_x_225:
[----:B------:R-:W-:Y:S01]  /*e780*/  IADD3 R0, P0, PT, R4, -0x1, RZ ;  /* 0xffffffff04007810 */ /* 0x000fe20007f1e0ff */
[----:B------:R-:W-:Y:S01]  /*e790*/  BSSY.RECONVERGENT B1, `(.L_x_226) ;  /* 0x0000045000017945 */ /* 0x000fe20003800200 */
[C---:B------:R-:W-:Y:S02]  /*e7a0*/  LOP3.LUT R10, R5.reuse, 0x7fffffff, RZ, 0xc0, !PT ;  /* 0x7fffffff050a7812 */ /* 0x040fe400078ec0ff */
[----:B------:R-:W-:Y:S02]  /*e7b0*/  ISETP.LT.U32.AND P2, PT, R0, -0x1, PT ;  /* 0xffffffff0000780c */ /* 0x000fe40003f41070 */
[----:B------:R-:W-:Y:S02]  /*e7c0*/  ISETP.GE.AND P1, PT, R5, RZ, PT ;  /* 0x000000ff0500720c */ /* 0x000fe40003f26270 */
[----:B------:R-:W-:Y:S02]  /*e7d0*/  IADD3.X R0, PT, PT, R10, -0x1, RZ, P0, !PT ;  /* 0xffffffff0a007810 */ /* 0x000fe400007fe4ff */
[----:B------:R-:W-:-:S02]  /*e7e0*/  IADD3 R3, P4, PT, RZ, R4, RZ ;  /* 0x00000004ff037210 */ /* 0x000fc40007f9e0ff */
[----:B------:R-:W-:Y:S02]  /*e7f0*/  ISETP.EQ.U32.AND P0, PT, R4, RZ, PT ;  /* 0x000000ff0400720c */ /* 0x000fe40003f02070 */
[----:B------:R-:W-:Y:S02]  /*e800*/  ISETP.LT.U32.AND.EX P2, PT, R0, 0xfffff, !P1, P2 ;  /* 0x000fffff0000780c */ /* 0x000fe40004f41120 */
[----:B------:R-:W-:Y:S02]  /*e810*/  ISETP.LT.U32.AND P3, PT, R3, RZ, PT ;  /* 0x000000ff0300720c */ /* 0x000fe40003f61070 */
[C---:B------:R-:W-:Y:S02]  /*e820*/  IADD3.X R0, PT, PT, R10.reuse, -0x100000, RZ, P4, !PT ;  /* 0xfff000000a007810 */ /* 0x040fe400027fe4ff */
[----:B------:R-:W-:Y:S02]  /*e830*/  ISETP.EQ.OR.EX P2, PT, R10, RZ, P2, P0 ;  /* 0x000000ff0a00720c */ /* 0x000fe40001742700 */
[----:B------:R-:W-:-:S02]  /*e840*/  ISETP.LT.U32.AND.EX P1, PT, R0, 0x7fe00000, !P1, P3 ;  /* 0x7fe000000000780c */ /* 0x000fc40004f21130 */
[----:B------:R-:W-:-:S04]  /*e850*/  ISETP.EQ.OR.EX P2, PT, R10, 0x7ff00000, P2, P0 ;  /* 0x7ff000000a00780c */ /* 0x000fc80001742700 */
[----:B------:R-:W-:-:S13]  /*e860*/  PLOP3.LUT P1, PT, P2, P1, PT, 0xf8, 0x8f ;  /* 0x00000000008f781c */ /* 0x000fda0001723f70 */
[----:B------:R-:W0:Y:S01]  /*e870*/  @P1 LDC.64 R10, c[0x0][0x3d8] ;  /* 0x0000f600ff0a1b82 */ /* 0x000e220000000a00 */
[----:B------:R-:W-:Y:S02]  /*e880*/  @P1 DSETP.GEU.AND P0, PT, R8, R6, PT ;  /* 0x000000060800122a */ /* 0x000fe40003f0e000 */
[C-C-:B0-----:R-:W-:Y:S02]  /*e890*/  @P1 DADD R12, R36.reuse, R10.reuse ;  /* 0x00000000240c1229 */ /* 0x141fe4000000000a */
[----:B------:R-:W-:-:S10]  /*e8a0*/  @P1 DADD R10, R36, -R10 ;  /* 0x00000000240a1229 */ /* 0x000fd4000000080a */
[----:B------:R-:W-:Y:S02]  /*e8b0*/  @P1 FSEL R14, R10, R12, !P0 ;  /* 0x0000000c0a0e1208 */ /* 0x000fe40004000000 */
[----:B------:R-:W-:Y:S01]  /*e8c0*/  @P1 FSEL R15, R11, R13, !P0 ;  /* 0x0000000d0b0f1208 */ /* 0x000fe20004000000 */
[----:B------:R-:W-:Y:S06]  /*e8d0*/  @P1 BRA `(.L_x_227) ;  /* 0x0000000000c01947 */ /* 0x000fec0003800000 */
[----:B------:R-:W0:Y:S01]  /*e8e0*/  LDCU UR8, c[0x0][0x3dc] ;  /* 0x00007b80ff0877ac */ /* 0x000e220008000800 */
[----:B------:R-:W1:Y:S01]  /*e8f0*/  LDC.64 R12, c[0x0][0x3d8] ;  /* 0x0000f600ff0c7b82 */ /* 0x000e620000000a00 */
[----:B------:R-:W-:Y:S01]  /*e900*/  IMAD.MOV.U32 R8, RZ, RZ, 0x1 ;  /* 0x00000001ff087424 */ /* 0x000fe200078e00ff */
[----:B------:R-:W-:-:S10]  /*e910*/  DADD R16, -R38, R6 ;  /* 0x0000000026107229 */ /* 0x000fd40000000106 */
[----:B------:R-:W-:Y:S01]  /*e920*/  FSETP.GEU.AND P1, PT, |R17|, 6.5827683646048100446e-37, PT ;  /* 0x036000001100780b */ /* 0x000fe20003f2e200 */
[----:B0-----:R-:W1:Y:S02]  /*e930*/  MUFU.RCP64H R9, UR8 ;  /* 0x0000000800097d08 */ /* 0x001e640008001800 */
[----:B-1----:R-:W-:-:S08]  /*e940*/  DFMA R10, R8, -R12, 1 ;  /* 0x3ff00000080a742b */ /* 0x002fd0000000080c */
[----:B------:R-:W-:-:S08]  /*e950*/  DFMA R10, R10, R10, R10 ;  /* 0x0000000a0a0a722b */ /* 0x000fd0000000000a */
[----:B------:R-:W-:-:S08]  /*e960*/  DFMA R10, R8, R10, R8 ;  /* 0x0000000a080a722b */ /* 0x000fd00000000008 */
[----:B------:R-:W-:-:S08]  /*e970*/  DFMA R8, R10, -R12, 1 ;  /* 0x3ff000000a08742b */ /* 0x000fd0000000080c */
[----:B------:R-:W-:-:S08]  /*e980*/  DFMA R8, R10, R8, R10 ;  /* 0x000000080a08722b */ /* 0x000fd0000000000a */
[----:B------:R-:W-:-:S08]  /*e990*/  DMUL R14, R16, R8 ;  /* 0x00000008100e7228 */ /* 0x000fd00000000000 */
[----:B------:R-:W-:-:S08]  /*e9a0*/  DFMA R6, R14, -R12, R16 ;  /* 0x8000000c0e06722b */ /* 0x000fd00000000010 */
[----:B------:R-:W-:-:S10]  /*e9b0*/  DFMA R14, R8, R6, R14 ;  /* 0x00000006080e722b */ /* 0x000fd4000000000e */
[----:B------:R-:W-:-:S05]  /*e9c0*/  FFMA R0, RZ, UR8, R15 ;  /* 0x00000008ff007c23 */ /* 0x000fca000800000f */
[----:B------:R-:W-:-:S13]  /*e9d0*/  FSETP.GT.AND P0, PT, |R0|, 1.469367938527859385e-39, PT ;  /* 0x001000000000780b */ /* 0x000fda0003f04200 */
[----:B------:R-:W-:Y:S05]  /*e9e0*/  @P0 BRA P1, `(.L_x_228) ;  /* 0x0000000000180947 */ /* 0x000fea0000800000 */
[----:B------:R-:W0:Y:S01]  /*e9f0*/  LDCU.64 UR8, c[0x0][0x3d8] ;  /* 0x00007b00ff0877ac */ /* 0x000e220008000a00 */
[----:B------:R-:W-:Y:S01]  /*ea00*/  IMAD.MOV.U32 R0, RZ, RZ, R16 ;  /* 0x000000ffff007224 */ /* 0x000fe200078e0010 */
[----:B------:R-:W-:Y:S01]  /*ea10*/  MOV R16, 0xea50 ;  /* 0x0000ea5000107802 */ /* 0x000fe20000000f00 */
[----:B0-----:R-:W-:Y:S01]  /*ea20*/  IMAD.U32 R14, RZ, RZ, UR8 ;  /* 0x00000008ff0e7e24 */ /* 0x001fe2000f8e00ff */
[----:B------:R-:W-:-:S07]  /*ea30*/  MOV R15, UR9 ;  /* 0x00000009000f7c02 */ /* 0x000fce0008000f00 */
[----:B------:R-:W-:Y:S05]  /*ea40*/  CALL.REL.NOINC `($__internal_0_$__cuda_sm20_div_rn_f64_full) ;  /* 0x000001f000687944 */ /* 0x000fea0003c00000 */
.L_x_228:
[----:B------:R-:W0:Y:S01]  /*ea50*/  MUFU.RCP64H R7, R5 ;  /* 0x0000000500077308 */ /* 0x000e220000001800 */
[----:B------:R-:W-:Y:S01]  /*ea60*/  IMAD.MOV.U32 R6, RZ, RZ, 0x1 ;  /* 0x00000001ff067424 */ /* 0x000fe200078e00ff */
[----:B------:R-:W1:Y:S01]  /*ea70*/  LDCU.64 UR8, c[0x0][0x3d8] ;  /* 0x00007b00ff0877ac */ /* 0x000e620008000a00 */
[----:B------:R-:W-:Y:S04]  /*ea80*/  BSSY.RECONVERGENT B2, `(.L_x_229) ;  /* 0x0000014000027945 */ /* 0x000fe80003800200 */
[----:B0-----:R-:W-:Y:S02]  /*ea90*/  DFMA R8, R6, -R4, 1 ;  /* 0x3ff000000608742b */ /* 0x001fe40000000804 */
[----:B-1----:R-:W-:-:S06]  /*eaa0*/  DFMA R14, -R4, UR8, R14 ;  /* 0x00000008040e7c2b */ /* 0x002fcc000800010e */
[----:B------:R-:W-:Y:S02]  /*eab0*/  DFMA R8, R8, R8, R8 ;  /* 0x000000080808722b */ /* 0x000fe40000000008 */
[----:B------:R-:W-:-:S06]  /*eac0*/  DMUL R16, R14, -0.5 ;  /* 0xbfe000000e107828 */ /* 0x000fcc0000000000 */
[----:B------:R-:W-:-:S04]  /*ead0*/  DFMA R8, R6, R8, R6 ;  /* 0x000000080608722b */ /* 0x000fc80000000006 */
[----:B------:R-:W-:-:S04]  /*eae0*/  FSETP.GEU.AND P1, PT, |R17|, 6.5827683646048100446e-37, PT ;  /* 0x036000001100780b */ /* 0x000fc80003f2e200 */
        /* <DEDUP_REMOVED lines=13> */
.L_x_230:
[----:B------:R-:W-:Y:S05]  /*ebc0*/  BSYNC.RECONVERGENT B2 ;  /* 0x0000000000027941 */ /* 0x000fea0003800200 */
.L_x_229:
[----:B------:R-:W-:-:S11]  /*ebd0*/  DADD R14, R36, R14 ;  /* 0x00000000240e7229 */ /* 0x000fd6000000000e */
.L_x_227:
[----:B------:R-:W-:Y:S05]  /*ebe0*/  BSYNC.RECONVERGENT B1 ;  /* 0x0000000000017941 */ /* 0x000fea0003800200 */
.L_x_226:
[----:B------:R-:W0:Y:S01]  /*ebf0*/  LDC.64 R4, c[0x0][0x3a8] ;  /* 0x0000ea00ff047b82 */ /* 0x000e220000000a00 */
[----:B------:R-:W-:-:S04]  /*ec00*/  IMAD.SHL.U32 R13, R27, 0x4, RZ ;  /* 0x000000041b0d7824 */ /* 0x000fc800078e00ff */
[----:B0-----:R-:W-:Y:S02]  /*ec10*/  IMAD.WIDE.U32 R12, R13, 0x4, R4 ;  /* 0x000000040d0c7825 */ /* 0x001fe400078e0004 */
[----:B------:R-:W5:Y:S04]  /*ec20*/  LDG.E R4, desc[UR12][R30.64+0x10] ;  /* 0x0000100c1e047981 */ /* 0x000f68000c1e1900 */
[----:B------:R-:W2:Y:S04]  /*ec30*/  LDG.E R5, desc[UR12][R12.64+0x4] ;  /* 0x0000040c0c057981 */ /* 0x000ea8000c1e1900 */
[----:B------:R-:W3:Y:S04]  /*ec40*/  LDG.E R7, desc[UR12][R12.64+0x8] ;  /* 0x0000080c0c077981 */ /* 0x000ee8000c1e1900 */
[----:B------:R-:W4:Y:S04]  /*ec50*/  LDG.E R17, desc[UR12][R12.64+0xc] ;  /* 0x00000c0c0c117981 */ /* 0x000f28000c1e1900 */
[----:B------:R0:W4:Y:S01]  /*ec60*/  LDG.E R3, desc[UR12][R12.64] ;  /* 0x0000000c0c037981 */ /* 0x000122000c1e1900 */
[----:B------:R-:W-:Y:S01]  /*ec70*/  IMAD.MOV.U32 R22, RZ, RZ, 0x0 ;  /* 0x00000000ff167424 */ /* 0x000fe200078e00ff */
[----:B------:R-:W-:Y:S01]  /*ec80*/  MOV R23, 0x3fd80000 ;  /* 0x3fd8000000177802 */ /* 0x000fe20000000f00 */
[----:B------:R-:W-:-:S06]  /*ec90*/  DSETP.GEU.AND P0, PT, R14, R32, PT ;  /* 0x000000200e00722a */ /* 0x000fcc0003f0e000 */
[----:B------:R-:W-:Y:S02]  /*eca0*/  FSEL R40, R32, R14, !P0 ;  /* 0x0000000e20287208 */ /* 0x000fe40004000000 */
[----:B------:R-:W-:-:S06]  /*ecb0*/  FSEL R41, R33, R15, !P0 ;  /* 0x0000000f21297208 */ /* 0x000fcc0004000000 */
[----:B------:R-:W-:-:S06]  /*ecc0*/  DSETP.GT.AND P0, PT, R40, R34, PT ;  /* 0x000000222800722a */ /* 0x000fcc0003f04000 */
[----:B------:R-:W-:Y:S02]  /*ecd0*/  FSEL R40, R34, R40, P0 ;  /* 0x0000002822287208 */ /* 0x000fe40000000000 */
[----:B------:R-:W-:Y:S01]  /*ece0*/  FSEL R41, R35, R41, P0 ;  /* 0x0000002923297208 */ /* 0x000fe20000000000 */
[--C-:B--2---:R-:W-:Y:S02]  /*ecf0*/  IMAD R5, R5, 0x18, R2.reuse ;  /* 0x0000001805057824 */ /* 0x104fe400078e0202 */
[----:B---3--:R-:W-:-:S03]  /*ed00*/  IMAD R0, R7, 0x18, R2 ;  /* 0x0000001807007824 */ /* 0x008fc600078e0202 */
[----:B------:R-:W-:Y:S04]  /*ed10*/  LDS.64 R8, [R5+0x8] ;  /* 0x0000080005087984 */ /* 0x000fe80000000a00 */
[----:B------:R-:W1:Y:S04]  /*ed20*/  LDS.64 R70, [R0+0x8] ;  /* 0x0000080000467984 */ /* 0x000e680000000a00 */
[----:B------:R-:W-:Y:S04]  /*ed30*/  LDS.64 R10, [R5] ;  /* 0x00000000050a7984 */ /* 0x000fe80000000a00 */
        /* <DEDUP_REMOVED lines=44> */
.L_x_231:
        /* <DEDUP_REMOVED lines=23> */
.L_x_233:
[----:B------:R-:W-:Y:S05]  /*f170*/  BSYNC.RECONVERGENT B1 ;  /* 0x0000000000017941 */ /* 0x000fea0003800200 */
.L_x_232:
        /* <DEDUP_REMOVED lines=23> */
.L_x_235:
[----:B------:R-:W-:Y:S05]  /*f2f0*/  BSYNC.RECONVERGENT B1 ;  /* 0x0000000000017941 */ /* 0x000fea0003800200 */
.L_x_234:
        /* <DEDUP_REMOVED lines=21> */
[----:B------:R-:W-:Y:S01]  /*f450*/  IMAD.MOV.U32 R46, RZ, RZ, R14 ;  /* 0x000000ffff2e7224 */ /* 0x000fe200078e000e */
[----:B------:R-:W-:-:S07]  /*f460*/  MOV R47, R15 ;  /* 0x0000000f002f7202 */ /* 0x000fce0000000f00 */
.L_x_237:
[----:B------:R-:W-:Y:S05]  /*f470*/  BSYNC.RECONVERGENT B1 ;  /* 0x0000000000017941 */ /* 0x000fea0003800200 */
.L_x_236:
        /* <DEDUP_REMOVED lines=22> */
.L_x_238:
        /* <DEDUP_REMOVED lines=18> */
[----:B------:R-:W-:Y:S01]  /*f700*/  IADD3 R17, PT, PT, R43, -0x100000, RZ ;  /* 0xfff000002b117810 */ /* 0x000fe20007ffe0ff */
[----:B------:R-:W-:-:S05]  /*f710*/  IMAD.MOV.U32 R16, RZ, RZ, R42 ;  /* 0x000000ffff107224 */ /* 0x000fca00078e002a */
[----:B------:R-:W-:-:S08]  /*f720*/  DFMA R18, R14, -R14, R22 ;  /* 0x8000000e0e12722b */ /* 0x000fd00000000016 */
[----:B------:R-:W-:Y:S01]  /*f730*/  DFMA R66, R18, R16, R14 ;  /* 0x000000101242722b */ /* 0x000fe2000000000e */
[----:B------:R-:W-:Y:S10]  /*f740*/  @!P0 BRA `(.L_x_240) ;  /* 0x0000000000188947 */ /* 0x000ff40003800000 */
[----:B------:R-:W-:Y:S01]  /*f750*/  IMAD.MOV.U32 R16, RZ, RZ, R42 ;  /* 0x000000ffff107224 */ /* 0x000fe200078e002a */
[----:B------:R-:W-:Y:S01]  /*f760*/  MOV R0, 0xf790 ;  /* 0x0000f79000007802 */ /* 0x000fe20000000f00 */
[----:B------:R-:W-:-:S07]  /*f770*/  IMAD.MOV.U32 R21, RZ, RZ, R23 ;  /* 0x000000ffff157224 */ /* 0x000fce00078e0017 */
[----:B-----5:R-:W-:Y:S05]  /*f780*/  CALL.REL.NOINC `($__internal_1_$__cuda_sm20_dsqrt_rn_f64_mediumpath_v1) ;  /* 0x000001e800ac7944 */ /* 0x020fea0003c00000 */
[----:B------:R-:W-:Y:S01]  /*f790*/  MOV R66, R14 ;  /* 0x0000000e00427202 */ /* 0x000fe20000000f00 */
[----:B------:R-:W-:-:S07]  /*f7a0*/  IMAD.MOV.U32 R67, RZ, RZ, R15 ;  /* 0x000000ffff437224 */ /* 0x000fce00078e000f */
.L_x_240:
[----:B------:R-:W-:Y:S05]  /*f7b0*/  BSYNC.RECONVERGENT B1 ;  /* 0x0000000000017941 */ /* 0x000fea0003800200 */
.L_x_239:
        /* <DEDUP_REMOVED lines=23> */
.L_x_242:
[----:B------:R-:W-:Y:S05]  /*f930*/  BSYNC.RECONVERGENT B1 ;  /* 0x0000000000017941 */ /* 0x000fea0003800200 */
.L_x_241:
        /* <DEDUP_REMOVED lines=23> */
.L_x_244:
[----:B------:R-:W-:Y:S05]  /*fab0*/  BSYNC.RECONVERGENT B1 ;  /* 0x0000000000017941 */ /* 0x000fea0003800200 */
.L_x_243:
        /* <DEDUP_REMOVED lines=23> */
.L_x_246:
[----:B------:R-:W-:Y:S05]  /*fc30*/  BSYNC.RECONVERGENT B1 ;  /* 0x0000000000017941 */ /* 0x000fea0003800200 */
.L_x_245:
        /* <DEDUP_REMOVED lines=33> */
[----:B------:R-:W-:-:S07]  /*fe50*/  MOV R0, 0xfe70 ;  /* 0x0000fe7000007802 */ /* 0x000fce0000000f00 */
[----:B-----5:R-:W-:Y:S05]  /*fe60*/  CALL.REL.NOINC `($__internal_1_$__cuda_sm20_dsqrt_rn_f64_mediumpath_v1) ;  /* 0x000001e000f47944 */ /* 0x020fea0003c00000 */
[----:B------:R-:W-:Y:S02]  /*fe70*/  IMAD.MOV.U32 R58, RZ, RZ, R14 ;  /* 0x000000ffff3a7224 */ /* 0x000fe400078e000e */
[----:B------:R-:W-:-:S07]  /*fe80*/  IMAD.MOV.U32 R59, RZ, RZ, R15 ;  /* 0x000000ffff3b7224 */ /* 0x000fce00078e000f */
.L_x_248:
[----:B------:R-:W-:Y:S05]  /*fe90*/  BSYNC.RECONVERGENT B1 ;  /* 0x0000000000017941 */ /* 0x000fea0003800200 */
.L_x_247:
        /* <DEDUP_REMOVED lines=23> */
.L_x_250:
[----:B------:R-:W-:Y:S05]  /*10010*/  BSYNC.RECONVERGENT B1 ;  /* 0x0000000000017941 */ /* 0x000fea0003800200 */
.L_x_249:
        /* <DEDUP_REMOVED lines=23> */
.L_x_252:
[----:B------:R-:W-:Y:S05]  /*10190*/  BSYNC.RECONVERGENT B1 ;  /* 0x0000000000017941 */ /* 0x000fea0003800200 */
.L_x_251:
[----:B------:R-:W-:Y:S01]  /*101a0*/  DSETP.NEU.AND P0, PT, |R40|, +INF , PT ;  /* 0x7ff000002800742a */ /* 0x000fe20003f0d200 */
[----:B------:R-:W-:-:S13]  /*101b0*/  BSSY.RECONVERGENT B2, `(.L_x_253) ;  /* 0x0000018000027945 */ /* 0x000fda0003800200 */
        /* <DEDUP_REMOVED lines=19> */
[----:B------:R-:W-:Y:S01]  /*102f0*/  IMAD.MOV.U32 R18, RZ, RZ, R40 ;  /* 0x000000ffff127224 */ /* 0x000fe200078e0028 */
[----:B------:R-:W-:Y:S02]  /*10300*/  MOV R23, R41 ;  /* 0x0000002900177202 */ /* 0x000fe40000000f00 */
[----:B------:R-:W-:-:S07]  /*10310*/  MOV R64, 0x10330 ;  /* 0x0001033000407802 */ /* 0x000fce0000000f00 */
[----:B-----5:R-:W-:Y:S05]  /*10320*/  CALL.REL.NOINC `($ccd$__internal_trig_reduction_slowpathd) ;  /* 0x000001e000687944 */ /* 0x020fea0003c00000 */
.L_x_254:
[----:B------:R-:W-:Y:S05]  /*10330*/  BSYNC.RECONVERGENT B2 ;  /* 0x0000000000027941 */ /* 0x000fea0003800200 */
.L_x_253:
[----:B------:R-:W-:Y:S01]  /*10340*/  DMUL R14, R18, R18 ;  /* 0x00000012120e7228 */ /* 0x000fe20000000000 */
[----:B------:R-:W-:Y:S01]  /*10350*/  IMAD.MOV.U32 R22, RZ, RZ, 0x2cb0d246 ;  /* 0x2cb0d246ff167424 */ /* 0x000fe200078e00ff */
[----:B------:R-:W-:Y:S01]  /*10360*/  MOV R21, 0x3e21eea7 ;  /* 0x3e21eea700157802 */ /* 0x000fe20000000f00 */
[----:B------:R-:W-:Y:S01]  /*10370*/  IMAD.MOV.U32 R23, RZ, RZ, 0x3e5ae5f1 ;  /* 0x3e5ae5f1ff177424 */ /* 0x000fe200078e00ff */
[----:B------:R-:W-:Y:S01]  /*10380*/  UMOV UR8, 0xf9785eba ;  /* 0xf9785eba00087882 */ /* 0x000fe20000000000 */
[----:B------:R-:W-:Y:S01]  /*10390*/  IMAD.MOV.U32 R20, RZ, RZ, -0x3e107ad8 ;  /* 0xc1ef8528ff147424 */ /* 0x000fe200078e00ff */
[----:B------:R-:W-:Y:S01]  /*103a0*/  UMOV UR9, 0x3de5db65 ;  /* 0x3de5db6500097882 */ /* 0x000fe20000000000 */
[C---:B------:R-:W-:Y:S01]  /*103b0*/  LOP3.LUT P1, RZ, R16.reuse, 0x2, RZ, 0xc0, !PT ;  /* 0x0000000210ff7812 */ /* 0x040fe2000782c0ff */
[----:B------:R-:W-:Y:S01]  /*103c0*/  BSSY.RECONVERGENT B0, `(.L_x_255) ;  /* 0x0000061000007945 */ /* 0x000fe20003800200 */
        /* <DEDUP_REMOVED lines=96> */
.L_x_256:
[----:B------:R-:W-:Y:S05]  /*109d0*/  BSYNC.RECONVERGENT B0 ;  /* 0x0000000000007941 */ /* 0x000fea0003800200 */
.L_x_255:
        /* <DEDUP_REMOVED lines=11> */
.L_x_287:
        /* <DEDUP_REMOVED lines=8> */
[----:B--2---:R-:W-:-:S05]  /*10b10*/  SHF.L.U32 R13, R0, 0x1, RZ ;  /* 0x00000001000d7819 */ /* 0x004fca00000006ff */
        /* <DEDUP_REMOVED lines=10> */
[----:B------:R-:W-:-:S03]  /*10bc0*/  IMAD R12, R15, 0x3, RZ ;  /* 0x000000030f0c7824 */ /* 0x000fc600078e02ff */
[C---:B------:R-:W-:Y:S01]  /*10bd0*/  IADD3 R22, PT, PT, R8.reuse, -0x3, RZ ;  /* 0xfffffffd08167810 */ /* 0x040fe20007ffe0ff */
[----:B------:R-:W-:Y:S02]  /*10be0*/  VIADD R9, R8, 0xfffffffe ;  /* 0xfffffffe08097836 */ /* 0x000fe40000000000 */
[----:B------:R-:W-:Y:S01]  /*10bf0*/  VIADD R11, R12, 0xfffffffe ;  /* 0xfffffffe0c0b7836 */ /* 0x000fe20000000000 */
[-C--:B-----5:R-:W-:Y:S01]  /*10c00*/  ISETP.GE.AND P2, PT, R22, R4.reuse, PT ;  /* 0x000000041600720c */ /* 0x0a0fe20003f46270 */
[----:B------:R-:W-:Y:S01]  /*10c10*/  VIADD R20, R12, 0xfffffffd ;  /* 0xfffffffd0c147836 */ /* 0x000fe20000000000 */
[-C--:B------:R-:W-:Y:S01]  /*10c20*/  ISETP.GE.AND P0, PT, R9, R4.reuse, PT ;  /* 0x000000040900720c */ /* 0x080fe20003f06270 */
[--C-:B------:R-:W-:Y:S01]  /*10c30*/  IMAD R9, R13, 0x3, -R4.reuse ;  /* 0x000000030d097824 */ /* 0x100fe200078e0a04 */
[-C--:B------:R-:W-:Y:S01]  /*10c40*/  ISETP.GE.AND P3, PT, R11, R4.reuse, PT ;  /* 0x000000040b00720c */ /* 0x080fe20003f66270 */
[----:B------:R-:W-:Y:S01]  /*10c50*/  IMAD R11, R15, 0x3, -R4 ;  /* 0x000000030f0b7824 */ /* 0x000fe200078e0a04 */
[----:B------:R-:W-:Y:S01]  /*10c60*/  ISETP.EQ.OR.EX P0, PT, RZ, UR9, !P0, P1 ;  /* 0x00000009ff007c0c */ /* 0x000fe2000c702710 */
[----:B------:R-:W-:Y:S01]  /*10c70*/  IMAD R46, R9, 0x8, R2 ;  /* 0x00000008092e7824 */ /* 0x000fe200078e0202 */
[----:B------:R-:W-:Y:S01]  /*10c80*/  ISETP.EQ.OR.EX P3, PT, RZ, UR9, !P3, P1 ;  /* 0x00000009ff007c0c */ /* 0x000fe2000df62710 */
[----:B------:R-:W-:Y:S01]  /*10c90*/  VIADD R8, R8, 0xffffffff ;  /* 0xffffffff08087836 */ /* 0x000fe20000000000 */
[----:B------:R-:W-:Y:S01]  /*10ca0*/  ISETP.GE.AND P6, PT, R20, R4, PT ;  /* 0x000000041400720c */ /* 0x000fe20003fc6270 */
[----:B------:R-:W-:Y:S01]  /*10cb0*/  VIADD R9, R12, 0xffffffff ;  /* 0xffffffff0c097836 */ /* 0x000fe20000000000 */
[----:B------:R-:W-:-:S02]  /*10cc0*/  ISETP.GE.OR P0, PT, R22, R3, P0 ;  /* 0x000000031600720c */ /* 0x000fc40000706670 */
[-C--:B------:R-:W-:Y:S02]  /*10cd0*/  ISETP.GE.OR P3, PT, R20, R3.reuse, P3 ;  /* 0x000000031400720c */ /* 0x080fe40001f66670 */
[----:B------:R-:W-:Y:S02]  /*10ce0*/  ISETP.EQ.OR.EX P2, PT, RZ, UR9, !P2, P1 ;  /* 0x00000009ff007c0c */ /* 0x000fe4000d742710 */
[----:B------:R-:W-:Y:S02]  /*10cf0*/  ISETP.EQ.OR.EX P6, PT, RZ, UR9, !P6, P1 ;  /* 0x00000009ff007c0c */ /* 0x000fe4000f7c2710 */
[-C--:B------:R-:W-:Y:S02]  /*10d00*/  ISETP.GE.AND P5, PT, R8, R4.reuse, PT ;  /* 0x000000040800720c */ /* 0x080fe40003fa6270 */
[----:B------:R-:W-:Y:S02]  /*10d10*/  ISETP.GE.AND P4, PT, R9, R4, PT ;  /* 0x000000040900720c */ /* 0x000fe40003f86270 */
[-C--:B------:R-:W-:Y:S01]  /*10d20*/  ISETP.GT.OR P2, PT, R22, R3.reuse, P2 ;  /* 0x000000031600720c */ /* 0x080fe20001744670 */
[----:B------:R-:W-:Y:S01]  /*10d30*/  @!P0 LDS.64 R12, [R46+-0x10] ;  /* 0xfffff0002e0c8984 */ /* 0x000fe20000000a00 */
[----:B------:R-:W-:Y:S01]  /*10d40*/  ISETP.GT.OR P6, PT, R20, R3, P6 ;  /* 0x000000031400720c */ /* 0x000fe200037c4670 */
[----:B0-----:R-:W-:Y:S01]  /*10d50*/  IMAD.WIDE R22, R22, 0x8, R44 ;  /* 0x0000000816167825 */ /* 0x001fe200078e022c */
[----:B------:R-:W-:-:S02]  /*10d60*/  LEA R47, R11, R2, 0x3 ;  /* 0x000000020b2f7211 */ /* 0x000fc400078e18ff */
[----:B------:R-:W-:Y:S01]  /*10d70*/  ISETP.EQ.OR.EX P5, PT, RZ, UR9, !P5, P1 ;  /* 0x00000009ff007c0c */ /* 0x000fe2000efa2710 */
[----:B------:R-:W-:Y:S01]  /*10d80*/  IMAD.WIDE R44, R20, 0x8, R44 ;  /* 0x00000008142c7825 */ /* 0x000fe200078e022c */
[----:B------:R-:W-:Y:S01]  /*10d90*/  ISETP.EQ.OR.EX P4, PT, RZ, UR9, !P4, P1 ;  /* 0x00000009ff007c0c */ /* 0x000fe2000e782710 */
[----:B------:R-:W0:Y:S01]  /*10da0*/  @!P3 LDS.64 R14, [R47+-0x10] ;  /* 0xfffff0002f0eb984 */ /* 0x000e220000000a00 */
[-C--:B------:R-:W-:Y:S02]  /*10db0*/  ISETP.GT.OR P5, PT, R8, R3.reuse, P5 ;  /* 0x000000030800720c */ /* 0x080fe40002fa4670 */
[----:B------:R-:W-:Y:S01]  /*10dc0*/  ISETP.GT.OR P4, PT, R9, R3, P4 ;  /* 0x000000030900720c */ /* 0x000fe20002784670 */
[----:B------:R-:W-:Y:S04]  /*10dd0*/  @!P2 LDS.64 R16, [R46+-0x18] ;  /* 0xffffe8002e10a984 */ /* 0x000fe80000000a00 */
[----:B------:R-:W1:Y:S06]  /*10de0*/  @!P6 LDS.64 R18, [R47+-0x18] ;  /* 0xffffe8002f12e984 */ /* 0x000e6c0000000a00 */
        /* <DEDUP_REMOVED lines=13> */
[----:B------:R-:W0:Y:S01]  /*10ec0*/  LDC.64 R14, c[0x0][0x390] ;  /* 0x0000e400ff0e7b82 */ /* 0x000e220000000a00 */
[----:B-1----:R-:W-:-:S06]  /*10ed0*/  DADD R16, -R18, R16 ;  /* 0x0000000012107229 */ /* 0x002fcc0000000110 */
[----:B------:R-:W-:Y:S02]  /*10ee0*/  DMUL R12, R12, R12 ;  /* 0x0000000c0c0c7228 */ /* 0x000fe40000000000 */
        /* <DEDUP_REMOVED lines=11> */
.L_x_261:
        /* <DEDUP_REMOVED lines=34> */
.L_x_264:
[----:B------:R-:W-:Y:S05]  /*111c0*/  BSYNC.RECONVERGENT B4 ;  /* 0x0000000000047941 */ /* 0x000fea0003800200 */
.L_x_263:
        /* <DEDUP_REMOVED lines=23> */
.L_x_266:
[----:B------:R-:W-:Y:S05]  /*11340*/  BSYNC.RECONVERGENT B4 ;  /* 0x0000000000047941 */ /* 0x000fea0003800200 */
.L_x_265:
[----:B------:R-:W-:Y:S01]  /*11350*/  DADD R12, RZ, R14 ;  /* 0x00000000ff0c7229 */ /* 0x000fe2000000000e */
[----:B------:R-:W-:Y:S10]  /*11360*/  @!P5 BRA `(.L_x_267) ;  /* 0x000000000014d947 */ /* 0x000ff40003800000 */
.L_x_262:
[----:B------:R-:W0:Y:S02]  /*11370*/  LDC.64 R14, c[0x0][0x398] ;  /* 0x0000e600ff0e7b82 */ /* 0x000e240000000a00 */
[----:B0-----:R-:W2:Y:S02]  /*11380*/  LDG.E.U8 R14, desc[UR12][R14.64+0x22] ;  /* 0x0000220c0e0e7981 */ /* 0x001ea4000c1e1100 */
[----:B--2---:R-:W-:-:S13]  /*11390*/  ISETP.NE.AND P0, PT, R14, RZ, PT ;  /* 0x000000ff0e00720c */ /* 0x004fda0003f05270 */
[----:B------:R-:W-:Y:S05]  /*113a0*/  @!P0 BREAK.RELIABLE B3 ;  /* 0x0000000000038942 */ /* 0x000fea0003800100 */
[----:B------:R-:W-:Y:S05]  /*113b0*/  @!P0 BRA `(.L_x_268) ;  /* 0x0000001000c88947 */ /* 0x000fea0003800000 */
.L_x_267:
[----:B------:R-:W-:Y:S05]  /*113c0*/  BSYNC.RELIABLE B3 ;  /* 0x0000000000037941 */ /* 0x000fea0003800100 */
.L_x_260:
        /* <DEDUP_REMOVED lines=25> */
.L_x_270:
[----:B------:R-:W-:Y:S05]  /*11560*/  BSYNC.RECONVERGENT B3 ;  /* 0x0000000000037941 */ /* 0x000fea0003800200 */
.L_x_269:
        /* <DEDUP_REMOVED lines=21> */
.L_x_272:
[----:B------:R-:W-:Y:S05]  /*116c0*/  BSYNC.RECONVERGENT B3 ;  /* 0x0000000000037941 */ /* 0x000fea0003800200 */
.L_x_271:
        /* <DEDUP_REMOVED lines=33> */
.L_x_274:
[----:B------:R-:W-:Y:S05]  /*118e0*/  BSYNC.RECONVERGENT B3 ;  /* 0x0000000000037941 */ /* 0x000fea0003800200 */
.L_x_273:
        /* <DEDUP_REMOVED lines=25> */
.L_x_276:
[----:B------:R-:W-:Y:S05]  /*11a80*/  BSYNC.RECONVERGENT B3 ;  /* 0x0000000000037941 */ /* 0x000fea0003800200 */
.L_x_275:
        /* <DEDUP_REMOVED lines=67> */
.L_x_278:
[----:B------:R-:W-:Y:S05]  /*11ec0*/  BSYNC.RECONVERGENT B0 ;  /* 0x0000000000007941 */ /* 0x000fea0003800200 */
.L_x_277:
        /* <DEDUP_REMOVED lines=15> */
.L_x_280:
[----:B------:R-:W-:Y:S05]  /*11fc0*/  BSYNC.RECONVERGENT B3 ;  /* 0x0000000000037941 */ /* 0x000fea0003800200 */
.L_x_279:
        /* <DEDUP_REMOVED lines=28> */
.L_x_282:
[----:B------:R-:W-:Y:S05]  /*12190*/  BSYNC.RECONVERGENT B3 ;  /* 0x0000000000037941 */ /* 0x000fea0003800200 */
.L_x_281:
        /* <DEDUP_REMOVED lines=67> */
.L_x_284:
[----:B------:R-:W-:Y:S05]  /*125d0*/  BSYNC.RECONVERGENT B0 ;  /* 0x0000000000007941 */ /* 0x000fea0003800200 */
.L_x_283:
        /* <DEDUP_REMOVED lines=14> */
.L_x_286:
[----:B------:R-:W-:Y:S05]  /*126c0*/  BSYNC.RECONVERGENT B3 ;  /* 0x0000000000037941 */ /* 0x000fea0003800200 */
.L_x_285:
[----:B------:R-:W-:-:S11]  /*126d0*/  DADD R12, R12, -R14 ;  /* 0x000000000c0c7229 */ /* 0x000fd6000000080e */
.L_x_268:
[----:B------:R-:W-:Y:S05]  /*126e0*/  BSYNC.RECONVERGENT B1 ;  /* 0x0000000000017941 */ /* 0x000fea0003800200 */
.L_x_259:
[----:B------:R-:W-:Y:S01]  /*126f0*/  IADD3 R7, PT, PT, R62, R7, RZ ;  /* 0x000000073e077210 */ /* 0x000fe20007ffe0ff */
[----:B------:R-:W-:-:S03]  /*12700*/  DADD R42, R42, R12 ;  /* 0x000000002a2a7229 */ /* 0x000fc6000000000c */
[----:B------:R-:W-:-:S13]  /*12710*/  ISETP.GE.AND P0, PT, R7, R24, PT ;  /* 0x000000180700720c */ /* 0x000fda0003f06270 */
[----:B------:R-:W-:Y:S05]  /*12720*/  @!P0 BRA `(.L_x_287) ;  /* 0xffffffe000d88947 */ /* 0x000fea000383ffff */
.L_x_258:
[----:B------:R-:W-:Y:S05]  /*12730*/  BSYNC.RECONVERGENT B2 ;  /* 0x0000000000027941 */ /* 0x000fea0003800200 */
.L_x_257:
[----:B------:R-:W-:Y:S05]  /*12740*/  WARPSYNC.ALL ;  /* 0x0000000000007948 */ /* 0x000fea0003800000 */
[----:B------:R-:W1:Y:S01]  /*12750*/  S2UR UR9, SR_CgaCtaId ;  /* 0x00000000000979c3 */ /* 0x000e620000008800 */
[----:B------:R-:W-:Y:S01]  /*12760*/  UMOV UR8, 0x400 ;  /* 0x0000040000087882 */ /* 0x000fe20000000000 */
[----:B------:R-:W-:-:S06]  /*12770*/  ISETP.GE.U32.AND P0, PT, R62, 0x2, PT ;  /* 0x000000023e00780c */ /* 0x000fcc0003f06070 */
[----:B------:R-:W2:Y:S01]  /*12780*/  S2UR UR10, SR_CgaCtaId ;  /* 0x00000000000a79c3 */ /* 0x000ea20000008800 */
[----:B-1----:R-:W-:-:S06]  /*12790*/  ULEA UR9, UR9, UR8, 0x18 ;  /* 0x0000000809097291 */ /* 0x002fcc000f8ec0ff */
[----:B------:R-:W-:Y:S01]  /*127a0*/  LEA R7, R63, UR9, 0x3 ;  /* 0x000000093f077c11 */ /* 0x000fe2000f8e18ff */
[----:B--2---:R-:W-:-:S04]  /*127b0*/  ULEA UR8, UR10, UR8, 0x18 ;  /* 0x000000080a087291 */ /* 0x004fc8000f8ec0ff */
[----:B------:R1:W-:Y:S01]  /*127c0*/  STS.64 [R7], R42 ;  /* 0x0000002a07007388 */ /* 0x0003e20000000a00 */
[----:B------:R-:W-:Y:S06]  /*127d0*/  BAR.SYNC.DEFER_BLOCKING 0x0 ;  /* 0x0000000000007b1d */ /* 0x000fec0000010000 */
[----:B------:R-:W-:Y:S05]  /*127e0*/  @!P0 BRA `(.L_x_288) ;  /* 0x00000000003c8947 */ /* 0x000fea0003800000 */
[----:B------:R-:W-:-:S05]  /*127f0*/  UMOV UR9, 0x1 ;  /* 0x0000000100097882 */ /* 0x000fca0000000000 */
.L_x_289:
        /* <DEDUP_REMOVED lines=14> */
.L_x_288:
[----:B-1----:R-:W1:Y:S02]  /*128e0*/  LDS.64 R42, [UR8] ;  /* 0x00000008ff2a7984 */ /* 0x002e640008000a00 */
[----:B-1----:R-:W-:-:S14]  /*128f0*/  DSETP.GEU.AND P0, PT, R42, R38, PT ;  /* 0x000000262a00722a */ /* 0x002fdc0003f0e000 */
[----:B------:R-:W-:Y:S05]  /*12900*/  @P0 BRA `(.L_x_290) ;  /* 0x000000b8003c0947 */ /* 0x000fea0003800000 */
[----:B------:R-:W-:Y:S01]  /*12910*/  MOV R10, R40 ;  /* 0x00000028000a7202 */ /* 0x000fe20000000f00 */
[----:B------:R-:W-:Y:S02]  /*12920*/  IMAD.MOV.U32 R11, RZ, RZ, R41 ;  /* 0x000000ffff0b7224 */ /* 0x000fe400078e0029 */
[----:B0-----:R-:W-:Y:S02]  /*12930*/  IMAD.MOV.U32 R4, RZ, RZ, R42 ;  /* 0x000000ffff047224 */ /* 0x001fe400078e002a */
[----:B------:R-:W-:-:S07]  /*12940*/  IMAD.MOV.U32 R5, RZ, RZ, R43 ;  /* 0x000000ffff057224 */ /* 0x000fce00078e002b */
.L_x_351:
[----:B-1----:R-:W0:Y:S01]  /*12950*/  S2R R9, SR_CgaCtaId ;  /* 0x0000000000097919 */ /* 0x002e220000008800 */
[----:B------:R-:W-:Y:S01]  /*12960*/  DADD R2, -R36, R10 ;  /* 0x0000000024027229 */ /* 0x000fe2000000010a */
[----:B------:R-:W-:Y:S01]  /*12970*/  MOV R0, 0x400 ;  /* 0x0000040000007802 */ /* 0x000fe20000000f00 */
[----:B------:R-:W-:Y:S02]  /*12980*/  IMAD.MOV.U32 R40, RZ, RZ, R10 ;  /* 0x000000ffff287224 */ /* 0x000fe400078e000a */
[----:B------:R-:W-:-:S04]  /*12990*/  IMAD.MOV.U32 R41, RZ, RZ, R11 ;  /* 0x000000ffff297224 */ /* 0x000fc800078e000b */
[----:B------:R-:W-:Y:S01]  /*129a0*/  DFMA R6, R2, 2, R36 ;  /* 0x400000000206782b */ /* 0x000fe20000000024 */
[----:B------:R-:W-:Y:S01]  /*129b0*/  MOV R2, R4 ;  /* 0x0000000400027202 */ /* 0x000fe20000000f00 */
[----:B------:R-:W-:-:S06]  /*129c0*/  IMAD.MOV.U32 R3, RZ, RZ, R5 ;  /* 0x000000ffff037224 */ /* 0x000fcc00078e0005 */
[----:B------:R-:W-:Y:S01]  /*129d0*/  DSETP.GEU.AND P0, PT, R6, R32, PT ;  /* 0x000000200600722a */ /* 0x000fe20003f0e000 */
[----:B0-----:R-:W-:-:S04]  /*129e0*/  LEA R9, R9, R0, 0x18 ;  /* 0x0000000009097211 */ /* 0x001fc800078ec0ff */
[----:B------:R-:W-:-:S09]  /*129f0*/  LEA R12, R62, R9, 0x3 ;  /* 0x000000093e0c7211 */ /* 0x000fd200078e18ff */
[----:B------:R-:W-:Y:S05]  /*12a00*/  @!P0 BRA `(.L_x_291) ;  /* 0x0000007800c08947 */ /* 0x000fea0003800000 */
[----:B------:R-:W-:Y:S02]  /*12a10*/  IMAD.MOV.U32 R10, RZ, RZ, R6 ;  /* 0x000000ffff0a7224 */ /* 0x000fe400078e0006 */
[----:B------:R-:W-:-:S06]  /*12a20*/  IMAD.MOV.U32 R11, RZ, RZ, R7 ;  /* 0x000000ffff0b7224 */ /* 0x000fcc00078e0007 */
[----:B------:R-:W-:-:S14]  /*12a30*/  DSETP.GT.AND P0, PT, R10, R34, PT ;  /* 0x000000220a00722a */ /* 0x000fdc0003f04000 */
[----:B------:R-:W-:Y:S05]  /*12a40*/  @P0 BRA `(.L_x_292) ;  /* 0x0000003c00740947 */ /* 0x000fea0003800000 */
[----:B------:R-:W0:Y:S01]  /*12a50*/  LDC.64 R4, c[0x0][0x3a8] ;  /* 0x0000ea00ff047b82 */ /* 0x000e220000000a00 */
[----:B------:R-:W-:Y:S01]  /*12a60*/  IMAD.SHL.U32 R15, R27, 0x4, RZ ;  /* 0x000000041b0f7824 */ /* 0x000fe200078e00ff */
[----:B------:R-:W5:Y:S03]  /*12a70*/  LDG.E R38, desc[UR12][R30.64+0x10] ;  /* 0x0000100c1e267981 */ /* 0x000f66000c1e1900 */
[----:B0-----:R-:W-:-:S05]  /*12a80*/  IMAD.WIDE.U32 R14, R15, 0x4, R4 ;  /* 0x000000040f0e7825 */ /* 0x001fca00078e0004 */
[----:B------:R-:W2:Y:S04]  /*12a90*/  LDG.E R5, desc[UR12][R14.64+0x4] ;  /* 0x0000040c0e057981 */ /* 0x000ea8000c1e1900 */
[----:B------:R-:W3:Y:S04]  /*12aa0*/  LDG.E R7, desc[UR12][R14.64+0x8] ;  /* 0x0000080c0e077981 */ /* 0x000ee8000c1e1900 */
[----:B------:R-:W4:Y:S04]  /*12ab0*/  LDG.E R13, desc[UR12][R14.64] ;  /* 0x0000000c0e0d7981 */ /* 0x000f28000c1e1900 */
[----:B------:R0:W4:Y:S01]  /*12ac0*/  LDG.E R19, desc[UR12][R14.64+0xc] ;  /* 0x00000c0c0e137981 */ /* 0x000122000c1e1900 */
[----:B------:R-:W-:-:S02]  /*12ad0*/  IMAD.MOV.U32 R22, RZ, RZ, 0x0 ;  /* 0x00000000ff167424 */ /* 0x000fc400078e00ff */
[----:B------:R-:W-:Y:S02]  /*12ae0*/  IMAD.MOV.U32 R23, RZ, RZ, 0x3fd80000 ;  /* 0x3fd80000ff177424 */ /* 0x000fe400078e00ff */
        /* <DEDUP_REMOVED lines=15> */
[----:B------:R-:W-:Y:S01]  /*12be0*/  IADD3 R20, PT, PT, R67, -0x3500000, RZ ;  /* 0xfcb0000043147810 */ /* 0x000fe20007ffe0ff */
[--C-:B----4-:R-:W-:Y:S02]  /*12bf0*/  IMAD R0, R13, 0x18, R12.reuse ;  /* 0x000000180d007824 */ /* 0x110fe400078e020c */
        /* <DEDUP_REMOVED lines=14> */
[----:B------:R-:W-:Y:S01]  /*12ce0*/  VIADD R17, R23, 0xfff00000 ;  /* 0xfff0000017117836 */ /* 0x000fe20000000000 */
[----:B-1----:R-:W-:-:S05]  /*12cf0*/  MOV R16, R22 ;  /* 0x0000001600107202 */ /* 0x002fca0000000f00 */
        /* <DEDUP_REMOVED lines=14> */
[----:B------:R-:W-:Y:S01]  /*12de0*/  MOV R82, R14 ;  /* 0x0000000e00527202 */ /* 0x000fe20000000f00 */
[----:B------:R-:W-:-:S07]  /*12df0*/  IMAD.MOV.U32 R83, RZ, RZ, R15 ;  /* 0x000000ffff537224 */ /* 0x000fce00078e000f */
.L_x_293:
        /* <DEDUP_REMOVED lines=23> */
.L_x_295:
[----:B------:R-:W-:Y:S05]  /*12f70*/  BSYNC.RECONVERGENT B1 ;  /* 0x0000000000017941 */ /* 0x000fea0003800200 */
.L_x_294:
        /* <DEDUP_REMOVED lines=23> */
.L_x_297:
[----:B------:R-:W-:Y:S05]  /*130f0*/  BSYNC.RECONVERGENT B1 ;  /* 0x0000000000017941 */ /* 0x000fea0003800200 */
.L_x_296:
        /* <DEDUP_REMOVED lines=23> */
.L_x_299:
[----:B------:R-:W-:Y:S05]  /*13270*/  BSYNC.RECONVERGENT B1 ;  /* 0x0000000000017941 */ /* 0x000fea0003800200 */
.L_x_298:
        /* <DEDUP_REMOVED lines=20> */
[----:B------:R-:W-:-:S07]  /*133c0*/  IMAD.MOV.U32 R15, RZ, RZ, R67 ;  /* 0x000000ffff0f7224 */ /* 0x000fce00078e0043 */
[----:B-----5:R-:W-:Y:S05]  /*133d0*/  CALL.REL.NOINC `($__internal_0_$__cuda_sm20_div_rn_f64_full) ;  /* 0x000001a800047944 */ /* 0x020fea0003c00000 */
.L_x_300:
        /* <DEDUP_REMOVED lines=29> */
.L_x_302:
[----:B------:R-:W-:Y:S05]  /*135b0*/  BSYNC.RECONVERGENT B1 ;  /* 0x0000000000017941 */ /* 0x000fea0003800200 */
.L_x_301:
        /* <DEDUP_REMOVED lines=23> */
.L_x_304:
[----:B------:R-:W-:Y:S05]  /*13730*/  BSYNC.RECONVERGENT B1 ;  /* 0x0000000000017941 */ /* 0x000fea0003800200 */
.L_x_303:
        /* <DEDUP_REMOVED lines=23> */
.L_x_306:
[----:B------:R-:W-:Y:S05]  /*138b0*/  BSYNC.RECONVERGENT B1 ;  /* 0x0000000000017941 */ /* 0x000fea0003800200 */
.L_x_305:
        /* <DEDUP_REMOVED lines=23> */
.L_x_308:
[----:B------:R-:W-:Y:S05]  /*13a30*/  BSYNC.RECONVERGENT B1 ;  /* 0x0000000000017941 */ /* 0x000fea0003800200 */
.L_x_307:
        /* <DEDUP_REMOVED lines=37> */
.L_x_310:
[----:B------:R-:W-:Y:S05]  /*13c90*/  BSYNC.RECONVERGENT B1 ;  /* 0x0000000000017941 */ /* 0x000fea0003800200 */
.L_x_309:
        /* <DEDUP_REMOVED lines=23> */
.L_x_312:
[----:B------:R-:W-:Y:S05]  /*13e10*/  BSYNC.RECONVERGENT B1 ;  /* 0x0000000000017941 */ /* 0x000fea0003800200 */
.L_x_311:
        /* <DEDUP_REMOVED lines=23> */
.L_x_314:
[----:B------:R-:W-:Y:S05]  /*13f90*/  BSYNC.RECONVERGENT B1 ;  /* 0x0000000000017941 */ /* 0x000fea0003800200 */
.L_x_313:
[----:B------:R-:W-:Y:S01]  /*13fa0*/  DSETP.NEU.AND P0, PT, |R10|, +INF , PT ;  /* 0x7ff000000a00742a */ /* 0x000fe20003f0d200 */
[----:B------:R-:W-:-:S13]  /*13fb0*/  BSSY.RECONVERGENT B2, `(.L_x_315) ;  /* 0x0000018000027945 */ /* 0x000fda0003800200 */
[----:B------:R-:W-:Y:S01]  /*13fc0*/  @!P0 DMUL R18, RZ, R10 ;  /* 0x0000000aff128228 */ /* 0x000fe20000000000 */
[----:B------:R-:W-:Y:S01]  /*13fd0*/  @!P0 MOV R16, RZ ;  /* 0x000000ff00108202 */ /* 0x000fe20000000f00 */
        /* <DEDUP_REMOVED lines=18> */
[----:B------:R-:W-:Y:S01]  /*14100*/  MOV R64, 0x14130 ;  /* 0x0001413000407802 */ /* 0x000fe20000000f00 */
[----:B------:R-:W-:-:S07]  /*14110*/  IMAD.MOV.U32 R23, RZ, RZ, R11 ;  /* 0x000000ffff177224 */ /* 0x000fce00078e000b */
[----:B-----5:R-:W-:Y:S05]  /*14120*/  CALL.REL.NOINC `($ccd$__internal_trig_reduction_slowpathd) ;  /* 0x000001a000e87944 */ /* 0x020fea0003c00000 */
.L_x_316:
[----:B------:R-:W-:Y:S05]  /*14130*/  BSYNC.RECONVERGENT B2 ;  /* 0x0000000000027941 */ /* 0x000fea0003800200 */
.L_x_315:
        /* <DEDUP_REMOVED lines=51> */
[C---:B------:R-:W-:Y:S01]  /*14470*/  DMUL R18, R16.reuse, R56 ;  /* 0x0000003810127228 */ /* 0x040fe20000000000 */
[----:B------:R-:W-:Y:S01]  /*14480*/  @P1 MOV R15, R21 ;  /* 0x00000015000f1202 */ /* 0x000fe20000000f00 */
[----:B------:R-:W-:-:S06]  /*14490*/  DMUL R16, R16, R54 ;  /* 0x0000003610107228 */ /* 0x000fcc0000000000 */
[C---:B------:R-:W-:Y:S02]  /*144a0*/  DFMA R54, R14.reuse, R54, -R18 ;  /* 0x000000360e36722b */ /* 0x040fe40000000812 */
[----:B------:R-:W-:Y:S01]  /*144b0*/  DFMA R56, R14, R56, R16 ;  /* 0x000000380e38722b */ /* 0x000fe20000000010 */
[----:B------:R-:W-:Y:S10]  /*144c0*/  @P0 BRA `(.L_x_317) ;  /* 0x0000000000cc0947 */ /* 0x000ff40003800000 */
[----:B------:R-:W0:Y:S01]  /*144d0*/  LDCU.64 UR8, c[0x0][0x3b0] ;  /* 0x00007600ff0877ac */ /* 0x000e220008000a00 */
[----:B------:R-:W-:-:S04]  /*144e0*/  IADD3 R0, P0, PT, R26, R63, RZ ;  /* 0x0000003f1a007210 */ /* 0x000fc80007f1e0ff */
[----:B------:R-:W-:Y:S02]  /*144f0*/  LEA.HI.X.SX32 R15, R26, RZ, 0x1, P0 ;  /* 0x000000ff1a0f7211 */ /* 0x000fe400000f0eff */
[----:B0-----:R-:W-:-:S04]  /*14500*/  LEA R14, P0, R0, UR8, 0x2 ;  /* 0x00000008000e7c11 */ /* 0x001fc8000f8010ff */
[----:B------:R-:W-:-:S05]  /*14510*/  LEA.HI.X R15, R0, UR9, R15, 0x2, P0 ;  /* 0x00000009000f7c11 */ /* 0x000fca00080f140f */
[----:B------:R0:W2:Y:S01]  /*14520*/  LDG.E R0, desc[UR12][R14.64] ;  /* 0x0000000c0e007981 */ /* 0x0000a2000c1e1900 */
[----:B------:R-:W-:Y:S01]  /*14530*/  MOV R16, 0x400 ;  /* 0x0000040000107802 */ /* 0x000fe20000000f00 */
[----:B------:R-:W-:Y:S01]  /*14540*/  DMUL R20, R12, R52 ;  /* 0x000000340c147228 */ /* 0x000fe20000000000 */
[----:B------:R-:W1:Y:S07]  /*14550*/  S2R R17, SR_CgaCtaId ;  /* 0x0000000000117919 */ /* 0x000e6e0000008800 */
[----:B0-----:R-:W-:-:S02]  /*14560*/  DFMA R14, R46, R48, -R20 ;  /* 0x000000302e0e722b */ /* 0x001fc40000000814 */
[----:B------:R-:W-:-:S08]  /*14570*/  DMUL R20, R46, R50 ;  /* 0x000000322e147228 */ /* 0x000fd00000000000 */
[----:B------:R-:W-:Y:S01]  /*14580*/  DFMA R20, R44, R52, -R20 ;  /* 0x000000342c14722b */ /* 0x000fe20000000814 */
[----:B-1----:R-:W-:-:S05]  /*14590*/  LEA R17, R17, R16, 0x18 ;  /* 0x0000001011117211 */ /* 0x002fca00078ec0ff */
[----:B------:R-:W-:-:S04]  /*145a0*/  IMAD R17, R62, 0x8, R17 ;  /* 0x000000083e117824 */ /* 0x000fc800078e0211 */
[----:B--2---:R-:W-:Y:S01]  /*145b0*/  IMAD R0, R0, 0x18, R17 ;  /* 0x0000001800007824 */ /* 0x004fe200078e0211 */
[----:B------:R-:W-:-:S04]  /*145c0*/  DMUL R16, R44, R48 ;  /* 0x000000302c107228 */ /* 0x000fc80000000000 */
[----:B------:R-:W0:Y:S04]  /*145d0*/  LDS.64 R58, [R0+0x8] ;  /* 0x00000800003a7984 */ /* 0x000e280000000a00 */
[----:B------:R-:W1:Y:S01]  /*145e0*/  LDS.64 R38, [R0] ;  /* 0x0000000000267984 */ /* 0x000e620000000a00 */
[----:B------:R-:W-:-:S03]  /*145f0*/  DFMA R16, R12, R50, -R16 ;  /* 0x000000320c10722b */ /* 0x000fc60000000810 */
        /* <DEDUP_REMOVED lines=32> */
.L_x_317:
[----:B------:R-:W1:Y:S01]  /*14800*/  S2UR UR8, SR_CTAID.X ;  /* 0x00000000000879c3 */ /* 0x000e620000002500 */
[----:B------:R-:W-:Y:S01]  /*14810*/  CS2R R44, SRZ ;  /* 0x00000000002c7805 */ /* 0x000fe2000001ff00 */
[----:B-1----:R-:W-:Y:S01]  /*14820*/  IMAD R7, R25, UR8, R63 ;  /* 0x0000000819077c24 */ /* 0x002fe2000f8e023f */
[----:B------:R-:W-:Y:S05]  /*14830*/  WARPSYNC.ALL ;  /* 0x0000000000007948 */ /* 0x000fea0003800000 */
[----:B------:R-:W-:Y:S01]  /*14840*/  BAR.SYNC.DEFER_BLOCKING 0x0 ;  /* 0x0000000000007b1d */ /* 0x000fe20000010000 */
[----:B------:R-:W-:-:S05]  /*14850*/  ISETP.GE.AND P0, PT, R7, R24, PT ;  /* 0x000000180700720c */ /* 0x000fca0003f06270 */
[----:B------:R-:W-:Y:S08]  /*14860*/  BSSY.RECONVERGENT B2, `(.L_x_318) ;  /* 0x00001d2000027945 */ /* 0x000ff00003800200 */
[----:B------:R-:W-:Y:S05]  /*14870*/  @P0 BRA `(.L_x_319) ;  /* 0x0000001c00400947 */ /* 0x000fea0003800000 */
[----:B------:R1:W5:Y:S04]  /*14880*/  LDG.E R6, desc[UR12][R30.64+0x8] ;  /* 0x0000080c1e067981 */ /* 0x000368000c1e1900 */
[----:B------:R1:W5:Y:S04]  /*14890*/  LDG.E R5, desc[UR12][R30.64+0x14] ;  /* 0x0000140c1e057981 */ /* 0x000368000c1e1900 */
[----:B------:R1:W5:Y:S01]  /*148a0*/  LDG.E R4, desc[UR12][R30.64+0x18] ;  /* 0x0000180c1e047981 */ /* 0x000362000c1e1900 */
[----:B------:R-:W-:-:S07]  /*148b0*/  CS2R R44, SRZ ;  /* 0x00000000002c7805 */ /* 0x000fce000001ff00 */
.L_x_348:
[----:B------:R-:W-:Y:S01]  /*148c0*/  IMAD.MOV.U32 R12, RZ, RZ, 0x4 ;  /* 0x00000004ff0c7424 */ /* 0x000fe200078e00ff */
[----:B0-----:R-:W0:Y:S03]  /*148d0*/  LDC.64 R14, c[0x0][0x388] ;  /* 0x0000e200ff0e7b82 */ /* 0x001e260000000a00 */
[----:B------:R-:W-:-:S05]  /*148e0*/  IMAD.WIDE R12, R7, R12, UR6 ;  /* 0x00000006070c7e25 */ /* 0x000fca000f8e020c */
[----:B------:R-:W2:Y:S01]  /*148f0*/  LDG.E R0, desc[UR12][R12.64] ;  /* 0x0000000c0c007981 */ /* 0x000ea2000c1e1900 */
[----:B------:R-:W3:Y:S01]  /*14900*/  LDC.64 R46, c[0x0][0x380] ;  /* 0x0000e000ff2e7b82 */ /* 0x000ee20000000a00 */
[----:B------:R-:W4:Y:S01]  /*14910*/  S2R R19, SR_CgaCtaId ;  /* 0x0000000000137919 */ /* 0x000f220000008800 */
[----:B------:R-:W1:Y:S01]  /*14920*/  S2R R16, SR_SWINHI ;  /* 0x0000000000107919 */ /* 0x000e620000002f00 */
[----:B--2---:R-:W-:-:S04]  /*14930*/  IMAD.SHL.U32 R9, R0, 0x2, RZ ;  /* 0x0000000200097824 */ /* 0x004fc800078e00ff */
[----:B0-----:R-:W-:-:S05]  /*14940*/  IMAD.WIDE R14, R9, 0x4, R14 ;  /* 0x00000004090e7825 */ /* 0x001fca00078e020e */
[----:B------:R-:W2:Y:S04]  /*14950*/  LDG.E R8, desc[UR12][R14.64] ;  /* 0x0000000c0e087981 */ /* 0x000ea8000c1e1900 */
[----:B------:R-:W3:Y:S01]  /*14960*/  LDG.E R9, desc[UR12][R14.64+0x4] ;  /* 0x0000040c0e097981 */ /* 0x000ee2000c1e1900 */
[----:B------:R-:W-:-:S04]  /*14970*/  MOV R12, 0x400 ;  /* 0x00000400000c7802 */ /* 0x000fc80000000f00 */
[----:B----4-:R-:W-:-:S04]  /*14980*/  LEA R21, R19, R12, 0x18 ;  /* 0x0000000c13157211 */ /* 0x010fc800078ec0ff */
[----:B------:R-:W-:Y:S02]  /*14990*/  MOV R12, R21 ;  /* 0x00000015000c7202 */ /* 0x000fe40000000f00 */
[----:B-1----:R-:W-:Y:S01]  /*149a0*/  MOV R13, R16 ;  /* 0x00000010000d7202 */ /* 0x002fe20000000f00 */
[----:B------:R-:W-:Y:S01]  /*149b0*/  IMAD R21, R62, 0x8, R21 ;  /* 0x000000083e157824 */ /* 0x000fe200078e0215 */
[----:B------:R-:W-:Y:S02]  /*149c0*/  ISETP.EQ.U32.AND P1, PT, R12, RZ, PT ;  /* 0x000000ff0c00720c */ /* 0x000fe40003f22070 */
[----:B--2---:R-:W-:Y:S02]  /*149d0*/  IABS R18, R8 ;  /* 0x0000000800127213 */ /* 0x004fe40000000000 */
[----:B---3--:R-:W-:-:S03]  /*149e0*/  IABS R20, R9 ;  /* 0x0000000900147213 */ /* 0x008fc60000000000 */
[----:B------:R-:W-:Y:S02]  /*149f0*/  IMAD R17, R18, 0x3, RZ ;  /* 0x0000000312117824 */ /* 0x000fe400078e02ff */
[----:B------:R-:W-:-:S03]  /*14a00*/  IMAD R19, R20, 0x3, RZ ;  /* 0x0000000314137824 */ /* 0x000fc600078e02ff */
[C---:B------:R-:W-:Y:S01]  /*14a10*/  IADD3 R14, PT, PT, R17.reuse, -0x2, RZ ;  /* 0xfffffffe110e7810 */ /* 0x040fe20007ffe0ff */
[--C-:B-----5:R-:W-:Y:S01]  /*14a20*/  IMAD R12, R20, 0x3, -R5.reuse ;  /* 0x00000003140c7824 */ /* 0x120fe200078e0a05 */
[----:B------:R-:W-:Y:S01]  /*14a30*/  IADD3 R39, PT, PT, R17, -0x3, RZ ;  /* 0xfffffffd11277810 */ /* 0x000fe20007ffe0ff */
[C---:B------:R-:W-:Y:S01]  /*14a40*/  VIADD R16, R19.reuse, 0xfffffffe ;  /* 0xfffffffe13107836 */ /* 0x040fe20000000000 */
[-C--:B------:R-:W-:Y:S01]  /*14a50*/  ISETP.GE.AND P0, PT, R14, R5.reuse, PT ;  /* 0x000000050e00720c */ /* 0x080fe20003f06270 */
[----:B------:R-:W-:Y:S01]  /*14a60*/  VIADD R49, R19, 0xfffffffd ;  /* 0xfffffffd13317836 */ /* 0x000fe20000000000 */
[-C--:B------:R-:W-:Y:S01]  /*14a70*/  ISETP.GE.AND P2, PT, R39, R5.reuse, PT ;  /* 0x000000052700720c */ /* 0x080fe20003f46270 */
[----:B------:R-:W-:Y:S01]  /*14a80*/  IMAD R14, R18, 0x3, -R5 ;  /* 0x00000003120e7824 */ /* 0x000fe200078e0a05 */
[-C--:B------:R-:W-:Y:S01]  /*14a90*/  ISETP.GE.AND P3, PT, R16, R5.reuse, PT ;  /* 0x000000051000720c */ /* 0x080fe20003f66270 */
[----:B------:R-:W-:Y:S01]  /*14aa0*/  VIADD R15, R19, 0xffffffff ;  /* 0xffffffff130f7836 */ /* 0x000fe20000000000 */
[C---:B------:R-:W-:Y:S01]  /*14ab0*/  ISETP.EQ.OR.EX P0, PT, R13.reuse, RZ, !P0, P1 ;  /* 0x000000ff0d00720c */ /* 0x040fe20004702710 */
[----:B------:R-:W-:Y:S01]  /*14ac0*/  IMAD R48, R14, 0x8, R21 ;  /* 0x000000080e307824 */ /* 0x000fe200078e0215 */
[----:B------:R-:W-:Y:S01]  /*14ad0*/  ISETP.EQ.OR.EX P3, PT, R13, RZ, !P3, P1 ;  /* 0x000000ff0d00720c */ /* 0x000fe20005f62710 */
[----:B------:R-:W-:Y:S01]  /*14ae0*/  VIADD R14, R17, 0xffffffff ;  /* 0xffffffff110e7836 */ /* 0x000fe20000000000 */
[----:B------:R-:W-:-:S02]  /*14af0*/  ISETP.GE.AND P6, PT, R49, R5, PT ;  /* 0x000000053100720c */ /* 0x000fc40003fc6270 */
[-C--:B------:R-:W-:Y:S02]  /*14b00*/  ISETP.GE.OR P0, PT, R39, R4.reuse, P0 ;  /* 0x000000042700720c */ /* 0x080fe40000706670 */
[----:B------:R-:W-:Y:S02]  /*14b10*/  ISETP.GE.OR P3, PT, R49, R4, P3 ;  /* 0x000000043100720c */ /* 0x000fe40001f66670 */
[C---:B------:R-:W-:Y:S02]  /*14b20*/  ISETP.EQ.OR.EX P2, PT, R13.reuse, RZ, !P2, P1 ;  /* 0x000000ff0d00720c */ /* 0x040fe40005742710 */
[----:B------:R-:W-:Y:S02]  /*14b30*/  ISETP.EQ.OR.EX P6, PT, R13, RZ, !P6, P1 ;  /* 0x000000ff0d00720c */ /* 0x000fe400077c2710 */
[-C--:B------:R-:W-:Y:S02]  /*14b40*/  ISETP.GE.AND P5, PT, R14, R5.reuse, PT ;  /* 0x000000050e00720c */ /* 0x080fe40003fa6270 */
[----:B------:R-:W-:-:S02]  /*14b50*/  ISETP.GE.AND P4, PT, R15, R5, PT ;  /* 0x000000050f00720c */ /* 0x000fc40003f86270 */
[-C--:B------:R-:W-:Y:S01]  /*14b60*/  ISETP.GT.OR P2, PT, R39, R4.reuse, P2 ;  /* 0x000000042700720c */ /* 0x080fe20001744670 */
[----:B------:R-:W-:Y:S01]  /*14b70*/  @!P0 LDS.64 R16, [R48+-0x10] ;  /* 0xfffff00030108984 */ /* 0x000fe20000000a00 */
[-C--:B------:R-:W-:Y:S01]  /*14b80*/  ISETP.GT.OR P6, PT, R49, R4.reuse, P6 ;  /* 0x000000043100720c */ /* 0x080fe200037c4670 */
[--C-:B------:R-:W-:Y:S01]  /*14b90*/  IMAD.WIDE R38, R39, 0x8, R46.reuse ;  /* 0x0000000827267825 */ /* 0x100fe200078e022e */
[----:B------:R-:W-:Y:S02]  /*14ba0*/  LEA R50, R12, R21, 0x3 ;  /* 0x000000150c327211 */ /* 0x000fe400078e18ff */
[----:B------:R-:W-:Y:S01]  /*14bb0*/  ISETP.EQ.OR.EX P5, PT, R13, RZ, !P5, P1 ;  /* 0x000000ff0d00720c */ /* 0x000fe20006fa2710 */
[----:B------:R-:W-:Y:S01]  /*14bc0*/  IMAD.WIDE R46, R49, 0x8, R46 ;  /* 0x00000008312e7825 */ /* 0x000fe200078e022e */
[----:B------:R-:W-:Y:S01]  /*14bd0*/  ISETP.EQ.OR.EX P4, PT, R13, RZ, !P4, P1 ;  /* 0x000000ff0d00720c */ /* 0x000fe20006782710 */
[----:B------:R-:W0:Y:S01]  /*14be0*/  @!P3 LDS.64 R18, [R50+-0x10] ;  /* 0xfffff0003212b984 */ /* 0x000e220000000a00 */
[----:B------:R-:W-:-:S02]  /*14bf0*/  ISETP.GT.OR P5, PT, R14, R4, P5 ;  /* 0x000000040e00720c */ /* 0x000fc40002fa4670 */
        /* <DEDUP_REMOVED lines=12> */
[----:B------:R-:W-:Y:S01]  /*14cc0*/  IMAD R9, R0, 0x9, RZ ;  /* 0x0000000900097824 */ /* 0x000fe200078e02ff */
        /* <DEDUP_REMOVED lines=9> */
[----:B0-----:R-:W-:-:S07]  /*14d60*/  IMAD.WIDE R8, R9, 0x8, R18 ;  /* 0x0000000809087825 */ /* 0x001fce00078e0212 */
[----:B------:R-:W-:Y:S01]  /*14d70*/  DFMA R12, R12, R12, R16 ;  /* 0x0000000c0c0c722b */ /* 0x000fe20000000010 */
[----:B------:R-:W-:Y:S10]  /*14d80*/  @!P0 BRA `(.L_x_322) ;  /* 0x0000000000148947 */ /* 0x000ff40003800000 */
[----:B------:R-:W0:Y:S02]  /*14d90*/  LDC.64 R14, c[0x0][0x398] ;  /* 0x0000e600ff0e7b82 */ /* 0x000e240000000a00 */
[----:B0-----:R-:W2:Y:S01]  /*14da0*/  LDG.E.U8 R14, desc[UR12][R14.64+0x21] ;  /* 0x0000210c0e0e7981 */ /* 0x001ea2000c1e1100 */
[----:B------:R-:W-:Y:S02]  /*14db0*/  CS2R R38, SRZ ;  /* 0x0000000000267805 */ /* 0x000fe4000001ff00 */
[----:B--2---:R-:W-:-:S13]  /*14dc0*/  ISETP.NE.AND P1, PT, R14, RZ, PT ;  /* 0x000000ff0e00720c */ /* 0x004fda0003f25270 */
[----:B------:R-:W-:Y:S05]  /*14dd0*/  @!P1 BRA `(.L_x_323) ;  /* 0x0000000000f49947 */ /* 0x000fea0003800000 */
.L_x_322:
        /* <DEDUP_REMOVED lines=34> */
.L_x_325:
[----:B------:R-:W-:Y:S05]  /*15000*/  BSYNC.RECONVERGENT B4 ;  /* 0x0000000000047941 */ /* 0x000fea0003800200 */
.L_x_324:
        /* <DEDUP_REMOVED lines=23> */
.L_x_327:
[----:B------:R-:W-:Y:S05]  /*15180*/  BSYNC.RECONVERGENT B4 ;  /* 0x0000000000047941 */ /* 0x000fea0003800200 */
.L_x_326:
[----:B------:R-:W-:Y:S01]  /*15190*/  DADD R38, RZ, R14 ;  /* 0x00000000ff267229 */ /* 0x000fe2000000000e */
[----:B------:R-:W-:Y:S10]  /*151a0*/  @!P0 BRA `(.L_x_328) ;  /* 0x0000000000148947 */ /* 0x000ff40003800000 */
.L_x_323:
[----:B------:R-:W0:Y:S02]  /*151b0*/  LDC.64 R14, c[0x0][0x398] ;  /* 0x0000e600ff0e7b82 */ /* 0x000e240000000a00 */
[----:B0-----:R-:W2:Y:S02]  /*151c0*/  LDG.E.U8 R14, desc[UR12][R14.64+0x22] ;  /* 0x0000220c0e0e7981 */ /* 0x001ea4000c1e1100 */
[----:B--2---:R-:W-:-:S13]  /*151d0*/  ISETP.NE.AND P1, PT, R14, RZ, PT ;  /* 0x000000ff0e00720c */ /* 0x004fda0003f25270 */
[----:B------:R-:W-:Y:S05]  /*151e0*/  @!P1 BREAK.RELIABLE B3 ;  /* 0x0000000000039942 */ /* 0x000fea0003800100 */
[----:B------:R-:W-:Y:S05]  /*151f0*/  @!P1 BRA `(.L_x_329) ;  /* 0x0000001000cc9947 */ /* 0x000fea0003800000 */
.L_x_328:
[----:B------:R-:W-:Y:S05]  /*15200*/  BSYNC.RELIABLE B3 ;  /* 0x0000000000037941 */ /* 0x000fea0003800100 */
.L_x_321:
        /* <DEDUP_REMOVED lines=25> */
.L_x_331:
[----:B------:R-:W-:Y:S05]  /*153a0*/  BSYNC.RECONVERGENT B3 ;  /* 0x0000000000037941 */ /* 0x000fea0003800200 */
.L_x_330:
        /* <DEDUP_REMOVED lines=21> */
.L_x_333:
[----:B------:R-:W-:Y:S05]  /*15500*/  BSYNC.RECONVERGENT B3 ;  /* 0x0000000000037941 */ /* 0x000fea0003800200 */
.L_x_332:
        /* <DEDUP_REMOVED lines=33> */
.L_x_335:
[----:B------:R-:W-:Y:S05]  /*15720*/  BSYNC.RECONVERGENT B3 ;  /* 0x0000000000037941 */ /* 0x000fea0003800200 */
.L_x_334:
        /* <DEDUP_REMOVED lines=25> */
.L_x_337:
[----:B------:R-:W-:Y:S05]  /*158c0*/  BSYNC.RECONVERGENT B3 ;  /* 0x0000000000037941 */ /* 0x000fea0003800200 */
.L_x_336:
        /* <DEDUP_REMOVED lines=67> */
.L_x_339:
[----:B------:R-:W-:Y:S05]  /*15d00*/  BSYNC.RECONVERGENT B0 ;  /* 0x0000000000007941 */ /* 0x000fea0003800200 */
.L_x_338:
        /* <DEDUP_REMOVED lines=15> */
.L_x_341:
[----:B------:R-:W-:Y:S05]  /*15e00*/  BSYNC.RECONVERGENT B3 ;  /* 0x0000000000037941 */ /* 0x000fea0003800200 */
.L_x_340:
        /* <DEDUP_REMOVED lines=28> */
.L_x_343:
[----:B------:R-:W-:Y:S05]  /*15fd0*/  BSYNC.RECONVERGENT B3 ;  /* 0x0000000000037941 */ /* 0x000fea0003800200 */
.L_x_342:
        /* <DEDUP_REMOVED lines=67> */
.L_x_345:
[----:B------:R-:W-:Y:S05]  /*16410*/  BSYNC.RECONVERGENT B0 ;  /* 0x0000000000007941 */ /* 0x000fea0003800200 */
.L_x_344:
        /* <DEDUP_REMOVED lines=15> */
.L_x_347:
[----:B------:R-:W-:Y:S05]  /*16510*/  BSYNC.RECONVERGENT B3 ;  /* 0x0000000000037941 */ /* 0x000fea0003800200 */
.L_x_346:
[----:B------:R-:W-:-:S11]  /*16520*/  DADD R38, R38, -R14 ;  /* 0x0000000026267229 */ /* 0x000fd6000000080e */
.L_x_329:
[----:B------:R-:W-:Y:S05]  /*16530*/  BSYNC.RECONVERGENT B1 ;  /* 0x0000000000017941 */ /* 0x000fea0003800200 */
.L_x_320:
[----:B------:R-:W-:Y:S01]  /*16540*/  IMAD.IADD R7, R62, 0x1, R7 ;  /* 0x000000013e077824 */ /* 0x000fe200078e0207 */
[----:B------:R-:W-:-:S04]  /*16550*/  DADD R44, R44, R38 ;  /* 0x000000002c2c7229 */ /* 0x000fc80000000026 */
[----:B------:R-:W-:-:S13]  /*16560*/  ISETP.GE.AND P0, PT, R7, R24, PT ;  /* 0x000000180700720c */ /* 0x000fda0003f06270 */
[----:B------:R-:W-:Y:S05]  /*16570*/  @!P0 BRA `(.L_x_348) ;  /* 0xffffffe000d08947 */ /* 0x000fea000383ffff */
.L_x_319:
[----:B------:R-:W-:Y:S05]  /*16580*/  BSYNC.RECONVERGENT B2 ;  /* 0x0000000000027941 */ /* 0x000fea0003800200 */
.L_x_318:
[----:B------:R-:W-:Y:S05]  /*16590*/  WARPSYNC.ALL ;  /* 0x0000000000007948 */ /* 0x000fea0003800000 */
[----:B------:R-:W1:Y:S01]  /*165a0*/  S2UR UR9, SR_CgaCtaId ;  /* 0x00000000000979c3 */ /* 0x000e620000008800 */
[----:B------:R-:W-:Y:S01]  /*165b0*/  UMOV UR8, 0x400 ;  /* 0x0000040000087882 */ /* 0x000fe20000000000 */
[----:B------:R-:W-:Y:S01]  /*165c0*/  ISETP.GE.U32.AND P0, PT, R62, 0x2, PT ;  /* 0x000000023e00780c */ /* 0x000fe20003f06070 */
[----:B-1----:R-:W-:-:S06]  /*165d0*/  ULEA UR8, UR9, UR8, 0x18 ;  /* 0x0000000809087291 */ /* 0x002fcc000f8ec0ff */
[----:B------:R-:W-:-:S05]  /*165e0*/  LEA R9, R63, UR8, 0x3 ;  /* 0x000000083f097c11 */ /* 0x000fca000f8e18ff */
[----:B------:R1:W-:Y:S01]  /*165f0*/  STS.64 [R9], R44 ;  /* 0x0000002c09007388 */ /* 0x0003e20000000a00 */
[----:B------:R-:W-:Y:S06]  /*16600*/  BAR.SYNC.DEFER_BLOCKING 0x0 ;  /* 0x0000000000007b1d */ /* 0x000fec0000010000 */
[----:B------:R-:W-:Y:S05]  /*16610*/  @!P0 BRA `(.L_x_349) ;  /* 0x00000000003c8947 */ /* 0x000fea0003800000 */
[----:B------:R-:W-:-:S05]  /*16620*/  UMOV UR8, 0x1 ;  /* 0x0000000100087882 */ /* 0x000fca0000000000 */
.L_x_350:
        /* <DEDUP_REMOVED lines=14> */
.L_x_349:
[----:B------:R-:W2:Y:S01]  /*16710*/  S2UR UR9, SR_CgaCtaId ;  /* 0x00000000000979c3 */ /* 0x000ea20000008800 */
[----:B------:R-:W-:Y:S01]  /*16720*/  UMOV UR8, 0x400 ;  /* 0x0000040000087882 */ /* 0x000fe20000000000 */
[----:B------:R-:W-:Y:S01]  /*16730*/  DSETP.MAX.AND P0, P1, |R2|, 1, PT ;  /* 0x3ff000000200742a */ /* 0x000fe2000390f200 */
[----:B0-----:R-:W-:Y:S01]  /*16740*/  IMAD.MOV.U32 R0, RZ, RZ, R3 ;  /* 0x000000ffff007224 */ /* 0x001fe200078e0003 */
[----:B------:R-:W-:Y:S01]  /*16750*/  UMOV UR10, 0xa0b5ed8d ;  /* 0xa0b5ed8d000a7882 */ /* 0x000fe20000000000 */
[----:B------:R-:W-:Y:S01]  /*16760*/  IMAD.MOV.U32 R8, RZ, RZ, 0x80000 ;  /* 0x00080000ff087424 */ /* 0x000fe200078e00ff */
[----:B------:R-:W-:Y:S02]  /*16770*/  UMOV UR11, 0x3eb0c6f7 ;  /* 0x3eb0c6f7000b7882 */ /* 0x000fe40000000000 */
[----:B------:R-:W-:Y:S01]  /*16780*/  FSEL R7, |R0|, 1.875, P0 ;  /* 0x3ff0000000077808 */ /* 0x000fe20000000200 */
[----:B------:R-:W-:-:S05]  /*16790*/  IMAD.MOV.U32 R0, RZ, RZ, R2 ;  /* 0x000000ffff007224 */ /* 0x000fca00078e0002 */
[----:B------:R-:W-:Y:S02]  /*167a0*/  SEL R6, R0, RZ, P0 ;  /* 0x000000ff00067207 */ /* 0x000fe40000000000 */
[----:B------:R-:W-:-:S06]  /*167b0*/  @P1 LOP3.LUT R7, R8, 0x3ff00000, RZ, 0xfc, !PT ;  /* 0x3ff0000008071812 */ /* 0x000fcc00078efcff */
[----:B------:R-:W-:Y:S01]  /*167c0*/  DFMA R6, R6, -UR10, R2 ;  /* 0x8000000a06067c2b */ /* 0x000fe20008000002 */
[----:B--2---:R-:W-:-:S09]  /*167d0*/  ULEA UR8, UR9, UR8, 0x18 ;  /* 0x0000000809087291 */ /* 0x004fd2000f8ec0ff */
[----:B------:R-:W0:Y:S02]  /*167e0*/  LDS.64 R4, [UR8] ;  /* 0x00000008ff047984 */ /* 0x000e240008000a00 */
[----:B0-----:R-:W-:-:S14]  /*167f0*/  DSETP.GEU.AND P0, PT, R4, R6, PT ;  /* 0x000000060400722a */ /* 0x001fdc0003f0e000 */
[----:B------:R-:W-:Y:S05]  /*16800*/  @!P0 BRA `(.L_x_351) ;  /* 0xffffffc000508947 */ /* 0x000fea000383ffff */
[----:B------:R-:W-:Y:S05]  /*16810*/  BRA `(.L_x_352) ;  /* 0x000000b800347947 */ /* 0x000fea0003800000 */
.L_x_292:
[----:B------:R-:W0:Y:S01]  /*16820*/  LDC.64 R4, c[0x0][0x3a8] ;  /* 0x0000ea00ff047b82 */ /* 0x000e220000000a00 */
[----:B------:R-:W-:-:S05]  /*16830*/  SHF.L.U32 R15, R27, 0x2, RZ ;  /* 0x000000021b0f7819 */ /* 0x000fca00000006ff */
[----:B0-----:R-:W-:Y:S02]  /*16840*/  IMAD.WIDE.U32 R14, R15, 0x4, R4 ;  /* 0x000000040f0e7825 */ /* 0x001fe400078e0004 */
[----:B------:R-:W5:Y:S04]  /*16850*/  LDG.E R4, desc[UR12][R30.64+0x10] ;  /* 0x0000100c1e047981 */ /* 0x000f68000c1e1900 */
        /* <DEDUP_REMOVED lines=37> */
[----:B-1----:R-:W-:Y:S01]  /*16ab0*/  IADD3 R17, PT, PT, R23, -0x100000, RZ ;  /* 0xfff0000017117810 */ /* 0x002fe20007ffe0ff */
[----:B------:R-:W-:-:S05]  /*16ac0*/  IMAD.MOV.U32 R16, RZ, RZ, R22 ;  /* 0x000000ffff107224 */ /* 0x000fca00078e0016 */
        /* <DEDUP_REMOVED lines=16> */
.L_x_353:
        /* <DEDUP_REMOVED lines=23> */
.L_x_355:
[----:B------:R-:W-:Y:S05]  /*16d40*/  BSYNC.RECONVERGENT B1 ;  /* 0x0000000000017941 */ /* 0x000fea0003800200 */
.L_x_354:
        /* <DEDUP_REMOVED lines=23> */
.L_x_357:
[----:B------:R-:W-:Y:S05]  /*16ec0*/  BSYNC.RECONVERGENT B1 ;  /* 0x0000000000017941 */ /* 0x000fea0003800200 */
.L_x_356:
        /* <DEDUP_REMOVED lines=23> */
.L_x_359:
[----:B------:R-:W-:Y:S05]  /*17040*/  BSYNC.RECONVERGENT B1 ;  /* 0x0000000000017941 */ /* 0x000fea0003800200 */
.L_x_358:
        /* <DEDUP_REMOVED lines=22> */
.L_x_360:
        /* <DEDUP_REMOVED lines=10> */
[----:B------:R-:W-:-:S04]  /*17250*/  IADD3 R20, PT, PT, R23, -0x3500000, RZ ;  /* 0xfcb0000017147810 */ /* 0x000fc80007ffe0ff */
[----:B------:R-:W-:Y:S02]  /*17260*/  ISETP.GE.U32.AND P0, PT, R20, 0x7ca00000, PT ;  /* 0x7ca000001400780c */ /* 0x000fe40003f06070 */
        /* <DEDUP_REMOVED lines=15> */
[----:B------:R-:W-:Y:S01]  /*17360*/  IMAD.MOV.U32 R66, RZ, RZ, R14 ;  /* 0x000000ffff427224 */ /* 0x000fe200078e000e */
[----:B------:R-:W-:-:S07]  /*17370*/  MOV R67, R15 ;  /* 0x0000000f00437202 */ /* 0x000fce0000000f00 */
.L_x_362:
[----:B------:R-:W-:Y:S05]  /*17380*/  BSYNC.RECONVERGENT B1 ;  /* 0x0000000000017941 */ /* 0x000fea0003800200 */
.L_x_361:
        /* <DEDUP_REMOVED lines=23> */
.L_x_364:
[----:B------:R-:W-:Y:S05]  /*17500*/  BSYNC.RECONVERGENT B1 ;  /* 0x0000000000017941 */ /* 0x000fea0003800200 */
.L_x_363:
        /* <DEDUP_REMOVED lines=23> */
.L_x_366:
[----:B------:R-:W-:Y:S05]  /*17680*/  BSYNC.RECONVERGENT B1 ;  /* 0x0000000000017941 */ /* 0x000fea0003800200 */
.L_x_365:
        /* <DEDUP_REMOVED lines=23> */
.L_x_368:
[----:B------:R-:W-:Y:S05]  /*17800*/  BSYNC.RECONVERGENT B1 ;  /* 0x0000000000017941 */ /* 0x000fea0003800200 */
.L_x_367:
        /* <DEDUP_REMOVED lines=37> */
.L_x_370:
[----:B------:R-:W-:Y:S05]  /*17a60*/  BSYNC.RECONVERGENT B1 ;  /* 0x0000000000017941 */ /* 0x000fea0003800200 */
.L_x_369:
        /* <DEDUP_REMOVED lines=23> */
.L_x_372:
[----:B------:R-:W-:Y:S05]  /*17be0*/  BSYNC.RECONVERGENT B1 ;  /* 0x0000000000017941 */ /* 0x000fea0003800200 */
.L_x_371:
        /* <DEDUP_REMOVED lines=23> */
.L_x_374:
[----:B------:R-:W-:Y:S05]  /*17d60*/  BSYNC.RECONVERGENT B1 ;  /* 0x0000000000017941 */ /* 0x000fea0003800200 */
.L_x_373:
        /* <DEDUP_REMOVED lines=22> */
[----:B------:R-:W-:Y:S01]  /*17ed0*/  MOV R64, 0x17f00 ;  /* 0x00017f0000407802 */ /* 0x000fe20000000f00 */
[----:B------:R-:W-:-:S07]  /*17ee0*/  IMAD.MOV.U32 R23, RZ, RZ, R35 ;  /* 0x000000ffff177224 */ /* 0x000fce00078e0023 */
[----:B-----5:R-:W-:Y:S05]  /*17ef0*/  CALL.REL.NOINC `($ccd$__internal_trig_reduction_slowpathd) ;  /* 0x0000016400747944 */ /* 0x020fea0003c00000 */
[----:B------:R-:W-:Y:S05]  /*17f00*/  BSYNC.RECONVERGENT B2 ;  /* 0x0000000000027941 */ /* 0x000fea0003800200 */
.L_x_375:
[----:B------:R-:W-:Y:S01]  /*17f10*/  DMUL R14, R18, R18 ;  /* 0x00000012120e7228 */ /* 0x000fe20000000000 */
[----:B------:R-:W-:Y:S01]  /*17f20*/  MOV R22, 0x2cb0d246 ;  /* 0x2cb0d24600167802 */ /* 0x000fe20000000f00 */
[----:B------:R-:W-:Y:S01]  /*17f30*/  IMAD.MOV.U32 R23, RZ, RZ, 0x3e5ae5f1 ;  /* 0x3e5ae5f1ff177424 */ /* 0x000fe200078e00ff */
[----:B------:R-:W-:Y:S01]  /*17f40*/  UMOV UR8, 0xf9785eba ;  /* 0xf9785eba00087882 */ /* 0x000fe20000000000 */
[----:B------:R-:W-:Y:S01]  /*17f50*/  IMAD.MOV.U32 R20, RZ, RZ, -0x3e107ad8 ;  /* 0xc1ef8528ff147424 */ /* 0x000fe200078e00ff */
[----:B------:R-:W-:Y:S01]  /*17f60*/  UMOV UR9, 0x3de5db65 ;  /* 0x3de5db6500097882 */ /* 0x000fe20000000000 */
[----:B------:R-:W-:Y:S01]  /*17f70*/  IMAD.MOV.U32 R21, RZ, RZ, 0x3e21eea7 ;  /* 0x3e21eea7ff157424 */ /* 0x000fe200078e00ff */
        /* <DEDUP_REMOVED lines=97> */
.L_x_376:
        /* <DEDUP_REMOVED lines=9> */
[----:B0-----:R1:W5:Y:S04]  /*18620*/  LDG.E R5, desc[UR12][R30.64+0x14] ;  /* 0x0000140c1e057981 */ /* 0x001368000c1e1900 */
[----:B------:R1:W5:Y:S01]  /*18630*/  LDG.E R4, desc[UR12][R30.64+0x18] ;  /* 0x0000180c1e047981 */ /* 0x000362000c1e1900 */
[----:B------:R-:W-:-:S07]  /*18640*/  CS2R R38, SRZ ;  /* 0x0000000000267805 */ /* 0x000fce000001ff00 */
.L_x_407:
[----:B------:R-:W-:Y:S01]  /*18650*/  IMAD.MOV.U32 R8, RZ, RZ, 0x4 ;  /* 0x00000004ff087424 */ /* 0x000fe200078e00ff */
[----:B------:R-:W0:Y:S03]  /*18660*/  LDC.64 R10, c[0x0][0x388] ;  /* 0x0000e200ff0a7b82 */ /* 0x000e260000000a00 */
[----:B------:R-:W-:-:S05]  /*18670*/  IMAD.WIDE R8, R7, R8, UR6 ;  /* 0x0000000607087e25 */ /* 0x000fca000f8e0208 */
[----:B------:R-:W2:Y:S01]  /*18680*/  LDG.E R0, desc[UR12][R8.64] ;  /* 0x0000000c08007981 */ /* 0x000ea2000c1e1900 */
[----:B------:R-:W3:Y:S08]  /*18690*/  S2UR UR9, SR_CgaCtaId ;  /* 0x00000000000979c3 */ /* 0x000ef00000008800 */
[----:B------:R-:W4:Y:S01]  /*186a0*/  S2UR UR10, SR_SWINHI ;  /* 0x00000000000a79c3 */ /* 0x000f220000002f00 */
[----:B------:R-:W-:-:S07]  /*186b0*/  UMOV UR8, 0x400 ;  /* 0x0000040000087882 */ /* 0x000fce0000000000 */
[----:B------:R-:W1:Y:S01]  /*186c0*/  LDC.64 R44, c[0x0][0x380] ;  /* 0x0000e000ff2c7b82 */ /* 0x000e620000000a00 */
[----:B--2---:R-:W-:-:S04]  /*186d0*/  IMAD.SHL.U32 R13, R0, 0x2, RZ ;  /* 0x00000002000d7824 */ /* 0x004fc800078e00ff */
[----:B0-----:R-:W-:-:S05]  /*186e0*/  IMAD.WIDE R10, R13, 0x4, R10 ;  /* 0x000000040d0a7825 */ /* 0x001fca00078e020a */
        /* <DEDUP_REMOVED lines=8> */
[C---:B------:R-:W-:Y:S02]  /*18770*/  IMAD R15, R14.reuse, 0x3, RZ ;  /* 0x000000030e0f7824 */ /* 0x040fe400078e02ff */
[--C-:B-----5:R-:W-:Y:S02]  /*18780*/  IMAD R9, R14, 0x3, -R5.reuse ;  /* 0x000000030e097824 */ /* 0x120fe400078e0a05 */
[----:B------:R-:W-:Y:S01]  /*18790*/  IMAD R17, R16, 0x3, RZ ;  /* 0x0000000310117824 */ /* 0x000fe200078e02ff */
[C---:B------:R-:W-:Y:S01]  /*187a0*/  IADD3 R8, PT, PT, R15.reuse, -0x2, RZ ;  /* 0xfffffffe0f087810 */ /* 0x040fe20007ffe0ff */
[----:B------:R-:W-:Y:S02]  /*187b0*/  VIADD R37, R15, 0xfffffffd ;  /* 0xfffffffd0f257836 */ /* 0x000fe40000000000 */
[C---:B------:R-:W-:Y:S01]  /*187c0*/  VIADD R10, R17.reuse, 0xfffffffe ;  /* 0xfffffffe110a7836 */ /* 0x040fe20000000000 */
[-C--:B------:R-:W-:Y:S01]  /*187d0*/  ISETP.GE.AND P0, PT, R8, R5.reuse, PT ;  /* 0x000000050800720c */ /* 0x080fe20003f06270 */
[----:B------:R-:W-:Y:S01]  /*187e0*/  VIADD R23, R17, 0xfffffffd ;  /* 0xfffffffd11177836 */ /* 0x000fe20000000000 */
[-C--:B------:R-:W-:Y:S01]  /*187f0*/  ISETP.GE.AND P2, PT, R37, R5.reuse, PT ;  /* 0x000000052500720c */ /* 0x080fe20003f46270 */
[----:B------:R-:W-:Y:S01]  /*18800*/  IMAD R46, R9, 0x8, R12 ;  /* 0x00000008092e7824 */ /* 0x000fe200078e020c */
[----:B------:R-:W-:Y:S01]  /*18810*/  ISETP.GE.AND P3, PT, R10, R5, PT ;  /* 0x000000050a00720c */ /* 0x000fe20003f66270 */
[----:B------:R-:W-:Y:S01]  /*18820*/  VIADD R9, R17, 0xffffffff ;  /* 0xffffffff11097836 */ /* 0x000fe20000000000 */
[----:B------:R-:W-:Y:S01]  /*18830*/  ISETP.EQ.OR.EX P0, PT, RZ, UR9, !P0, P1 ;  /* 0x00000009ff007c0c */ /* 0x000fe2000c702710 */
[----:B------:R-:W-:Y:S01]  /*18840*/  IMAD R11, R16, 0x3, -R5 ;  /* 0x00000003100b7824 */ /* 0x000fe200078e0a05 */
[----:B------:R-:W-:-:S02]  /*18850*/  ISETP.EQ.OR.EX P3, PT, RZ, UR9, !P3, P1 ;  /* 0x00000009ff007c0c */ /* 0x000fc4000df62710 */
        /* <DEDUP_REMOVED lines=11> */
[--C-:B-1----:R-:W-:Y:S01]  /*18910*/  IMAD.WIDE R36, R37, 0x8, R44.reuse ;  /* 0x0000000825247825 */ /* 0x102fe200078e022c */
        /* <DEDUP_REMOVED lines=36> */
.L_x_381:
        /* <DEDUP_REMOVED lines=17> */
[----:B------:R-:W-:Y:S01]  /*18c70*/  VIADD R17, R19, 0xfff00000 ;  /* 0xfff0000013117836 */ /* 0x000fe20000000000 */
[----:B------:R-:W-:-:S05]  /*18c80*/  MOV R16, R18 ;  /* 0x0000001200107202 */ /* 0x000fca0000000f00 */
        /* <DEDUP_REMOVED lines=15> */
.L_x_384:
[----:B------:R-:W-:Y:S05]  /*18d80*/  BSYNC.RECONVERGENT B4 ;  /* 0x0000000000047941 */ /* 0x000fea0003800200 */
.L_x_383:
[----:B------:R-:W-:Y:S01]  /*18d90*/  FSEL R19, R15, R11, !P0 ;  /* 0x0000000b0f137208 */ /* 0x000fe20004000000 */
[----:B------:R-:W-:Y:S01]  /*18da0*/  BSSY.RECONVERGENT B4, `(.L_x_385) ;  /* 0x0000016000047945 */ /* 0x000fe20003800200 */
[----:B------:R-:W-:Y:S02]  /*18db0*/  FSEL R18, R14, R10, !P0 ;  /* 0x0000000a0e127208 */ /* 0x000fe40004000000 */
[----:B------:R-:W0:Y:S01]  /*18dc0*/  MUFU.RCP64H R15, R19 ;  /* 0x00000013000f7308 */ /* 0x000e220000001800 */
[----:B------:R-:W-:Y:S02]  /*18dd0*/  MOV R14, 0x1 ;  /* 0x00000001000e7802 */ /* 0x000fe40000000f00 */
        /* <DEDUP_REMOVED lines=18> */
.L_x_386:
[----:B------:R-:W-:Y:S05]  /*18f00*/  BSYNC.RECONVERGENT B4 ;  /* 0x0000000000047941 */ /* 0x000fea0003800200 */
.L_x_385:
[----:B------:R-:W-:Y:S01]  /*18f10*/  DADD R36, RZ, R14 ;  /* 0x00000000ff247229 */ /* 0x000fe2000000000e */
[----:B------:R-:W-:Y:S10]  /*18f20*/  @!P5 BRA `(.L_x_387) ;  /* 0x000000000014d947 */ /* 0x000ff40003800000 */
.L_x_382:
[----:B------:R-:W0:Y:S02]  /*18f30*/  LDC.64 R14, c[0x0][0x398] ;  /* 0x0000e600ff0e7b82 */ /* 0x000e240000000a00 */
[----:B0-----:R-:W2:Y:S02]  /*18f40*/  LDG.E.U8 R14, desc[UR12][R14.64+0x22] ;  /* 0x0000220c0e0e7981 */ /* 0x001ea4000c1e1100 */
[----:B--2---:R-:W-:-:S13]  /*18f50*/  ISETP.NE.AND P0, PT, R14, RZ, PT ;  /* 0x000000ff0e00720c */ /* 0x004fda0003f05270 */
[----:B------:R-:W-:Y:S05]  /*18f60*/  @!P0 BREAK.RELIABLE B3 ;  /* 0x0000000000038942 */ /* 0x000fea0003800100 */
[----:B------:R-:W-:Y:S05]  /*18f70*/  @!P0 BRA `(.L_x_388) ;  /* 0x0000001000c88947 */ /* 0x000fea0003800000 */
.L_x_387:
[----:B------:R-:W-:Y:S05]  /*18f80*/  BSYNC.RELIABLE B3 ;  /* 0x0000000000037941 */ /* 0x000fea0003800100 */
.L_x_380:
        /* <DEDUP_REMOVED lines=25> */
.L_x_390:
[----:B------:R-:W-:Y:S05]  /*19120*/  BSYNC.RECONVERGENT B3 ;  /* 0x0000000000037941 */ /* 0x000fea0003800200 */
.L_x_389:
        /* <DEDUP_REMOVED lines=21> */
.L_x_392:
[----:B------:R-:W-:Y:S05]  /*19280*/  BSYNC.RECONVERGENT B3 ;  /* 0x0000000000037941 */ /* 0x000fea0003800200 */
.L_x_391:
        /* <DEDUP_REMOVED lines=31> */
[----:B------:R-:W-:Y:S01]  /*19480*/  MOV R46, R14 ;  /* 0x0000000e002e7202 */ /* 0x000fe20000000f00 */
[----:B------:R-:W-:-:S07]  /*19490*/  IMAD.MOV.U32 R47, RZ, RZ, R15 ;  /* 0x000000ffff2f7224 */ /* 0x000fce00078e000f */
.L_x_394:
[----:B------:R-:W-:Y:S05]  /*194a0*/  BSYNC.RECONVERGENT B3 ;  /* 0x0000000000037941 */ /* 0x000fea0003800200 */
.L_x_393:
        /* <DEDUP_REMOVED lines=25> */
.L_x_396:
[----:B------:R-:W-:Y:S05]  /*19640*/  BSYNC.RECONVERGENT B3 ;  /* 0x0000000000037941 */ /* 0x000fea0003800200 */
.L_x_395:
[----:B------:R-:W-:Y:S01]  /*19650*/  DMUL R14, R14, -R14 ;  /* 0x8000000e0e0e7228 */ /* 0x000fe20000000000 */
[----:B------:R-:W-:Y:S01]  /*19660*/  IMAD.MOV.U32 R16, RZ, RZ, 0x652b82fe ;  /* 0x652b82feff107424 */ /* 0x000fe200078e00ff */
[----:B------:R-:W-:Y:S01]  /*19670*/  MOV R17, 0x3ff71547 ;  /* 0x3ff7154700117802 */ /* 0x000fe20000000f00 */
        /* <DEDUP_REMOVED lines=64> */
.L_x_398:
[----:B------:R-:W-:Y:S05]  /*19a80*/  BSYNC.RECONVERGENT B0 ;  /* 0x0000000000007941 */ /* 0x000fea0003800200 */
.L_x_397:
        /* <DEDUP_REMOVED lines=15> */
.L_x_400:
[----:B------:R-:W-:Y:S05]  /*19b80*/  BSYNC.RECONVERGENT B3 ;  /* 0x0000000000037941 */ /* 0x000fea0003800200 */
.L_x_399:
        /* <DEDUP_REMOVED lines=28> */
.L_x_402:
[----:B------:R-:W-:Y:S05]  /*19d50*/  BSYNC.RECONVERGENT B3 ;  /* 0x0000000000037941 */ /* 0x000fea0003800200 */
.L_x_401:
        /* <DEDUP_REMOVED lines=19> */
[----:B------:R-:W-:Y:S01]  /*19e90*/  MOV R19, 0x3e928af3 ;  /* 0x3e928af300137802 */ /* 0x000fe20000000f00 */
        /* <DEDUP_REMOVED lines=47> */
.L_x_404:
[----:B------:R-:W-:Y:S05]  /*1a190*/  BSYNC.RECONVERGENT B0 ;  /* 0x0000000000007941 */ /* 0x000fea0003800200 */
.L_x_403:
        /* <DEDUP_REMOVED lines=13> */
[----:B------:R-:W-:Y:S05]  /*1a270*/  CALL.REL.NOINC `($__internal_0_$__cuda_sm20_div_rn_f64_full) ;  /* 0x00000138005c7944 */ /* 0x000fea0003c00000 */
.L_x_406:
[----:B------:R-:W-:Y:S05]  /*1a280*/  BSYNC.RECONVERGENT B3 ;  /* 0x0000000000037941 */ /* 0x000fea0003800200 */
.L_x_405:
[----:B------:R-:W-:-:S11]  /*1a290*/  DADD R36, R36, -R14 ;  /* 0x0000000024247229 */ /* 0x000fd6000000080e */
.L_x_388:
[----:B------:R-:W-:Y:S05]  /*1a2a0*/  BSYNC.RECONVERGENT B1 ;  /* 0x0000000000017941 */ /* 0x000fea0003800200 */
.L_x_379:
[----:B------:R-:W-:Y:S01]  /*1a2b0*/  IMAD.IADD R7, R62, 0x1, R7 ;  /* 0x000000013e077824 */ /* 0x000fe200078e0207 */
[----:B------:R-:W-:-:S04]  /*1a2c0*/  DADD R38, R38, R36 ;  /* 0x0000000026267229 */ /* 0x000fc80000000024 */
[----:B------:R-:W-:-:S13]  /*1a2d0*/  ISETP.GE.AND P0, PT, R7, R24, PT ;  /* 0x000000180700720c */ /* 0x000fda0003f06270 */
[----:B------:R-:W-:Y:S05]  /*1a2e0*/  @!P0 BRA `(.L_x_407) ;  /* 0xffffffe000d88947 */ /* 0x000fea000383ffff */
.L_x_378:
[----:B------:R-:W-:Y:S05]  /*1a2f0*/  BSYNC.RECONVERGENT B2 ;  /* 0x0000000000027941 */ /* 0x000fea0003800200 */
.L_x_377:
        /* <DEDUP_REMOVED lines=12> */
.L_x_409:
        /* <DEDUP_REMOVED lines=14> */
.L_x_408:
[----:B0-----:R-:W0:Y:S02]  /*1a4a0*/  LDS.64 R4, [UR8] ;  /* 0x00000008ff047984 */ /* 0x001e240008000a00 */
[----:B0-----:R-:W-:-:S06]  /*1a4b0*/  DSETP.GEU.AND P0, PT, R4, R42, PT ;  /* 0x0000002a0400722a */ /* 0x001fcc0003f0e000 */
[----:B------:R-:W-:Y:S02]  /*1a4c0*/  FSEL R41, R35, R41, !P0 ;  /* 0x0000002923297208 */ /* 0x000fe40004000000 */
[----:B------:R-:W-:Y:S02]  /*1a4d0*/  FSEL R40, R34, R40, !P0 ;  /* 0x0000002822287208 */ /* 0x000fe40004000000 */
[----:B------:R-:W-:Y:S02]  /*1a4e0*/  FSEL R2, R4, R2, !P0 ;  /* 0x0000000204027208 */ /* 0x000fe40004000000 */
[----:B------:R-:W-:Y:S01]  /*1a4f0*/  FSEL R3, R5, R3, !P0 ;  /* 0x0000000305037208 */ /* 0x000fe20004000000 */
[----:B------:R-:W-:Y:S06]  /*1a500*/  BRA `(.L_x_352) ;  /* 0x0000007800f87947 */ /* 0x000fec0003800000 */
.L_x_291:
        /* <DEDUP_REMOVED lines=59> */
.L_x_410:
        /* <DEDUP_REMOVED lines=23> */
.L_x_412:
[----:B------:R-:W-:Y:S05]  /*1aa30*/  BSYNC.RECONVERGENT B1 ;  /* 0x0000000000017941 */ /* 0x000fea0003800200 */
.L_x_411:
        /* <DEDUP_REMOVED lines=23> */
.L_x_414:
[----:B------:R-:W-:Y:S05]  /*1abb0*/  BSYNC.RECONVERGENT B1 ;  /* 0x0000000000017941 */ /* 0x000fea0003800200 */
.L_x_413:
        /* <DEDUP_REMOVED lines=23> */
.L_x_416:
[----:B------:R-:W-:Y:S05]  /*1ad30*/  BSYNC.RECONVERGENT B1 ;  /* 0x0000000000017941 */ /* 0x000fea0003800200 */
.L_x_415:
        /* <DEDUP_REMOVED lines=22> */
.L_x_417:
        /* <DEDUP_REMOVED lines=29> */
.L_x_419:
[----:B------:R-:W-:Y:S05]  /*1b070*/  BSYNC.RECONVERGENT B1 ;  /* 0x0000000000017941 */ /* 0x000fea0003800200 */
.L_x_418:
        /* <DEDUP_REMOVED lines=23> */
.L_x_421:
[----:B------:R-:W-:Y:S05]  /*1b1f0*/  BSYNC.RECONVERGENT B1 ;  /* 0x0000000000017941 */ /* 0x000fea0003800200 */
.L_x_420:
        /* <DEDUP_REMOVED lines=23> */
.L_x_423:
[----:B------:R-:W-:Y:S05]  /*1b370*/  BSYNC.RECONVERGENT B1 ;  /* 0x0000000000017941 */ /* 0x000fea0003800200 */
.L_x_422:
        /* <DEDUP_REMOVED lines=23> */
.L_x_425:
[----:B------:R-:W-:Y:S05]  /*1b4f0*/  BSYNC.RECONVERGENT B1 ;  /* 0x0000000000017941 */ /* 0x000fea0003800200 */
.L_x_424:
        /* <DEDUP_REMOVED lines=37> */
.L_x_427:
[----:B------:R-:W-:Y:S05]  /*1b750*/  BSYNC.RECONVERGENT B1 ;  /* 0x0000000000017941 */ /* 0x000fea0003800200 */
.L_x_426:
        /* <DEDUP_REMOVED lines=23> */
.L_x_429:
[----:B------:R-:W-:Y:S05]  /*1b8d0*/  BSYNC.RECONVERGENT B1 ;  /* 0x0000000000017941 */ /* 0x000fea0003800200 */
.L_x_428:
        /* <DEDUP_REMOVED lines=23> */
.L_x_431:
[----:B------:R-:W-:Y:S05]  /*1ba50*/  BSYNC.RECONVERGENT B1 ;  /* 0x0000000000017941 */ /* 0x000fea0003800200 */
.L_x_430:
[----:B------:R-:W-:-:S14]  /*1ba60*/  DSETP.NEU.AND P0, PT, |R32|, +INF , PT ;  /* 0x7ff000002000742a */ /* 0x000fdc0003f0d200 */
        /* <DEDUP_REMOVED lines=25> */
.L_x_432:
        /* <DEDUP_REMOVED lines=104> */
.L_x_433:
        /* <DEDUP_REMOVED lines=12> */
.L_x_464:
        /* <DEDUP_REMOVED lines=20> */
[----:B------:R-:W-:Y:S02]  /*1c480*/  IMAD R17, R16, 0x3, RZ ;  /* 0x0000000310117824 */ /* 0x000fe400078e02ff */
[C---:B------:R-:W-:Y:S02]  /*1c490*/  VIADD R8, R15.reuse, 0xfffffffe ;  /* 0xfffffffe0f087836 */ /* 0x040fe40000000000 */
[----:B------:R-:W-:Y:S01]  /*1c4a0*/  VIADD R37, R15, 0xfffffffd ;  /* 0xfffffffd0f257836 */ /* 0x000fe20000000000 */
[----:B------:R-:W-:Y:S01]  /*1c4b0*/  IADD3 R10, PT, PT, R17, -0x2, RZ ;  /* 0xfffffffe110a7810 */ /* 0x000fe20007ffe0ff */
[----:B------:R-:W-:Y:S01]  /*1c4c0*/  IMAD R46, R9, 0x8, R12 ;  /* 0x00000008092e7824 */ /* 0x000fe200078e020c */
[-C--:B------:R-:W-:Y:S01]  /*1c4d0*/  ISETP.GE.AND P0, PT, R8, R5.reuse, PT ;  /* 0x000000050800720c */ /* 0x080fe20003f06270 */
[----:B------:R-:W-:Y:S01]  /*1c4e0*/  VIADD R8, R15, 0xffffffff ;  /* 0xffffffff0f087836 */ /* 0x000fe20000000000 */
[----:B------:R-:W-:Y:S01]  /*1c4f0*/  ISETP.GE.AND P3, PT, R10, R5, PT ;  /* 0x000000050a00720c */ /* 0x000fe20003f66270 */
[C---:B------:R-:W-:Y:S01]  /*1c500*/  VIADD R9, R17.reuse, 0xffffffff ;  /* 0xffffffff11097836 */ /* 0x040fe20000000000 */
[----:B------:R-:W-:Y:S01]  /*1c510*/  IADD3 R23, PT, PT, R17, -0x3, RZ ;  /* 0xfffffffd11177810 */ /* 0x000fe20007ffe0ff */
[----:B------:R-:W-:Y:S01]  /*1c520*/  IMAD R11, R16, 0x3, -R5 ;  /* 0x00000003100b7824 */ /* 0x000fe200078e0a05 */
[----:B------:R-:W-:-:S02]  /*1c530*/  ISETP.EQ.OR.EX P0, PT, RZ, UR9, !P0, P1 ;  /* 0x00000009ff007c0c */ /* 0x000fc4000c702710 */
[----:B------:R-:W-:Y:S01]  /*1c540*/  ISETP.EQ.OR.EX P3, PT, RZ, UR9, !P3, P1 ;  /* 0x00000009ff007c0c */ /* 0x000fe2000df62710 */
[----:B------:R-:W-:Y:S01]  /*1c550*/  IMAD R47, R11, 0x8, R12 ;  /* 0x000000080b2f7824 */ /* 0x000fe200078e020c */
[-C--:B------:R-:W-:Y:S02]  /*1c560*/  ISETP.GE.AND P2, PT, R37, R5.reuse, PT ;  /* 0x000000052500720c */ /* 0x080fe40003f46270 */
[----:B------:R-:W-:Y:S02]  /*1c570*/  ISETP.GE.AND P6, PT, R23, R5, PT ;  /* 0x000000051700720c */ /* 0x000fe40003fc6270 */
[-C--:B------:R-:W-:Y:S02]  /*1c580*/  ISETP.GE.OR P0, PT, R37, R4.reuse, P0 ;  /* 0x000000042500720c */ /* 0x080fe40000706670 */
[----:B------:R-:W-:Y:S02]  /*1c590*/  ISETP.GE.OR P3, PT, R23, R4, P3 ;  /* 0x000000041700720c */ /* 0x000fe40001f66670 */
[----:B------:R-:W-:-:S02]  /*1c5a0*/  ISETP.EQ.OR.EX P2, PT, RZ, UR9, !P2, P1 ;  /* 0x00000009ff007c0c */ /* 0x000fc4000d742710 */
[----:B------:R-:W-:Y:S02]  /*1c5b0*/  ISETP.EQ.OR.EX P6, PT, RZ, UR9, !P6, P1 ;  /* 0x00000009ff007c0c */ /* 0x000fe4000f7c2710 */
[CC--:B------:R-:W-:Y:S02]  /*1c5c0*/  ISETP.GE.AND P5, PT, R8.reuse, R5.reuse, PT ;  /* 0x000000050800720c */ /* 0x0c0fe40003fa6270 */
[----:B------:R-:W-:Y:S02]  /*1c5d0*/  ISETP.GE.AND P4, PT, R9, R5, PT ;  /* 0x000000050900720c */ /* 0x000fe40003f86270 */
        /* <DEDUP_REMOVED lines=8> */
[----:B------:R-:W-:-:S02]  /*1c660*/  ISETP.GT.OR P5, PT, R8, R4, P5 ;  /* 0x000000040800720c */ /* 0x000fc40002fa4670 */
        /* <DEDUP_REMOVED lines=30> */
.L_x_438:
[----:B------:R-:W0:Y:S01]  /*1c850*/  LDC.64 R46, c[0x0][0x398] ;  /* 0x0000e600ff2e7b82 */ /* 0x000e220000000a00 */
[----:B------:R-:W-:Y:S01]  /*1c860*/  ISETP.GE.AND P0, PT, R7, R6, PT ;  /* 0x000000060700720c */ /* 0x000fe20003f06270 */
        /* <DEDUP_REMOVED lines=32> */
.L_x_441:
[----:B------:R-:W-:Y:S05]  /*1ca70*/  BSYNC.RECONVERGENT B4 ;  /* 0x0000000000047941 */ /* 0x000fea0003800200 */
.L_x_440:
        /* <DEDUP_REMOVED lines=23> */
.L_x_443:
[----:B------:R-:W-:Y:S05]  /*1cbf0*/  BSYNC.RECONVERGENT B4 ;  /* 0x0000000000047941 */ /* 0x000fea0003800200 */
.L_x_442:
[----:B------:R-:W-:Y:S01]  /*1cc00*/  DADD R36, RZ, R14 ;  /* 0x00000000ff247229 */ /* 0x000fe2000000000e */
[----:B------:R-:W-:Y:S10]  /*1cc10*/  @!P5 BRA `(.L_x_444) ;  /* 0x000000000014d947 */ /* 0x000ff40003800000 */
.L_x_439:
[----:B------:R-:W0:Y:S02]  /*1cc20*/  LDC.64 R14, c[0x0][0x398] ;  /* 0x0000e600ff0e7b82 */ /* 0x000e240000000a00 */
[----:B0-----:R-:W2:Y:S02]  /*1cc30*/  LDG.E.U8 R14, desc[UR12][R14.64+0x22] ;  /* 0x0000220c0e0e7981 */ /* 0x001ea4000c1e1100 */
[----:B--2---:R-:W-:-:S13]  /*1cc40*/  ISETP.NE.AND P0, PT, R14, RZ, PT ;  /* 0x000000ff0e00720c */ /* 0x004fda0003f05270 */
[----:B------:R-:W-:Y:S05]  /*1cc50*/  @!P0 BREAK.RELIABLE B3 ;  /* 0x0000000000038942 */ /* 0x000fea0003800100 */
[----:B------:R-:W-:Y:S05]  /*1cc60*/  @!P0 BRA `(.L_x_445) ;  /* 0x0000001000c88947 */ /* 0x000fea0003800000 */
.L_x_444:
[----:B------:R-:W-:Y:S05]  /*1cc70*/  BSYNC.RELIABLE B3 ;  /* 0x0000000000037941 */ /* 0x000fea0003800100 */
.L_x_437:
[----:B------:R-:W2:Y:S04]  /*1cc80*/  LDG.E.64 R16, desc[UR12][R8.64] ;  /* 0x0000000c08107981 */ /* 0x000ea8000c1e1b00 */
[----:B------:R0:W5:Y:S01]  /*1cc90*/  LDG.E.64 R46, desc[UR12][R8.64+0x8] ;  /* 0x0000080c082e7981 */ /* 0x000162000c1e1b00 */
[C---:B------:R-:W-:Y:S01]  /*1cca0*/  DMUL R44, R10.reuse, R10 ;  /* 0x0000000a0a2c7228 */ /* 0x040fe20000000000 */
[----:B------:R-:W-:Y:S01]  /*1ccb0*/  MOV R18, 0x1 ;  /* 0x0000000100127802 */ /* 0x000fe20000000f00 */
        /* <DEDUP_REMOVED lines=19> */
[----:B------:R-:W-:Y:S02]  /*1cdf0*/  IMAD.MOV.U32 R48, RZ, RZ, R14 ;  /* 0x000000ffff307224 */ /* 0x000fe400078e000e */
[----:B------:R-:W-:-:S07]  /*1ce00*/  IMAD.MOV.U32 R49, RZ, RZ, R15 ;  /* 0x000000ffff317224 */ /* 0x000fce00078e000f */
.L_x_447:
[----:B------:R-:W-:Y:S05]  /*1ce10*/  BSYNC.RECONVERGENT B3 ;  /* 0x0000000000037941 */ /* 0x000fea0003800200 */
.L_x_446:
[----:B------:R-:W0:Y:S01]  /*1ce20*/  MUFU.RCP64H R15, R45 ;  /* 0x0000002d000f7308 */ /* 0x000e220000001800 */
[----:B------:R-:W-:Y:S01]  /*1ce30*/  MOV R14, 0x1 ;  /* 0x00000001000e7802 */ /* 0x000fe20000000f00 */
[----:B------:R-:W-:Y:S01]  /*1ce40*/  BSSY.RECONVERGENT B3, `(.L_x_448) ;  /* 0x0000013000037945 */ /* 0x000fe20003800200 */
[----:B-----5:R-:W-:-:S04]  /*1ce50*/  FSETP.GEU.AND P1, PT, |R47|, 6.5827683646048100446e-37, PT ;  /* 0x036000002f00780b */ /* 0x020fc80003f2e200 */
        /* <DEDUP_REMOVED lines=17> */
.L_x_449:
[----:B------:R-:W-:Y:S05]  /*1cf70*/  BSYNC.RECONVERGENT B3 ;  /* 0x0000000000037941 */ /* 0x000fea0003800200 */
.L_x_448:
        /* <DEDUP_REMOVED lines=33> */
.L_x_451:
[----:B------:R-:W-:Y:S05]  /*1d190*/  BSYNC.RECONVERGENT B3 ;  /* 0x0000000000037941 */ /* 0x000fea0003800200 */
.L_x_450:
        /* <DEDUP_REMOVED lines=25> */
.L_x_453:
[----:B------:R-:W-:Y:S05]  /*1d330*/  BSYNC.RECONVERGENT B3 ;  /* 0x0000000000037941 */ /* 0x000fea0003800200 */
.L_x_452:
        /* <DEDUP_REMOVED lines=67> */
.L_x_455:
[----:B------:R-:W-:Y:S05]  /*1d770*/  BSYNC.RECONVERGENT B0 ;  /* 0x0000000000007941 */ /* 0x000fea0003800200 */
.L_x_454:
        /* <DEDUP_REMOVED lines=15> */
.L_x_457:
[----:B------:R-:W-:Y:S05]  /*1d870*/  BSYNC.RECONVERGENT B3 ;  /* 0x0000000000037941 */ /* 0x000fea0003800200 */
.L_x_456:
        /* <DEDUP_REMOVED lines=28> */
.L_x_459:
[----:B------:R-:W-:Y:S05]  /*1da40*/  BSYNC.RECONVERGENT B3 ;  /* 0x0000000000037941 */ /* 0x000fea0003800200 */
.L_x_458:
        /* <DEDUP_REMOVED lines=67> */
.L_x_461:
[----:B------:R-:W-:Y:S05]  /*1de80*/  BSYNC.RECONVERGENT B0 ;  /* 0x0000000000007941 */ /* 0x000fea0003800200 */
.L_x_460:
        /* <DEDUP_REMOVED lines=14> */
.L_x_463:
[----:B------:R-:W-:Y:S05]  /*1df70*/  BSYNC.RECONVERGENT B3 ;  /* 0x0000000000037941 */ /* 0x000fea0003800200 */
.L_x_462:
[----:B------:R-:W-:-:S11]  /*1df80*/  DADD R36, R36, -R14 ;  /* 0x0000000024247229 */ /* 0x000fd6000000080e */
.L_x_445:
[----:B------:R-:W-:Y:S05]  /*1df90*/  BSYNC.RECONVERGENT B1 ;  /* 0x0000000000017941 */ /* 0x000fea0003800200 */
.L_x_436:
[----:B------:R-:W-:Y:S01]  /*1dfa0*/  IMAD.IADD R7, R62, 0x1, R7 ;  /* 0x000000013e077824 */ /* 0x000fe200078e0207 */
[----:B------:R-:W-:-:S04]  /*1dfb0*/  DADD R38, R38, R36 ;  /* 0x0000000026267229 */ /* 0x000fc80000000024 */
[----:B------:R-:W-:-:S13]  /*1dfc0*/  ISETP.GE.AND P0, PT, R7, R24, PT ;  /* 0x000000180700720c */ /* 0x000fda0003f06270 */
[----:B------:R-:W-:Y:S05]  /*1dfd0*/  @!P0 BRA `(.L_x_464) ;  /* 0xffffffe000d88947 */ /* 0x000fea000383ffff */
.L_x_435:
[----:B------:R-:W-:Y:S05]  /*1dfe0*/  BSYNC.RECONVERGENT B2 ;  /* 0x0000000000027941 */ /* 0x000fea0003800200 */
.L_x_434:
        /* <DEDUP_REMOVED lines=12> */
.L_x_466:
[----:B0-----:R-:W-:Y:S01]  /*1e0b0*/  IMAD.U32 R0, RZ, RZ, UR9 ;  /* 0x00000009ff007e24 */ /* 0x001fe2000f8e00ff */
[----:B------:R-:W-:-:S04]  /*1e0c0*/  USHF.L.U32 UR9, UR9, 0x1, URZ ;  /* 0x0000000109097899 */ /* 0x000fc800080006ff */
[----:B------:R-:W-:Y:S01]  /*1e0d0*/  UIADD3 UR10, UPT, UPT, UR9, -0x1, URZ ;  /* 0xffffffff090a7890 */ /* 0x000fe2000fffe0ff */
[----:B------:R-:W-:-:S05]  /*1e0e0*/  IADD3 R5, PT, PT, R63, R0, RZ ;  /* 0x000000003f057210 */ /* 0x000fca0007ffe0ff */
        /* <DEDUP_REMOVED lines=10> */
.L_x_465:
[----:B0-----:R-:W0:Y:S02]  /*1e190*/  LDS.64 R4, [UR8] ;  /* 0x00000008ff047984 */ /* 0x001e240008000a00 */
[----:B0-----:R-:W-:-:S06]  /*1e1a0*/  DSETP.GEU.AND P0, PT, R4, R42, PT ;  /* 0x0000002a0400722a */ /* 0x001fcc0003f0e000 */
[----:B------:R-:W-:Y:S02]  /*1e1b0*/  FSEL R41, R33, R41, !P0 ;  /* 0x0000002921297208 */ /* 0x000fe40004000000 */
[----:B------:R-:W-:Y:S02]  /*1e1c0*/  FSEL R40, R32, R40, !P0 ;  /* 0x0000002820287208 */ /* 0x000fe40004000000 */
[----:B------:R-:W-:Y:S02]  /*1e1d0*/  FSEL R2, R4, R2, !P0 ;  /* 0x0000000204027208 */ /* 0x000fe40004000000 */
[----:B------:R-:W-:Y:S01]  /*1e1e0*/  FSEL R3, R5, R3, !P0 ;  /* 0x0000000305037208 */ /* 0x000fe20004000000 */
[----:B------:R-:W-:Y:S06]  /*1e1f0*/  BRA `(.L_x_352) ;  /* 0x0000003c00bc7947 */ /* 0x000fec0003800000 */
.L_x_290:
[----:B------:R-:W-:Y:S01]  /*1e200*/  UMOV UR10, 0xa0b5ed8d ;  /* 0xa0b5ed8d000a7882 */ /* 0x000fe20000000000 */
[----:B------:R-:W-:Y:S02]  /*1e210*/  UMOV UR11, 0x3eb0c6f7 ;  /* 0x3eb0c6f7000b7882 */ /* 0x000fe40000000000 */
[----:B------:R-:W-:-:S08]  /*1e220*/  DADD R2, R38, UR10 ;  /* 0x0000000a26027e29 */ /* 0x000fd00008000000 */
[----:B------:R-:W-:Y:S01]  /*1e230*/  DSETP.GT.AND P0, PT, R42, R2, PT ;  /* 0x000000022a00722a */ /* 0x000fe20003f04000 */
[----:B------:R-:W-:Y:S02]  /*1e240*/  IMAD.MOV.U32 R2, RZ, RZ, R42 ;  /* 0x000000ffff027224 */ /* 0x000fe400078e002a */
[----:B------:R-:W-:-:S11]  /*1e250*/  IMAD.MOV.U32 R3, RZ, RZ, R43 ;  /* 0x000000ffff037224 */ /* 0x000fd600078e002b */
[----:B------:R-:W-:Y:S05]  /*1e260*/  @!P0 BRA `(.L_x_352) ;  /* 0x0000003c00a08947 */ /* 0x000fea0003800000 */
.L_x_526:
[----:B-1----:R-:W1:Y:S01]  /*1e270*/  LDC.64 R2, c[0x0][0x3a8] ;  /* 0x0000ea00ff027b82 */ /* 0x002e620000000a00 */
[----:B0-----:R-:W-:Y:S01]  /*1e280*/  SHF.L.U32 R5, R27, 0x2, RZ ;  /* 0x000000021b057819 */ /* 0x001fe200000006ff */
[----:B------:R-:W5:Y:S04]  /*1e290*/  LDG.E R66, desc[UR12][R30.64+0x10] ;  /* 0x0000100c1e427981 */ /* 0x000f68000c1e1900 */
[----:B-1----:R-:W-:-:S05]  /*1e2a0*/  IMAD.WIDE.U32 R2, R5, 0x4, R2 ;  /* 0x0000000405027825 */ /* 0x002fca00078e0002 */
[----:B------:R-:W2:Y:S04]  /*1e2b0*/  LDG.E R4, desc[UR12][R2.64+0x4] ;  /* 0x0000040c02047981 */ /* 0x000ea8000c1e1900 */
[----:B------:R-:W3:Y:S04]  /*1e2c0*/  LDG.E R5, desc[UR12][R2.64+0x8] ;  /* 0x0000080c02057981 */ /* 0x000ee8000c1e1900 */
[----:B------:R-:W4:Y:S04]  /*1e2d0*/  LDG.E R0, desc[UR12][R2.64] ;  /* 0x0000000c02007981 */ /* 0x000f28000c1e1900 */
[----:B------:R0:W4:Y:S01]  /*1e2e0*/  LDG.E R6, desc[UR12][R2.64+0xc] ;  /* 0x00000c0c02067981 */ /* 0x000122000c1e1900 */
[----:B------:R-:W1:Y:S01]  /*1e2f0*/  S2R R8, SR_CgaCtaId ;  /* 0x0000000000087919 */ /* 0x000e620000008800 */
[----:B------:R-:W-:-:S04]  /*1e300*/  MOV R7, 0x400 ;  /* 0x0000040000077802 */ /* 0x000fc80000000f00 */
[----:B-1----:R-:W-:-:S05]  /*1e310*/  LEA R7, R8, R7, 0x18 ;  /* 0x0000000708077211 */ /* 0x002fca00078ec0ff */
[----:B------:R-:W-:Y:S02]  /*1e320*/  IMAD R7, R62, 0x8, R7 ;  /* 0x000000083e077824 */ /* 0x000fe400078e0207 */
[----:B------:R-:W-:Y:S02]  /*1e330*/  IMAD.MOV.U32 R50, RZ, RZ, R40 ;  /* 0x000000ffff327224 */ /* 0x000fe400078e0028 */
[----:B------:R-:W-:Y:S02]  /*1e340*/  IMAD.MOV.U32 R51, RZ, RZ, R41 ;  /* 0x000000ffff337224 */ /* 0x000fe400078e0029 */
[----:B------:R-:W-:Y:S02]  /*1e350*/  IMAD.MOV.U32 R52, RZ, RZ, R42 ;  /* 0x000000ffff347224 */ /* 0x000fe400078e002a */
[----:B------:R-:W-:Y:S02]  /*1e360*/  IMAD.MOV.U32 R53, RZ, RZ, R43 ;  /* 0x000000ffff357224 */ /* 0x000fe400078e002b */
[----:B--2---:R-:W-:-:S02]  /*1e370*/  IMAD R4, R4, 0x18, R7 ;  /* 0x0000001804047824 */ /* 0x004fc400078e0207 */
        /* <DEDUP_REMOVED lines=16> */
[----:B------:R-:W-:Y:S01]  /*1e480*/  IMAD R6, R6, 0x18, R7 ;  /* 0x0000001806067824 */ /* 0x000fe200078e0207 */
[----:B------:R-:W-:Y:S01]  /*1e490*/  MOV R5, 0x3fd80000 ;  /* 0x3fd8000000057802 */ /* 0x000fe20000000f00 */
[----:B------:R-:W-:Y:S01]  /*1e4a0*/  IMAD.MOV.U32 R4, RZ, RZ, 0x0 ;  /* 0x00000000ff047424 */ /* 0x000fe200078e00ff */
[----:B------:R-:W1:Y:S04]  /*1e4b0*/  LDS.64 R56, [R0] ;  /* 0x0000000000387984 */ /* 0x000e680000000a00 */
[----:B------:R-:W2:Y:S01]  /*1e4c0*/  LDS.64 R82, [R0+0x8] ;  /* 0x0000080000527984 */ /* 0x000ea20000000a00 */
[----:B0-----:R-:W-:-:S03]  /*1e4d0*/  DMUL R2, R20, R20 ;  /* 0x0000001414027228 */ /* 0x001fc60000000000 */
[----:B------:R-:W0:Y:S04]  /*1e4e0*/  LDS.64 R54, [R0+0x10] ;  /* 0x0000100000367984 */ /* 0x000e280000000a00 */
[----:B------:R-:W3:Y:S01]  /*1e4f0*/  LDS.64 R78, [R6] ;  /* 0x00000000064e7984 */ /* 0x000ee20000000a00 */
[----:B------:R-:W-:-:S03]  /*1e500*/  DFMA R2, R12, -R2, 1 ;  /* 0x3ff000000c02742b */ /* 0x000fc60000000802 */
[----:B------:R-:W4:Y:S04]  /*1e510*/  LDS.64 R58, [R6+0x8] ;  /* 0x00000800063a7984 */ /* 0x000f280000000a00 */
[----:B------:R-:W4:Y:S01]  /*1e520*/  LDS.64 R70, [R6+0x10] ;  /* 0x0000100006467984 */ /* 0x000f220000000a00 */
[----:B------:R-:W-:Y:S02]  /*1e530*/  DFMA R4, R2, R4, 0.5 ;  /* 0x3fe000000204742b */ /* 0x000fe40000000004 */
[----:B------:R-:W-:-:S08]  /*1e540*/  DMUL R2, R20, R2 ;  /* 0x0000000214027228 */ /* 0x000fd00000000000 */
[----:B------:R-:W-:Y:S01]  /*1e550*/  DFMA R2, R4, R2, R20 ;  /* 0x000000020402722b */ /* 0x000fe20000000014 */
[----:B------:R-:W-:-:S07]  /*1e560*/  ISETP.GE.U32.AND P0, PT, R20, 0x7ca00000, PT ;  /* 0x7ca000001400780c */ /* 0x000fce0003f06070 */
[----:B------:R-:W-:Y:S02]  /*1e570*/  DMUL R14, R12, R2 ;  /* 0x000000020c0e7228 */ /* 0x000fe40000000000 */
[----:B------:R-:W-:Y:S01]  /*1e580*/  DADD R4, -R36, R40 ;  /* 0x0000000024047229 */ /* 0x000fe20000000128 */
[----:B------:R-:W-:Y:S01]  /*1e590*/  VIADD R17, R3, 0xfff00000 ;  /* 0xfff0000003117836 */ /* 0x000fe20000000000 */
[----:B------:R-:W-:-:S04]  /*1e5a0*/  MOV R16, R2 ;  /* 0x0000000200107202 */ /* 0x000fc80000000f00 */
[----:B------:R-:W-:Y:S02]  /*1e5b0*/  DFMA R18, R14, -R14, R12 ;  /* 0x8000000e0e12722b */ /* 0x000fe4000000000c */
[----:B------:R-:W-:Y:S02]  /*1e5c0*/  DFMA R40, R4, 0.5, R36 ;  /* 0x3fe000000428782b */ /* 0x000fe40000000024 */
[----:B-1----:R-:W-:Y:S02]  /*1e5d0*/  DADD R56, R56, -R46 ;  /* 0x0000000038387229 */ /* 0x002fe4000000082e */
[----:B--2---:R-:W-:Y:S02]  /*1e5e0*/  DADD R82, R82, -R44 ;  /* 0x0000000052527229 */ /* 0x004fe4000000082c */
[----:B0-----:R-:W-:Y:S02]  /*1e5f0*/  DADD R54, R54, -R48 ;  /* 0x0000000036367229 */ /* 0x001fe40000000830 */
[----:B---3--:R-:W-:-:S02]  /*1e600*/  DADD R78, -R46, R78 ;  /* 0x000000002e4e7229 */ /* 0x008fc4000000014e */
[----:B----4-:R-:W-:Y:S02]  /*1e610*/  DADD R58, -R44, R58 ;  /* 0x000000002c3a7229 */ /* 0x010fe4000000013a */
        /* <DEDUP_REMOVED lines=10> */
.L_x_467:
        /* <DEDUP_REMOVED lines=23> */
.L_x_469:
[----:B------:R-:W-:Y:S05]  /*1e830*/  BSYNC.RECONVERGENT B1 ;  /* 0x0000000000017941 */ /* 0x000fea0003800200 */
.L_x_468:
        /* <DEDUP_REMOVED lines=23> */
.L_x_471:
[----:B------:R-:W-:Y:S05]  /*1e9b0*/  BSYNC.RECONVERGENT B1 ;  /* 0x0000000000017941 */ /* 0x000fea0003800200 */
.L_x_470:
        /* <DEDUP_REMOVED lines=23> */
.L_x_473:
[----:B------:R-:W-:Y:S05]  /*1eb30*/  BSYNC.RECONVERGENT B1 ;  /* 0x0000000000017941 */ /* 0x000fea0003800200 */
.L_x_472:
        /* <DEDUP_REMOVED lines=22> */
.L_x_474:
[-C--:B------:R-:W-:Y:S01]  /*1eca0*/  DFMA R12, -R80, R14.reuse, R82 ;  /* 0x0000000e500c722b */ /* 0x080fe20000000152 */
[----:B------:R-:W-:Y:S01]  /*1ecb0*/  BSSY.RECONVERGENT B1, `(.L_x_475) ;  /* 0x000001c000017945 */ /* 0x000fe20003800200 */
[-C--:B------:R-:W-:Y:S02]  /*1ecc0*/  DFMA R10, -R10, R14.reuse, R56 ;  /* 0x0000000e0a0a722b */ /* 0x080fe40000000138 */
[----:B------:R-:W-:Y:S01]  /*1ecd0*/  DFMA R54, -R8, R14, R54 ;  /* 0x0000000e0836722b */ /* 0x000fe20000000136 */
[----:B------:R-:W-:-:S03]  /*1ece0*/  IMAD.MOV.U32 R14, RZ, RZ, 0x0 ;  /* 0x00000000ff0e7424 */ /* 0x000fc600078e00ff */
[----:B------:R-:W-:Y:S01]  /*1ecf0*/  DMUL R16, R12, R12 ;  /* 0x0000000c0c107228 */ /* 0x000fe20000000000 */
[----:B------:R-:W-:-:S07]  /*1ed00*/  IMAD.MOV.U32 R15, RZ, RZ, 0x3fd80000 ;  /* 0x3fd80000ff0f7424 */ /* 0x000fce00078e00ff */
[----:B------:R-:W-:-:S08]  /*1ed10*/  DFMA R16, R10, R10, R16 ;  /* 0x0000000a0a10722b */ /* 0x000fd00000000010 */
        /* <DEDUP_REMOVED lines=21> */
.L_x_476:
[----:B------:R-:W-:Y:S05]  /*1ee70*/  BSYNC.RECONVERGENT B1 ;  /* 0x0000000000017941 */ /* 0x000fea0003800200 */
.L_x_475:
        /* <DEDUP_REMOVED lines=23> */
.L_x_478:
[----:B------:R-:W-:Y:S05]  /*1eff0*/  BSYNC.RECONVERGENT B1 ;  /* 0x0000000000017941 */ /* 0x000fea0003800200 */
.L_x_477:
        /* <DEDUP_REMOVED lines=23> */
.L_x_480:
[----:B------:R-:W-:Y:S05]  /*1f170*/  BSYNC.RECONVERGENT B1 ;  /* 0x0000000000017941 */ /* 0x000fea0003800200 */
.L_x_479:
        /* <DEDUP_REMOVED lines=23> */
.L_x_482:
[----:B------:R-:W-:Y:S05]  /*1f2f0*/  BSYNC.RECONVERGENT B1 ;  /* 0x0000000000017941 */ /* 0x000fea0003800200 */
.L_x_481:
[----:B------:R-:W-:Y:S01]  /*1f300*/  DMUL R54, R12, R2 ;  /* 0x000000020c367228 */ /* 0x000fe20000000000 */
[----:B------:R-:W-:Y:S01]  /*1f310*/  MOV R68, 0x0 ;  /* 0x0000000000447802 */ /* 0x000fe20000000f00 */
[----:B------:R-:W-:Y:S01]  /*1f320*/  DMUL R56, R10, R6 ;  /* 0x000000060a387228 */ /* 0x000fe20000000000 */
[----:B------:R-:W-:Y:S01]  /*1f330*/  IMAD.MOV.U32 R69, RZ, RZ, 0x3fd80000 ;  /* 0x3fd80000ff457424 */ /* 0x000fe200078e00ff */
[----:B------:R-:W-:Y:S01]  /*1f340*/  DMUL R14, R8, R4 ;  /* 0x00000004080e7228 */ /* 0x000fe20000000000 */
[----:B------:R-:W-:Y:S01]  /*1f350*/  BSSY.RECONVERGENT B1, `(.L_x_483) ;  /* 0x0000020000017945 */ /* 0x000fe20003800200 */
[----:B------:R-:W-:Y:S02]  /*1f360*/  DMUL R16, R58, R10 ;  /* 0x0000000a3a107228 */ /* 0x000fe40000000000 */
[----:B------:R-:W-:Y:S02]  /*1f370*/  DFMA R54, R8, R6, -R54 ;  /* 0x000000060836722b */ /* 0x000fe40000000836 */
[----:B------:R-:W-:-:S04]  /*1f380*/  DFMA R56, R12, R4, -R56 ;  /* 0x000000040c38722b */ /* 0x000fc80000000838 */
[----:B------:R-:W-:Y:S02]  /*1f390*/  DFMA R16, R78, R8, R16 ;  /* 0x000000084e10722b */ /* 0x000fe40000000010 */
[----:B------:R-:W-:Y:S02]  /*1f3a0*/  DMUL R18, R58, R54 ;  /* 0x000000363a127228 */ /* 0x000fe40000000000 */
[----:B------:R-:W-:-:S04]  /*1f3b0*/  DFMA R58, R10, R2, -R14 ;  /* 0x000000020a3a722b */ /* 0x000fc8000000080e */
[----:B------:R-:W-:Y:S02]  /*1f3c0*/  DFMA R64, R70, R12, R16 ;  /* 0x0000000c4640722b */ /* 0x000fe40000000010 */
[----:B------:R-:W-:-:S08]  /*1f3d0*/  DFMA R18, R78, R56, R18 ;  /* 0x000000384e12722b */ /* 0x000fd00000000012 */
[----:B------:R-:W-:-:S08]  /*1f3e0*/  DFMA R78, R70, R58, R18 ;  /* 0x0000003a464e722b */ /* 0x000fd00000000012 */
        /* <DEDUP_REMOVED lines=22> */
.L_x_484:
[----:B------:R-:W-:Y:S05]  /*1f550*/  BSYNC.RECONVERGENT B1 ;  /* 0x0000000000017941 */ /* 0x000fea0003800200 */
.L_x_483:
        /* <DEDUP_REMOVED lines=23> */
.L_x_486:
[----:B------:R-:W-:Y:S05]  /*1f6d0*/  BSYNC.RECONVERGENT B1 ;  /* 0x0000000000017941 */ /* 0x000fea0003800200 */
.L_x_485:
        /* <DEDUP_REMOVED lines=23> */
.L_x_488:
[----:B------:R-:W-:Y:S05]  /*1f850*/  BSYNC.RECONVERGENT B1 ;  /* 0x0000000000017941 */ /* 0x000fea0003800200 */
.L_x_487:
        /* <DEDUP_REMOVED lines=10> */
[----:B------:R-:W-:-:S04]  /*1f900*/  UMOV UR9, 0x3ff921fb ;  /* 0x3ff921fb00097882 */ /* 0x000fc80000000000 */
        /* <DEDUP_REMOVED lines=14> */
[----:B------:R-:W-:-:S07]  /*1f9f0*/  IMAD.MOV.U32 R0, RZ, RZ, R16 ;  /* 0x000000ffff007224 */ /* 0x000fce00078e0010 */
.L_x_490:
[----:B------:R-:W-:Y:S05]  /*1fa00*/  BSYNC.RECONVERGENT B2 ;  /* 0x0000000000027941 */ /* 0x000fea0003800200 */
.L_x_489:
[----:B------:R-:W-:Y:S01]  /*1fa10*/  DMUL R14, R18, R18 ;  /* 0x00000012120e7228 */ /* 0x000fe20000000000 */
[----:B------:R-:W-:Y:S01]  /*1fa20*/  IMAD.MOV.U32 R20, RZ, RZ, 0x2cb0d246 ;  /* 0x2cb0d246ff147424 */ /* 0x000fe200078e00ff */
[----:B------:R-:W-:Y:S01]  /*1fa30*/  MOV R16, 0xc1ef8528 ;  /* 0xc1ef852800107802 */ /* 0x000fe20000000f00 */
[----:B------:R-:W-:Y:S01]  /*1fa40*/  IMAD.MOV.U32 R21, RZ, RZ, 0x3e5ae5f1 ;  /* 0x3e5ae5f1ff157424 */ /* 0x000fe200078e00ff */
[----:B------:R-:W-:Y:S01]  /*1fa50*/  UMOV UR8, 0xf9785eba ;  /* 0xf9785eba00087882 */ /* 0x000fe20000000000 */
[----:B------:R-:W-:Y:S01]  /*1fa60*/  IMAD.MOV.U32 R17, RZ, RZ, 0x3e21eea7 ;  /* 0x3e21eea7ff117424 */ /* 0x000fe200078e00ff */
[----:B------:R-:W-:Y:S01]  /*1fa70*/  UMOV UR9, 0x3de5db65 ;  /* 0x3de5db6500097882 */ /* 0x000fe20000000000 */
[----:B------:R-:W-:Y:S01]  /*1fa80*/  LOP3.LUT P1, RZ, R0, 0x2, RZ, 0xc0, !PT ;  /* 0x0000000200ff7812 */ /* 0x000fe2000782c0ff */
[----:B------:R-:W-:Y:S01]  /*1fa90*/  BSSY.RECONVERGENT B0, `(.L_x_491) ;  /* 0x000005f000007945 */ /* 0x000fe20003800200 */
[----:B------:R-:W-:Y:S01]  /*1faa0*/  DFMA R20, R14, UR8, -R20 ;  /* 0x000000080e147c2b */ /* 0x000fe20008000814 */
[----:B------:R-:W-:Y:S01]  /*1fab0*/  UMOV UR8, 0x20fd8164 ;  /* 0x20fd816400087882 */ /* 0x000fe20000000000 */
[----:B------:R-:W-:-:S02]  /*1fac0*/  UMOV UR9, 0x3da8ff83 ;  /* 0x3da8ff8300097882 */ /* 0x000fc40000000000 */
[C---:B------:R-:W-:Y:S01]  /*1fad0*/  DFMA R16, R14.reuse, -UR8, R16 ;  /* 0x800000080e107c2b */ /* 0x040fe20008000010 */
[----:B------:R-:W-:Y:S01]  /*1fae0*/  UMOV UR8, 0x69ace392 ;  /* 0x69ace39200087882 */ /* 0x000fe20000000000 */
[----:B------:R-:W-:Y:S02]  /*1faf0*/  UMOV UR9, 0x3ec71de3 ;  /* 0x3ec71de300097882 */ /* 0x000fe40000000000 */
[C---:B------:R-:W-:Y:S01]  /*1fb00*/  DFMA R20, R14.reuse, R20, UR8 ;  /* 0x000000080e147e2b */ /* 0x040fe20008000014 */
[----:B------:R-:W-:Y:S01]  /*1fb10*/  UMOV UR8, 0x8e06e6d9 ;  /* 0x8e06e6d900087882 */ /* 0x000fe20000000000 */
[----:B------:R-:W-:Y:S02]  /*1fb20*/  UMOV UR9, 0x3e927e4f ;  /* 0x3e927e4f00097882 */ /* 0x000fe40000000000 */
        /* <DEDUP_REMOVED lines=22> */
[----:B------:R-:W-:Y:S01]  /*1fc90*/  DFMA R16, R14, R16, 1 ;  /* 0x3ff000000e10742b */ /* 0x000fe20000000010 */
[----:B------:R-:W-:-:S04]  /*1fca0*/  LOP3.LUT R14, R0, 0x1, RZ, 0xc0, !PT ;  /* 0x00000001000e7812 */ /* 0x000fc800078ec0ff */
[----:B------:R-:W-:Y:S02]  /*1fcb0*/  ISETP.NE.U32.AND P0, PT, R14, 0x1, PT ;  /* 0x000000010e00780c */ /* 0x000fe40003f05070 */
[----:B------:R-:W-:-:S03]  /*1fcc0*/  LOP3.LUT R15, R21, 0x80000000, RZ, 0x3c, !PT ;  /* 0x80000000150f7812 */ /* 0x000fc600078e3cff */
[----:B------:R-:W-:Y:S02]  /*1fcd0*/  FSEL R14, R20, R16, !P0 ;  /* 0x00000010140e7208 */ /* 0x000fe40004000000 */
[----:B------:R-:W-:Y:S02]  /*1fce0*/  FSEL R15, R15, R17, !P0 ;  /* 0x000000110f0f7208 */ /* 0x000fe40004000000 */
[----:B------:R-:W-:Y:S02]  /*1fcf0*/  FSEL R17, R17, R21, !P0 ;  /* 0x0000001511117208 */ /* 0x000fe40004000000 */
[----:B------:R-:W-:Y:S02]  /*1fd00*/  @P1 LOP3.LUT R19, R15, 0x80000000, RZ, 0x3c, !PT ;  /* 0x800000000f131812 */ /* 0x000fe400078e3cff */
[----:B------:R-:W-:Y:S02]  /*1fd10*/  FSEL R16, R16, R20, !P0 ;  /* 0x0000001410107208 */ /* 0x000fe40004000000 */
[----:B-----5:R-:W-:Y:S01]  /*1fd20*/  ISETP.GE.AND P0, PT, R63, R66, PT ;  /* 0x000000423f00720c */ /* 0x020fe20003f06270 */
[----:B------:R-:W-:Y:S01]  /*1fd30*/  @P1 IMAD.MOV.U32 R15, RZ, RZ, R19 ;  /* 0x000000ffff0f1224 */ /* 0x000fe200078e0013 */
[----:B------:R-:W-:-:S05]  /*1fd40*/  @P1 LOP3.LUT R21, R17, 0x80000000, RZ, 0x3c, !PT ;  /* 0x8000000011151812 */ /* 0x000fca00078e3cff */
[C---:B------:R-:W-:Y:S01]  /*1fd50*/  DMUL R18, R14.reuse, R76 ;  /* 0x0000004c0e127228 */ /* 0x040fe20000000000 */
[----:B------:R-:W-:Y:S01]  /*1fd60*/  @P1 IMAD.MOV.U32 R17, RZ, RZ, R21 ;  /* 0x000000ffff111224 */ /* 0x000fe200078e0015 */
        /* <DEDUP_REMOVED lines=9> */
[----:B------:R-:W2:Y:S01]  /*1fe00*/  LDG.E R0, desc[UR12][R18.64] ;  /* 0x0000000c12007981 */ /* 0x000ea2000c1e1900 */
[----:B------:R-:W-:Y:S01]  /*1fe10*/  MOV R14, 0x400 ;  /* 0x00000400000e7802 */ /* 0x000fe20000000f00 */
[----:B------:R-:W0:Y:S03]  /*1fe20*/  S2R R15, SR_CgaCtaId ;  /* 0x00000000000f7919 */ /* 0x000e260000008800 */
[----:B0-----:R-:W-:-:S04]  /*1fe30*/  LEA R15, R15, R14, 0x18 ;  /* 0x0000000e0f0f7211 */ /* 0x001fc800078ec0ff */
[----:B------:R-:W-:-:S05]  /*1fe40*/  LEA R15, R62, R15, 0x3 ;  /* 0x0000000f3e0f7211 */ /* 0x000fca00078e18ff */
[----:B--2---:R-:W-:-:S05]  /*1fe50*/  IMAD R0, R0, 0x18, R15 ;  /* 0x0000001800007824 */ /* 0x004fca00078e020f */
        /* <DEDUP_REMOVED lines=34> */
.L_x_492:
[----:B------:R-:W-:Y:S05]  /*20080*/  BSYNC.RECONVERGENT B0 ;  /* 0x0000000000007941 */ /* 0x000fea0003800200 */
.L_x_491:
        /* <DEDUP_REMOVED lines=8> */
[----:B------:R1:W5:Y:S04]  /*20110*/  LDG.E R3, desc[UR12][R30.64+0x14] ;  /* 0x0000140c1e037981 */ /* 0x000368000c1e1900 */
[----:B------:R1:W5:Y:S01]  /*20120*/  LDG.E R2, desc[UR12][R30.64+0x18] ;  /* 0x0000180c1e027981 */ /* 0x000362000c1e1900 */
[----:B------:R-:W-:-:S07]  /*20130*/  CS2R R12, SRZ ;  /* 0x00000000000c7805 */ /* 0x000fce000001ff00 */
.L_x_523:
[----:B------:R-:W-:Y:S01]  /*20140*/  IMAD.MOV.U32 R6, RZ, RZ, 0x4 ;  /* 0x00000004ff067424 */ /* 0x000fe200078e00ff */
[----:B------:R-:W2:Y:S03]  /*20150*/  LDC.64 R8, c[0x0][0x388] ;  /* 0x0000e200ff087b82 */ /* 0x000ea60000000a00 */
[----:B------:R-:W-:-:S05]  /*20160*/  IMAD.WIDE R6, R5, R6, UR6 ;  /* 0x0000000605067e25 */ /* 0x000fca000f8e0206 */
[----:B0-----:R-:W3:Y:S01]  /*20170*/  LDG.E R0, desc[UR12][R6.64] ;  /* 0x0000000c06007981 */ /* 0x001ee2000c1e1900 */
[----:B------:R-:W0:Y:S01]  /*20180*/  LDC.64 R44, c[0x0][0x380] ;  /* 0x0000e000ff2c7b82 */ /* 0x000e220000000a00 */
[----:B------:R-:W4:Y:S01]  /*20190*/  S2R R17, SR_CgaCtaId ;  /* 0x0000000000117919 */ /* 0x000f220000008800 */
[----:B------:R-:W1:Y:S01]  /*201a0*/  S2R R10, SR_SWINHI ;  /* 0x00000000000a7919 */ /* 0x000e620000002f00 */
[----:B---3--:R-:W-:-:S04]  /*201b0*/  IMAD.SHL.U32 R11, R0, 0x2, RZ ;  /* 0x00000002000b7824 */ /* 0x008fc800078e00ff */
[----:B--2---:R-:W-:-:S05]  /*201c0*/  IMAD.WIDE R8, R11, 0x4, R8 ;  /* 0x000000040b087825 */ /* 0x004fca00078e0208 */
        /* <DEDUP_REMOVED lines=11> */
[----:B------:R-:W-:Y:S02]  /*20280*/  IMAD R17, R18, 0x3, RZ ;  /* 0x0000000312117824 */ /* 0x000fe400078e02ff */
[C---:B------:R-:W-:Y:S02]  /*20290*/  VIADD R8, R11.reuse, 0xfffffffe ;  /* 0xfffffffe0b087836 */ /* 0x040fe40000000000 */
[----:B------:R-:W-:Y:S01]  /*202a0*/  VIADD R23, R11, 0xfffffffd ;  /* 0xfffffffd0b177836 */ /* 0x000fe20000000000 */
[C---:B------:R-:W-:Y:S01]  /*202b0*/  IADD3 R10, PT, PT, R17.reuse, -0x2, RZ ;  /* 0xfffffffe110a7810 */ /* 0x040fe20007ffe0ff */
[C---:B------:R-:W-:Y:S01]  /*202c0*/  VIADD R47, R17.reuse, 0xfffffffd ;  /* 0xfffffffd112f7836 */ /* 0x040fe20000000000 */
[-C--:B-----5:R-:W-:Y:S01]  /*202d0*/  ISETP.GE.AND P0, PT, R8, R3.reuse, PT ;  /* 0x000000030800720c */ /* 0x0a0fe20003f06270 */
[----:B------:R-:W-:Y:S01]  /*202e0*/  IMAD R8, R16, 0x3, -R3 ;  /* 0x0000000310087824 */ /* 0x000fe200078e0a03 */
[-C--:B------:R-:W-:Y:S01]  /*202f0*/  ISETP.GE.AND P3, PT, R10, R3.reuse, PT ;  /* 0x000000030a00720c */ /* 0x080fe20003f66270 */
[----:B------:R-:W-:Y:S01]  /*20300*/  VIADD R9, R17, 0xffffffff ;  /* 0xffffffff11097836 */ /* 0x000fe20000000000 */
[C---:B------:R-:W-:Y:S01]  /*20310*/  ISETP.EQ.OR.EX P0, PT, R7.reuse, RZ, !P0, P1 ;  /* 0x000000ff0700720c */ /* 0x040fe20004702710 */
[----:B------:R-:W-:Y:S01]  /*20320*/  IMAD R46, R8, 0x8, R19 ;  /* 0x00000008082e7824 */ /* 0x000fe200078e0213 */
[----:B------:R-:W-:Y:S01]  /*20330*/  ISETP.EQ.OR.EX P3, PT, R7, RZ, !P3, P1 ;  /* 0x000000ff0700720c */ /* 0x000fe20005f62710 */
[----:B------:R-:W-:Y:S01]  /*20340*/  IMAD R6, R18, 0x3, -R3 ;  /* 0x0000000312067824 */ /* 0x000fe200078e0a03 */
[----:B------:R-:W-:-:S02]  /*20350*/  ISETP.GE.AND P2, PT, R23, R3, PT ;  /* 0x000000031700720c */ /* 0x000fc40003f46270 */
[----:B------:R-:W-:Y:S01]  /*20360*/  ISETP.GE.AND P6, PT, R47, R3, PT ;  /* 0x000000032f00720c */ /* 0x000fe20003fc6270 */
[----:B------:R-:W-:Y:S01]  /*20370*/  IMAD R48, R6, 0x8, R19 ;  /* 0x0000000806307824 */ /* 0x000fe200078e0213 */
[-C--:B------:R-:W-:Y:S02]  /*20380*/  ISETP.GE.OR P0, PT, R23, R2.reuse, P0 ;  /* 0x000000021700720c */ /* 0x080fe40000706670 */
[----:B------:R-:W-:Y:S02]  /*20390*/  ISETP.GE.OR P3, PT, R47, R2, P3 ;  /* 0x000000022f00720c */ /* 0x000fe40001f66670 */
[----:B------:R-:W-:Y:S02]  /*203a0*/  IADD3 R8, PT, PT, R11, -0x1, RZ ;  /* 0xffffffff0b087810 */ /* 0x000fe40007ffe0ff */
[C---:B------:R-:W-:Y:S02]  /*203b0*/  ISETP.EQ.OR.EX P2, PT, R7.reuse, RZ, !P2, P1 ;  /* 0x000000ff0700720c */ /* 0x040fe40005742710 */
[----:B------:R-:W-:-:S02]  /*203c0*/  ISETP.EQ.OR.EX P6, PT, R7, RZ, !P6, P1 ;  /* 0x000000ff0700720c */ /* 0x000fc400077c2710 */
[-C--:B------:R-:W-:Y:S02]  /*203d0*/  ISETP.GE.AND P5, PT, R8, R3.reuse, PT ;  /* 0x000000030800720c */ /* 0x080fe40003fa6270 */
[----:B------:R-:W-:Y:S01]  /*203e0*/  ISETP.GE.AND P4, PT, R9, R3, PT ;  /* 0x000000030900720c */ /* 0x000fe20003f86270 */
[----:B------:R-:W-:Y:S01]  /*203f0*/  @!P0 LDS.64 R10, [R46+-0x10] ;  /* 0xfffff0002e0a8984 */ /* 0x000fe20000000a00 */
[CC--:B------:R-:W-:Y:S01]  /*20400*/  ISETP.GT.OR P2, PT, R23.reuse, R2.reuse, P2 ;  /* 0x000000021700720c */ /* 0x0c0fe20001744670 */
[--C-:B0-----:R-:W-:Y:S01]  /*20410*/  IMAD.WIDE R22, R23, 0x8, R44.reuse ;  /* 0x0000000817167825 */ /* 0x101fe200078e022c */
[----:B------:R-:W-:Y:S01]  /*20420*/  ISETP.GT.OR P6, PT, R47, R2, P6 ;  /* 0x000000022f00720c */ /* 0x000fe200037c4670 */
[----:B------:R-:W0:Y:S01]  /*20430*/  @!P3 LDS.64 R16, [R48+-0x10] ;  /* 0xfffff0003010b984 */ /* 0x000e220000000a00 */
[----:B------:R-:W-:Y:S01]  /*20440*/  ISETP.EQ.OR.EX P5, PT, R7, RZ, !P5, P1 ;  /* 0x000000ff0700720c */ /* 0x000fe20006fa2710 */
[----:B------:R-:W-:Y:S01]  /*20450*/  IMAD.WIDE R44, R47, 0x8, R44 ;  /* 0x000000082f2c7825 */ /* 0x000fe200078e022c */
[----:B------:R-:W-:-:S02]  /*20460*/  ISETP.EQ.OR.EX P4, PT, R7, RZ, !P4, P1 ;  /* 0x000000ff0700720c */ /* 0x000fc40006782710 */
        /* <DEDUP_REMOVED lines=31> */
.L_x_497:
        /* <DEDUP_REMOVED lines=34> */
.L_x_500:
[----:B------:R-:W-:Y:S05]  /*20880*/  BSYNC.RECONVERGENT B4 ;  /* 0x0000000000047941 */ /* 0x000fea0003800200 */
.L_x_499:
        /* <DEDUP_REMOVED lines=23> */
.L_x_502:
[----:B------:R-:W-:Y:S05]  /*20a00*/  BSYNC.RECONVERGENT B4 ;  /* 0x0000000000047941 */ /* 0x000fea0003800200 */
.L_x_501:
[----:B------:R-:W-:Y:S01]  /*20a10*/  DADD R10, RZ, R14 ;  /* 0x00000000ff0a7229 */ /* 0x000fe2000000000e */
[----:B------:R-:W-:Y:S10]  /*20a20*/  @!P0 BRA `(.L_x_503) ;  /* 0x0000000000148947 */ /* 0x000ff40003800000 */
.L_x_498:
[----:B------:R-:W0:Y:S02]  /*20a30*/  LDC.64 R14, c[0x0][0x398] ;  /* 0x0000e600ff0e7b82 */ /* 0x000e240000000a00 */
[----:B0-----:R-:W2:Y:S02]  /*20a40*/  LDG.E.U8 R14, desc[UR12][R14.64+0x22] ;  /* 0x0000220c0e0e7981 */ /* 0x001ea4000c1e1100 */
[----:B--2---:R-:W-:-:S13]  /*20a50*/  ISETP.NE.AND P1, PT, R14, RZ, PT ;  /* 0x000000ff0e00720c */ /* 0x004fda0003f25270 */
[----:B------:R-:W-:Y:S05]  /*20a60*/  @!P1 BREAK.RELIABLE B3 ;  /* 0x0000000000039942 */ /* 0x000fea0003800100 */
[----:B------:R-:W-:Y:S05]  /*20a70*/  @!P1 BRA `(.L_x_504) ;  /* 0x0000001000c89947 */ /* 0x000fea0003800000 */
.L_x_503:
[----:B------:R-:W-:Y:S05]  /*20a80*/  BSYNC.RELIABLE B3 ;  /* 0x0000000000037941 */ /* 0x000fea0003800100 */
.L_x_496:
        /* <DEDUP_REMOVED lines=25> */
.L_x_506:
[----:B------:R-:W-:Y:S05]  /*20c20*/  BSYNC.RECONVERGENT B3 ;  /* 0x0000000000037941 */ /* 0x000fea0003800200 */
.L_x_505:
        /* <DEDUP_REMOVED lines=21> */
.L_x_508:
[----:B------:R-:W-:Y:S05]  /*20d80*/  BSYNC.RECONVERGENT B3 ;  /* 0x0000000000037941 */ /* 0x000fea0003800200 */
.L_x_507:
        /* <DEDUP_REMOVED lines=33> */
.L_x_510:
[----:B------:R-:W-:Y:S05]  /*20fa0*/  BSYNC.RECONVERGENT B3 ;  /* 0x0000000000037941 */ /* 0x000fea0003800200 */
.L_x_509:
        /* <DEDUP_REMOVED lines=25> */
.L_x_512:
[----:B------:R-:W-:Y:S05]  /*21140*/  BSYNC.RECONVERGENT B3 ;  /* 0x0000000000037941 */ /* 0x000fea0003800200 */
.L_x_511:
[----:B------:R-:W-:Y:S01]  /*21150*/  DMUL R14, R14, -R14 ;  /* 0x8000000e0e0e7228 */ /* 0x000fe20000000000 */
[----:B------:R-:W-:Y:S01]  /*21160*/  IMAD.MOV.U32 R16, RZ, RZ, 0x652b82fe ;  /* 0x652b82feff107424 */ /* 0x000fe200078e00ff */
[----:B------:R-:W-:Y:S01]  /*21170*/  MOV R17, 0x3ff71547 ;  /* 0x3ff7154700117802 */ /* 0x000fe20000000f00 */
[----:B------:R-:W-:Y:S01]  /*21180*/  UMOV UR8, 0xfefa39ef ;  /* 0xfefa39ef00087882 */ /* 0x000fe20000000000 */
[----:B------:R-:W-:Y:S01]  /*21190*/  UMOV UR9, 0x3fe62e42 ;  /* 0x3fe62e4200097882 */ /* 0x000fe20000000000 */
[----:B------:R-:W-:Y:S03]  /*211a0*/  BSSY.RECONVERGENT B0, `(.L_x_513) ;  /* 0x000003d000007945 */ /* 0x000fe60003800200 */
[----:B------:R-:W-:Y:S02]  /*211b0*/  DFMA R16, R14, R16, 6.75539944105574400000e+15 ;  /* 0x433800000e10742b */ /* 0x000fe40000000010 */
[----:B------:R-:W-:-:S06]  /*211c0*/  FSETP.GEU.AND P0, PT, |R15|, 4.1917929649353027344, PT ;  /* 0x4086232b0f00780b */ /* 0x000fcc0003f0e200 */
[----:B------:R-:W-:-:S08]  /*211d0*/  DADD R18, R16, -6.75539944105574400000e+15 ;  /* 0xc338000010127429 */ /* 0x000fd00000000000 */
[----:B------:R-:W-:Y:S01]  /*211e0*/  DFMA R20, R18, -UR8, R14 ;  /* 0x8000000812147c2b */ /* 0x000fe2000800000e */
[----:B------:R-:W-:Y:S01]  /*211f0*/  UMOV UR8, 0x3b39803f ;  /* 0x3b39803f00087882 */ /* 0x000fe20000000000 */
[----:B------:R-:W-:-:S06]  /*21200*/  UMOV UR9, 0x3c7abc9e ;  /* 0x3c7abc9e00097882 */ /* 0x000fcc0000000000 */
[----:B------:R-:W-:Y:S01]  /*21210*/  DFMA R18, R18, -UR8, R20 ;  /* 0x8000000812127c2b */ /* 0x000fe20008000014 */
[----:B------:R-:W-:Y:S01]  /*21220*/  UMOV UR8, 0x69ce2bdf ;  /* 0x69ce2bdf00087882 */ /* 0x000fe20000000000 */
[----:B------:R-:W-:Y:S01]  /*21230*/  IMAD.MOV.U32 R20, RZ, RZ, -0x35dec16 ;  /* 0xfca213eaff147424 */ /* 0x000fe200078e00ff */
[----:B------:R-:W-:Y:S01]  /*21240*/  UMOV UR9, 0x3e5ade15 ;  /* 0x3e5ade1500097882 */ /* 0x000fe20000000000 */
[----:B------:R-:W-:-:S06]  /*21250*/  IMAD.MOV.U32 R21, RZ, RZ, 0x3e928af3 ;  /* 0x3e928af3ff157424 */ /* 0x000fcc00078e00ff */
        /* <DEDUP_REMOVED lines=17> */
[----:B------:R-:W0:Y:S01]  /*21370*/  MUFU.RCP64H R21, R9 ;  /* 0x0000000900157308 */ /* 0x000e220000001800 */
[----:B------:R-:W-:Y:S01]  /*21380*/  UMOV UR9, 0x3fa55555 ;  /* 0x3fa5555500097882 */ /* 0x000fe20000000000 */
[----:B------:R-:W-:-:S04]  /*21390*/  IMAD.MOV.U32 R20, RZ, RZ, 0x1 ;  /* 0x00000001ff147424 */ /* 0x000fc800078e00ff */
[----:B------:R-:W-:Y:S01]  /*213a0*/  DFMA R22, R18, R22, UR8 ;  /* 0x0000000812167e2b */ /* 0x000fe20008000016 */
[----:B------:R-:W-:Y:S01]  /*213b0*/  UMOV UR8, 0x55555511 ;  /* 0x5555551100087882 */ /* 0x000fe20000000000 */
[----:B------:R-:W-:-:S06]  /*213c0*/  UMOV UR9, 0x3fc55555 ;  /* 0x3fc5555500097882 */ /* 0x000fcc0000000000 */
[----:B------:R-:W-:Y:S01]  /*213d0*/  DFMA R22, R18, R22, UR8 ;  /* 0x0000000812167e2b */ /* 0x000fe20008000016 */
[----:B------:R-:W-:Y:S01]  /*213e0*/  UMOV UR8, 0xb ;  /* 0x0000000b00087882 */ /* 0x000fe20000000000 */
[----:B------:R-:W-:Y:S01]  /*213f0*/  UMOV UR9, 0x3fe00000 ;  /* 0x3fe0000000097882 */ /* 0x000fe20000000000 */
[----:B0-----:R-:W-:-:S05]  /*21400*/  DFMA R48, -R8, R20, 1 ;  /* 0x3ff000000830742b */ /* 0x001fca0000000114 */
[----:B------:R-:W-:-:S03]  /*21410*/  DFMA R22, R18, R22, UR8 ;  /* 0x0000000812167e2b */ /* 0x000fc60008000016 */
[----:B------:R-:W-:-:S05]  /*21420*/  DFMA R48, R48, R48, R48 ;  /* 0x000000303030722b */ /* 0x000fca0000000030 */
[----:B------:R-:W-:-:S03]  /*21430*/  DFMA R22, R18, R22, 1 ;  /* 0x3ff000001216742b */ /* 0x000fc60000000016 */
[----:B------:R-:W-:-:S05]  /*21440*/  DFMA R48, R20, R48, R20 ;  /* 0x000000301430722b */ /* 0x000fca0000000014 */
[----:B------:R-:W-:-:S03]  /*21450*/  DFMA R20, R18, R22, 1 ;  /* 0x3ff000001214742b */ /* 0x000fc60000000016 */
[----:B------:R-:W-:-:S07]  /*21460*/  DFMA R18, -R8, R48, 1 ;  /* 0x3ff000000812742b */ /* 0x000fce0000000130 */
[----:B------:R-:W-:Y:S01]  /*21470*/  LEA R23, R16, R21, 0x14 ;  /* 0x0000001510177211 */ /* 0x000fe200078ea0ff */
[----:B------:R-:W-:Y:S01]  /*21480*/  DFMA R18, R48, R18, R48 ;  /* 0x000000123012722b */ /* 0x000fe20000000030 */
[----:B------:R-:W-:Y:S01]  /*21490*/  IMAD.MOV.U32 R22, RZ, RZ, R20 ;  /* 0x000000ffff167224 */ /* 0x000fe200078e0014 */
[----:B------:R-:W-:Y:S09]  /*214a0*/  @!P0 BRA `(.L_x_514) ;  /* 0x0000000000308947 */ /* 0x000ff20003800000 */
[----:B------:R-:W-:Y:S01]  /*214b0*/  FSETP.GEU.AND P1, PT, |R15|, 4.2275390625, PT ;  /* 0x408748000f00780b */ /* 0x000fe20003f2e200 */
[C---:B------:R-:W-:Y:S02]  /*214c0*/  DADD R22, R14.reuse, +INF ;  /* 0x7ff000000e167429 */ /* 0x040fe40000000000 */
[----:B------:R-:W-:-:S08]  /*214d0*/  DSETP.GEU.AND P0, PT, R14, RZ, PT ;  /* 0x000000ff0e00722a */ /* 0x000fd00003f0e000 */
[----:B------:R-:W-:Y:S02]  /*214e0*/  FSEL R22, R22, RZ, P0 ;  /* 0x000000ff16167208 */ /* 0x000fe40000000000 */
[----:B------:R-:W-:Y:S02]  /*214f0*/  @!P1 LEA.HI R0, R16, R16, RZ, 0x1 ;  /* 0x0000001010009211 */ /* 0x000fe400078f08ff */
[----:B------:R-:W-:Y:S02]  /*21500*/  FSEL R23, R23, RZ, P0 ;  /* 0x000000ff17177208 */ /* 0x000fe40000000000 */
[----:B------:R-:W-:-:S05]  /*21510*/  @!P1 SHF.R.S32.HI R15, RZ, 0x1, R0 ;  /* 0x00000001ff0f9819 */ /* 0x000fca0000011400 */
[----:B------:R-:W-:Y:S02]  /*21520*/  @!P1 IMAD.IADD R14, R16, 0x1, -R15 ;  /* 0x00000001100e9824 */ /* 0x000fe400078e0a0f */
[----:B------:R-:W-:-:S03]  /*21530*/  @!P1 IMAD R21, R15, 0x100000, R21 ;  /* 0x001000000f159824 */ /* 0x000fc600078e0215 */
[----:B------:R-:W-:Y:S02]  /*21540*/  @!P1 LEA R15, R14, 0x3ff00000, 0x14 ;  /* 0x3ff000000e0f9811 */ /* 0x000fe400078ea0ff */
[----:B------:R-:W-:-:S06]  /*21550*/  @!P1 MOV R14, RZ ;  /* 0x000000ff000e9202 */ /* 0x000fcc0000000f00 */
[----:B------:R-:W-:-:S11]  /*21560*/  @!P1 DMUL R22, R20, R14 ;  /* 0x0000000e14169228 */ /* 0x000fd60000000000 */
.L_x_514:
[----:B------:R-:W-:Y:S05]  /*21570*/  BSYNC.RECONVERGENT B0 ;  /* 0x0000000000007941 */ /* 0x000fea0003800200 */
.L_x_513:
        /* <DEDUP_REMOVED lines=15> */
.L_x_516:
[----:B------:R-:W-:Y:S05]  /*21670*/  BSYNC.RECONVERGENT B3 ;  /* 0x0000000000037941 */ /* 0x000fea0003800200 */
.L_x_515:
        /* <DEDUP_REMOVED lines=28> */
.L_x_518:
[----:B------:R-:W-:Y:S05]  /*21840*/  BSYNC.RECONVERGENT B3 ;  /* 0x0000000000037941 */ /* 0x000fea0003800200 */
.L_x_517:
        /* <DEDUP_REMOVED lines=67> */
.L_x_520:
[----:B------:R-:W-:Y:S05]  /*21c80*/  BSYNC.RECONVERGENT B0 ;  /* 0x0000000000007941 */ /* 0x000fea0003800200 */
.L_x_519:
        /* <DEDUP_REMOVED lines=15> */
.L_x_522:
[----:B------:R-:W-:Y:S05]  /*21d80*/  BSYNC.RECONVERGENT B3 ;  /* 0x0000000000037941 */ /* 0x000fea0003800200 */
.L_x_521:
[----:B------:R-:W-:-:S11]  /*21d90*/  DADD R10, R10, -R14 ;  /* 0x000000000a0a7229 */ /* 0x000fd6000000080e */
.L_x_504:
[----:B------:R-:W-:Y:S05]  /*21da0*/  BSYNC.RECONVERGENT B1 ;  /* 0x0000000000017941 */ /* 0x000fea0003800200 */
.L_x_495:
[----:B------:R-:W-:Y:S01]  /*21db0*/  IMAD.IADD R5, R62, 0x1, R5 ;  /* 0x000000013e057824 */ /* 0x000fe200078e0205 */
[----:B------:R-:W-:-:S04]  /*21dc0*/  DADD R12, R12, R10 ;  /* 0x000000000c0c7229 */ /* 0x000fc8000000000a */
[----:B------:R-:W-:-:S13]  /*21dd0*/  ISETP.GE.AND P0, PT, R5, R24, PT ;  /* 0x000000180500720c */ /* 0x000fda0003f06270 */
[----:B------:R-:W-:Y:S05]  /*21de0*/  @!P0 BRA `(.L_x_523) ;  /* 0xffffffe000d48947 */ /* 0x000fea000383ffff */
.L_x_494:
[----:B------:R-:W-:Y:S05]  /*21df0*/  BSYNC.RECONVERGENT B2 ;  /* 0x0000000000027941 */ /* 0x000fea0003800200 */
.L_x_493:
        /* <DEDUP_REMOVED lines=10> */
.L_x_525:
        /* <DEDUP_REMOVED lines=14> */
.L_x_524:
[----:B------:R-:W2:Y:S01]  /*21f80*/  S2UR UR9, SR_CgaCtaId ;  /* 0x00000000000979c3 */ /* 0x000ea20000008800 */
[----:B------:R-:W-:Y:S01]  /*21f90*/  UMOV UR8, 0x400 ;  /* 0x0000040000087882 */ /* 0x000fe20000000000 */
[----:B------:R-:W-:Y:S01]  /*21fa0*/  DSETP.MAX.AND P0, P1, |R42|, 1, PT ;  /* 0x3ff000002a00742a */ /* 0x000fe2000390f200 */
[----:B0-----:R-:W-:Y:S01]  /*21fb0*/  IMAD.MOV.U32 R0, RZ, RZ, R43 ;  /* 0x000000ffff007224 */ /* 0x001fe200078e002b */
[----:B------:R-:W-:Y:S01]  /*21fc0*/  MOV R6, 0x80000 ;  /* 0x0008000000067802 */ /* 0x000fe20000000f00 */
[----:B------:R-:W-:Y:S01]  /*21fd0*/  UMOV UR10, 0xa0b5ed8d ;  /* 0xa0b5ed8d000a7882 */ /* 0x000fe20000000000 */
        /* <DEDUP_REMOVED lines=8> */
[----:B0-----:R-:W-:Y:S01]  /*22060*/  DSETP.GEU.AND P0, PT, R2, R4, PT ;  /* 0x000000040200722a */ /* 0x001fe20003f0e000 */
[----:B------:R-:W-:Y:S02]  /*22070*/  IMAD.MOV.U32 R42, RZ, RZ, R2 ;  /* 0x000000ffff2a7224 */ /* 0x000fe400078e0002 */
[----:B------:R-:W-:-:S11]  /*22080*/  IMAD.MOV.U32 R43, RZ, RZ, R3 ;  /* 0x000000ffff2b7224 */ /* 0x000fd600078e0003 */
[----:B------:R-:W-:Y:S05]  /*22090*/  @!P0 BRA `(.L_x_526) ;  /* 0xffffffc000748947 */ /* 0x000fea000383ffff */
[----:B------:R-:W-:-:S06]  /*220a0*/  DSETP.GEU.AND P0, PT, R52, R38, PT ;  /* 0x000000263400722a */ /* 0x000fcc0003f0e000 */
[----:B------:R-:W-:Y:S02]  /*220b0*/  FSEL R40, R50, R36, !P0 ;  /* 0x0000002432287208 */ /* 0x000fe40004000000 */
[----:B------:R-:W-:Y:S02]  /*220c0*/  FSEL R41, R51, R37, !P0 ;  /* 0x0000002533297208 */ /* 0x000fe40004000000 */
[----:B------:R-:W-:Y:S02]  /*220d0*/  FSEL R2, R52, R38, !P0 ;  /* 0x0000002634027208 */ /* 0x000fe40004000000 */
[----:B------:R-:W-:-:S07]  /*220e0*/  FSEL R3, R53, R39, !P0 ;  /* 0x0000002735037208 */ /* 0x000fce0004000000 */
.L_x_352:
[----:B------:R-:W-:Y:S01]  /*220f0*/  UMOV UR10, 0xaa91ed06 ;  /* 0xaa91ed06000a7882 */ /* 0x000fe20000000000 */
[----:B------:R-:W-:Y:S02]  /*22100*/  UMOV UR11, 0x3f91df46 ;  /* 0x3f91df46000b7882 */ /* 0x000fe40000000000 */
[----:B0-----:R-:W-:-:S08]  /*22110*/  DADD R4, R40, -UR10 ;  /* 0x8000000a28047e29 */ /* 0x001fd00008000000 */
[----:B------:R-:W-:Y:S01]  /*22120*/  DSETP.GE.AND P0, PT, R4, R32, PT ;  /* 0x000000200400722a */ /* 0x000fe20003f06000 */
[----:B------:R-:W-:Y:S02]  /*22130*/  LEA R5, R62, UR8, 0x3 ;  /* 0x000000083e057c11 */ /* 0x000fe4000f8e18ff */
[----:B------:R-:W-:-:S11]  /*22140*/  LEA R4, R63, UR8, 0x3 ;  /* 0x000000083f047c11 */ /* 0x000fd6000f8e18ff */
[----:B------:R-:W-:Y:S05]  /*22150*/  @!P0 BRA `(.L_x_527) ;  /* 0x0000003c00488947 */ /* 0x000fea0003800000 */
[----:B-1----:R-:W0:Y:S01]  /*22160*/  LDC.64 R6, c[0x0][0x3a8] ;  /* 0x0000ea00ff067b82 */ /* 0x002e220000000a00 */
        /* <DEDUP_REMOVED lines=40> */
[----:B------:R-:W-:Y:S01]  /*223f0*/  IADD3 R17, PT, PT, R23, -0x100000, RZ ;  /* 0xfff0000017117810 */ /* 0x000fe20007ffe0ff */
[----:B------:R-:W-:-:S05]  /*22400*/  IMAD.MOV.U32 R16, RZ, RZ, R22 ;  /* 0x000000ffff107224 */ /* 0x000fca00078e0016 */
[----:B------:R-:W-:Y:S02]  /*22410*/  DFMA R18, R14, -R14, R32 ;  /* 0x8000000e0e12722b */ /* 0x000fe40000000020 */
[----:B-1----:R-:W-:Y:S02]  /*22420*/  DADD R56, R56, -R12 ;  /* 0x0000000038387229 */ /* 0x002fe4000000080c */
        /* <DEDUP_REMOVED lines=14> */
.L_x_528:
        /* <DEDUP_REMOVED lines=23> */
.L_x_530:
[----:B------:R-:W-:Y:S05]  /*22680*/  BSYNC.RECONVERGENT B1 ;  /* 0x0000000000017941 */ /* 0x000fea0003800200 */
.L_x_529:
        /* <DEDUP_REMOVED lines=23> */
.L_x_532:
[----:B------:R-:W-:Y:S05]  /*22800*/  BSYNC.RECONVERGENT B1 ;  /* 0x0000000000017941 */ /* 0x000fea0003800200 */
.L_x_531:
        /* <DEDUP_REMOVED lines=23> */
.L_x_534:
[----:B------:R-:W-:Y:S05]  /*22980*/  BSYNC.RECONVERGENT B1 ;  /* 0x0000000000017941 */ /* 0x000fea0003800200 */
.L_x_533:
        /* <DEDUP_REMOVED lines=22> */
.L_x_535:
        /* <DEDUP_REMOVED lines=29> */
.L_x_537:
[----:B------:R-:W-:Y:S05]  /*22cc0*/  BSYNC.RECONVERGENT B1 ;  /* 0x0000000000017941 */ /* 0x000fea0003800200 */
.L_x_536:
        /* <DEDUP_REMOVED lines=23> */
.L_x_539:
[----:B------:R-:W-:Y:S05]  /*22e40*/  BSYNC.RECONVERGENT B1 ;  /* 0x0000000000017941 */ /* 0x000fea0003800200 */
.L_x_538:
        /* <DEDUP_REMOVED lines=23> */
.L_x_541:
[----:B------:R-:W-:Y:S05]  /*22fc0*/  BSYNC.RECONVERGENT B1 ;  /* 0x0000000000017941 */ /* 0x000fea0003800200 */
.L_x_540:
        /* <DEDUP_REMOVED lines=23> */
.L_x_543:
[----:B------:R-:W-:Y:S05]  /*23140*/  BSYNC.RECONVERGENT B1 ;  /* 0x0000000000017941 */ /* 0x000fea0003800200 */
.L_x_542:
        /* <DEDUP_REMOVED lines=37> */
[----:B------:R-:W-:Y:S01]  /*233a0*/  IMAD.MOV.U32 R54, RZ, RZ, R14 ;  /* 0x000000ffff367224 */ /* 0x000fe200078e000e */
[----:B------:R-:W-:-:S07]  /*233b0*/  MOV R55, R15 ;  /* 0x0000000f00377202 */ /* 0x000fce0000000f00 */
.L_x_545:
[----:B------:R-:W-:Y:S05]  /*233c0*/  BSYNC.RECONVERGENT B1 ;  /* 0x0000000000017941 */ /* 0x000fea0003800200 */
.L_x_544:
        /* <DEDUP_REMOVED lines=23> */
.L_x_547:
[----:B------:R-:W-:Y:S05]  /*23540*/  BSYNC.RECONVERGENT B1 ;  /* 0x0000000000017941 */ /* 0x000fea0003800200 */
.L_x_546:
        /* <DEDUP_REMOVED lines=23> */
.L_x_549:
[----:B------:R-:W-:Y:S05]  /*236c0*/  BSYNC.RECONVERGENT B1 ;  /* 0x0000000000017941 */ /* 0x000fea0003800200 */
.L_x_548:
[----:B------:R-:W-:Y:S01]  /*236d0*/  UMOV UR10, 0xaa91ed06 ;  /* 0xaa91ed06000a7882 */ /* 0x000fe20000000000 */
[----:B------:R-:W-:Y:S01]  /*236e0*/  UMOV UR11, 0x3f91df46 ;  /* 0x3f91df46000b7882 */ /* 0x000fe20000000000 */
[----:B------:R-:W-:Y:S01]  /*236f0*/  BSSY.RECONVERGENT B2, `(.L_x_550) ;  /* 0x0000019000027945 */ /* 0x000fe20003800200 */
[----:B------:R-:W-:-:S08]  /*23700*/  DADD R22, R40, -UR10 ;  /* 0x8000000a28167e29 */ /* 0x000fd00008000000 */
        /* <DEDUP_REMOVED lines=20> */
[----:B------:R-:W-:Y:S02]  /*23850*/  MOV R18, R22 ;  /* 0x0000001600127202 */ /* 0x000fe40000000f00 */
[----:B------:R-:W-:-:S07]  /*23860*/  MOV R64, 0x23880 ;  /* 0x0002388000407802 */ /* 0x000fce0000000f00 */
[----:B-----5:R-:W-:Y:S05]  /*23870*/  CALL.REL.NOINC `($ccd$__internal_trig_reduction_slowpathd) ;  /* 0x000000ac00147944 */ /* 0x020fea0003c00000 */
.L_x_551:
[----:B------:R-:W-:Y:S05]  /*23880*/  BSYNC.RECONVERGENT B2 ;  /* 0x0000000000027941 */ /* 0x000fea0003800200 */
.L_x_550:
[----:B------:R-:W-:Y:S01]  /*23890*/  DMUL R14, R18, R18 ;  /* 0x00000012120e7228 */ /* 0x000fe20000000000 */
[----:B------:R-:W-:Y:S01]  /*238a0*/  IMAD.MOV.U32 R22, RZ, RZ, 0x2cb0d246 ;  /* 0x2cb0d246ff167424 */ /* 0x000fe200078e00ff */
[----:B------:R-:W-:Y:S01]  /*238b0*/  MOV R21, 0x3e21eea7 ;  /* 0x3e21eea700157802 */ /* 0x000fe20000000f00 */
[----:B------:R-:W-:Y:S01]  /*238c0*/  IMAD.MOV.U32 R23, RZ, RZ, 0x3e5ae5f1 ;  /* 0x3e5ae5f1ff177424 */ /* 0x000fe200078e00ff */
[----:B------:R-:W-:Y:S01]  /*238d0*/  UMOV UR10, 0xf9785eba ;  /* 0xf9785eba000a7882 */ /* 0x000fe20000000000 */
[----:B------:R-:W-:Y:S01]  /*238e0*/  IMAD.MOV.U32 R20, RZ, RZ, -0x3e107ad8 ;  /* 0xc1ef8528ff147424 */ /* 0x000fe200078e00ff */
[----:B------:R-:W-:Y:S01]  /*238f0*/  UMOV UR11, 0x3de5db65 ;  /* 0x3de5db65000b7882 */ /* 0x000fe20000000000 */
[C---:B------:R-:W-:Y:S02]  /*23900*/  LOP3.LUT P1, RZ, R16.reuse, 0x2, RZ, 0xc0, !PT ;  /* 0x0000000210ff7812 */ /* 0x040fe4000782c0ff */
        /* <DEDUP_REMOVED lines=55> */
[----:B------:R-:W-:Y:S02]  /*23c80*/  DMUL R6, R32, R46 ;  /* 0x0000002e20067228 */ /* 0x000fe40000000000 */
[----:B------:R-:W-:Y:S02]  /*23c90*/  DMUL R14, R36, R42 ;  /* 0x0000002a240e7228 */ /* 0x000fe40000000000 */
[----:B------:R-:W-:-:S04]  /*23ca0*/  DMUL R52, R38, R44 ;  /* 0x0000002c26347228 */ /* 0x000fc80000000000 */
[----:B------:R-:W-:Y:S02]  /*23cb0*/  DFMA R6, R38, R42, -R6 ;  /* 0x0000002a2606722b */ /* 0x000fe40000000806 */
[----:B------:R-:W-:Y:S02]  /*23cc0*/  DFMA R14, R32, R44, -R14 ;  /* 0x0000002c200e722b */ /* 0x000fe4000000080e */
[----:B0-----:R-:W-:Y:S01]  /*23cd0*/  DFMA R20, R36, R46, -R52 ;  /* 0x0000002e2414722b */ /* 0x001fe20000000834 */
        /* <DEDUP_REMOVED lines=35> */
.L_x_552:
        /* <DEDUP_REMOVED lines=12> */
.L_x_583:
        /* <DEDUP_REMOVED lines=8> */
[----:B--2---:R-:W-:-:S05]  /*24050*/  SHF.L.U32 R15, R0, 0x1, RZ ;  /* 0x00000001000f7819 */ /* 0x004fca00000006ff */
        /* <DEDUP_REMOVED lines=35> */
[----:B-1----:R-:W-:Y:S01]  /*24290*/  IMAD.WIDE R22, R23, 0x8, R32 ;  /* 0x0000000817167825 */ /* 0x002fe200078e0220 */
        /* <DEDUP_REMOVED lines=26> */
[----:B------:R-:W-:-:S08]  /*24440*/  DFMA R12, R12, R12, R16 ;  /* 0x0000000c0c0c722b */ /* 0x000fd00000000010 */
[----:B------:R-:W-:Y:S01]  /*24450*/  DFMA R12, R10, R10, R12 ;  /* 0x0000000a0a0c722b */ /* 0x000fe2000000000c */
[----:B------:R-:W-:-:S04]  /*24460*/  IMAD R11, R0, 0x9, RZ ;  /* 0x00000009000b7824 */ /* 0x000fc800078e02ff */
[----:B0-----:R-:W-:Y:S01]  /*24470*/  IMAD.WIDE R10, R11, 0x8, R18 ;  /* 0x000000080b0a7825 */ /* 0x001fe200078e0212 */
[----:B------:R-:W-:Y:S06]  /*24480*/  @!P5 BRA `(.L_x_557) ;  /* 0x000000000014d947 */ /* 0x000fec0003800000 */
[----:B------:R-:W0:Y:S02]  /*24490*/  LDC.64 R14, c[0x0][0x398] ;  /* 0x0000e600ff0e7b82 */ /* 0x000e240000000a00 */
[----:B0-----:R-:W2:Y:S01]  /*244a0*/  LDG.E.U8 R14, desc[UR12][R14.64+0x21] ;  /* 0x0000210c0e0e7981 */ /* 0x001ea2000c1e1100 */
[----:B------:R-:W-:Y:S02]  /*244b0*/  CS2R R32, SRZ ;  /* 0x0000000000207805 */ /* 0x000fe4000001ff00 */
[----:B--2---:R-:W-:-:S13]  /*244c0*/  ISETP.NE.AND P0, PT, R14, RZ, PT ;  /* 0x000000ff0e00720c */ /* 0x004fda0003f05270 */
[----:B------:R-:W-:Y:S05]  /*244d0*/  @!P0 BRA `(.L_x_558) ;  /* 0x0000000000f48947 */ /* 0x000fea0003800000 */
.L_x_557:
        /* <DEDUP_REMOVED lines=34> */
.L_x_560:
[----:B------:R-:W-:Y:S05]  /*24700*/  BSYNC.RECONVERGENT B4 ;  /* 0x0000000000047941 */ /* 0x000fea0003800200 */
.L_x_559:
        /* <DEDUP_REMOVED lines=23> */
.L_x_562:
[----:B------:R-:W-:Y:S05]  /*24880*/  BSYNC.RECONVERGENT B4 ;  /* 0x0000000000047941 */ /* 0x000fea0003800200 */
.L_x_561:
[----:B------:R-:W-:Y:S01]  /*24890*/  DADD R32, RZ, R14 ;  /* 0x00000000ff207229 */ /* 0x000fe2000000000e */
[----:B------:R-:W-:Y:S10]  /*248a0*/  @!P5 BRA `(.L_x_563) ;  /* 0x000000000014d947 */ /* 0x000ff40003800000 */
.L_x_558:
[----:B------:R-:W0:Y:S02]  /*248b0*/  LDC.64 R14, c[0x0][0x398] ;  /* 0x0000e600ff0e7b82 */ /* 0x000e240000000a00 */
[----:B0-----:R-:W2:Y:S02]  /*248c0*/  LDG.E.U8 R14, desc[UR12][R14.64+0x22] ;  /* 0x0000220c0e0e7981 */ /* 0x001ea4000c1e1100 */
[----:B--2---:R-:W-:-:S13]  /*248d0*/  ISETP.NE.AND P0, PT, R14, RZ, PT ;  /* 0x000000ff0e00720c */ /* 0x004fda0003f05270 */
[----:B------:R-:W-:Y:S05]  /*248e0*/  @!P0 BREAK.RELIABLE B3 ;  /* 0x0000000000038942 */ /* 0x000fea0003800100 */
[----:B------:R-:W-:Y:S05]  /*248f0*/  @!P0 BRA `(.L_x_564) ;  /* 0x0000001000c88947 */ /* 0x000fea0003800000 */
.L_x_563:
[----:B------:R-:W-:Y:S05]  /*24900*/  BSYNC.RELIABLE B3 ;  /* 0x0000000000037941 */ /* 0x000fea0003800100 */
.L_x_556:
        /* <DEDUP_REMOVED lines=25> */
.L_x_566:
[----:B------:R-:W-:Y:S05]  /*24aa0*/  BSYNC.RECONVERGENT B3 ;  /* 0x0000000000037941 */ /* 0x000fea0003800200 */
.L_x_565:
        /* <DEDUP_REMOVED lines=21> */
.L_x_568:
[----:B------:R-:W-:Y:S05]  /*24c00*/  BSYNC.RECONVERGENT B3 ;  /* 0x0000000000037941 */ /* 0x000fea0003800200 */
.L_x_567:
        /* <DEDUP_REMOVED lines=33> */
.L_x_570:
[----:B------:R-:W-:Y:S05]  /*24e20*/  BSYNC.RECONVERGENT B3 ;  /* 0x0000000000037941 */ /* 0x000fea0003800200 */
.L_x_569:
        /* <DEDUP_REMOVED lines=25> */
.L_x_572:
[----:B------:R-:W-:Y:S05]  /*24fc0*/  BSYNC.RECONVERGENT B3 ;  /* 0x0000000000037941 */ /* 0x000fea0003800200 */
.L_x_571:
        /* <DEDUP_REMOVED lines=67> */
.L_x_574:
[----:B------:R-:W-:Y:S05]  /*25400*/  BSYNC.RECONVERGENT B0 ;  /* 0x0000000000007941 */ /* 0x000fea0003800200 */
.L_x_573:
        /* <DEDUP_REMOVED lines=15> */
.L_x_576:
[----:B------:R-:W-:Y:S05]  /*25500*/  BSYNC.RECONVERGENT B3 ;  /* 0x0000000000037941 */ /* 0x000fea0003800200 */
.L_x_575:
        /* <DEDUP_REMOVED lines=28> */
.L_x_578:
[----:B------:R-:W-:Y:S05]  /*256d0*/  BSYNC.RECONVERGENT B3 ;  /* 0x0000000000037941 */ /* 0x000fea0003800200 */
.L_x_577:
        /* <DEDUP_REMOVED lines=58> */
[----:B------:R-:W-:Y:S02]  /*25a80*/  @!P1 LEA.HI R0, R10, R10, RZ, 0x1 ;  /* 0x0000000a0a009211 */ /* 0x000fe400078f08ff */
[----:B------:R-:W-:Y:S02]  /*25a90*/  @!P1 MOV R14, RZ ;  /* 0x000000ff000e9202 */ /* 0x000fe40000000f00 */
[----:B------:R-:W-:Y:S02]  /*25aa0*/  @!P1 SHF.R.S32.HI R11, RZ, 0x1, R0 ;  /* 0x00000001ff0b9819 */ /* 0x000fe40000011400 */
[----:B------:R-:W-:-:S03]  /*25ab0*/  FSEL R17, R17, RZ, P0 ;  /* 0x000000ff11117208 */ /* 0x000fc60000000000 */
[----:B------:R-:W-:Y:S02]  /*25ac0*/  @!P1 IMAD.IADD R10, R10, 0x1, -R11 ;  /* 0x000000010a0a9824 */ /* 0x000fe400078e0a0b */
[----:B------:R-:W-:-:S03]  /*25ad0*/  @!P1 IMAD R11, R11, 0x100000, R19 ;  /* 0x001000000b0b9824 */ /* 0x000fc600078e0213 */
[----:B------:R-:W-:Y:S01]  /*25ae0*/  @!P1 LEA R15, R10, 0x3ff00000, 0x14 ;  /* 0x3ff000000a0f9811 */ /* 0x000fe200078ea0ff */
[----:B------:R-:W-:-:S06]  /*25af0*/  @!P1 IMAD.MOV.U32 R10, RZ, RZ, R18 ;  /* 0x000000ffff0a9224 */ /* 0x000fcc00078e0012 */
[----:B------:R-:W-:-:S11]  /*25b00*/  @!P1 DMUL R16, R10, R14 ;  /* 0x0000000e0a109228 */ /* 0x000fd60000000000 */
.L_x_580:
[----:B------:R-:W-:Y:S05]  /*25b10*/  BSYNC.RECONVERGENT B0 ;  /* 0x0000000000007941 */ /* 0x000fea0003800200 */
.L_x_579:
        /* <DEDUP_REMOVED lines=14> */
.L_x_582:
[----:B------:R-:W-:Y:S05]  /*25c00*/  BSYNC.RECONVERGENT B3 ;  /* 0x0000000000037941 */ /* 0x000fea0003800200 */
.L_x_581:
[----:B------:R-:W-:-:S11]  /*25c10*/  DADD R32, R32, -R14 ;  /* 0x0000000020207229 */ /* 0x000fd6000000080e */
.L_x_564:
[----:B------:R-:W-:Y:S05]  /*25c20*/  BSYNC.RECONVERGENT B1 ;  /* 0x0000000000017941 */ /* 0x000fea0003800200 */
.L_x_555:
[----:B------:R-:W-:Y:S01]  /*25c30*/  IADD3 R9, PT, PT, R62, R9, RZ ;  /* 0x000000093e097210 */ /* 0x000fe20007ffe0ff */
[----:B------:R-:W-:-:S03]  /*25c40*/  DADD R36, R36, R32 ;  /* 0x0000000024247229 */ /* 0x000fc60000000020 */
[----:B------:R-:W-:-:S13]  /*25c50*/  ISETP.GE.AND P0, PT, R9, R24, PT ;  /* 0x000000180900720c */ /* 0x000fda0003f06270 */
[----:B------:R-:W-:Y:S05]  /*25c60*/  @!P0 BRA `(.L_x_583) ;  /* 0xffffffe000d88947 */ /* 0x000fea000383ffff */
.L_x_554:
[----:B------:R-:W-:Y:S05]  /*25c70*/  BSYNC.RECONVERGENT B2 ;  /* 0x0000000000027941 */ /* 0x000fea0003800200 */
.L_x_553:
        /* <DEDUP_REMOVED lines=9> */
.L_x_585:
        /* <DEDUP_REMOVED lines=14> */
.L_x_584:
[----:B0-----:R-:W0:Y:S01]  /*25df0*/  LDS.64 R6, [UR9] ;  /* 0x00000009ff067984 */ /* 0x001e220008000a00 */
[----:B------:R-:W-:Y:S01]  /*25e00*/  UMOV UR10, 0xaa91ed06 ;  /* 0xaa91ed06000a7882 */ /* 0x000fe20000000000 */
[----:B------:R-:W-:Y:S02]  /*25e10*/  UMOV UR11, 0x3f91df46 ;  /* 0x3f91df46000b7882 */ /* 0x000fe40000000000 */
[----:B------:R-:W-:Y:S02]  /*25e20*/  DADD R8, R40, -UR10 ;  /* 0x8000000a28087e29 */ /* 0x000fe40008000000 */
[----:B0-----:R-:W-:-:S08]  /*25e30*/  DSETP.GEU.AND P0, PT, R6, R2, PT ;  /* 0x000000020600722a */ /* 0x001fd00003f0e000 */
[----:B------:R-:W-:Y:S02]  /*25e40*/  FSEL R40, R8, R40, !P0 ;  /* 0x0000002808287208 */ /* 0x000fe40004000000 */
[----:B------:R-:W-:Y:S02]  /*25e50*/  FSEL R41, R9, R41, !P0 ;  /* 0x0000002909297208 */ /* 0x000fe40004000000 */
[----:B------:R-:W-:Y:S02]  /*25e60*/  FSEL R2, R6, R2, !P0 ;  /* 0x0000000206027208 */ /* 0x000fe40004000000 */
[----:B------:R-:W-:-:S07]  /*25e70*/  FSEL R3, R7, R3, !P0 ;  /* 0x0000000307037208 */ /* 0x000fce0004000000 */
.L_x_527:
[----:B------:R-:W-:Y:S01]  /*25e80*/  UMOV UR10, 0xaa91ed06 ;  /* 0xaa91ed06000a7882 */ /* 0x000fe20000000000 */
[----:B------:R-:W-:Y:S02]  /*25e90*/  UMOV UR11, 0x3f91df46 ;  /* 0x3f91df46000b7882 */ /* 0x000fe40000000000 */
[----:B------:R-:W-:-:S08]  /*25ea0*/  DADD R52, R40, UR10 ;  /* 0x0000000a28347e29 */ /* 0x000fd00008000000 */
[----:B------:R-:W-:-:S14]  /*25eb0*/  DSETP.GTU.AND P0, PT, R52, R34, PT ;  /* 0x000000223400722a */ /* 0x000fdc0003f0c000 */
[----:B------:R-:W-:Y:S05]  /*25ec0*/  @P0 BRA `(.L_x_586) ;  /* 0x0000003c002c0947 */ /* 0x000fea0003800000 */
        /* <DEDUP_REMOVED lines=41> */
[----:B------:R-:W-:Y:S01]  /*26160*/  IADD3 R17, PT, PT, R23, -0x100000, RZ ;  /* 0xfff0000017117810 */ /* 0x000fe20007ffe0ff */
[----:B-1----:R-:W-:-:S05]  /*26170*/  IMAD.MOV.U32 R16, RZ, RZ, R22 ;  /* 0x000000ffff107224 */ /* 0x002fca00078e0016 */
        /* <DEDUP_REMOVED lines=16> */
.L_x_587:
        /* <DEDUP_REMOVED lines=23> */
.L_x_589:
[----:B------:R-:W-:Y:S05]  /*263f0*/  BSYNC.RECONVERGENT B1 ;  /* 0x0000000000017941 */ /* 0x000fea0003800200 */
.L_x_588:
        /* <DEDUP_REMOVED lines=23> */
.L_x_591:
[----:B------:R-:W-:Y:S05]  /*26570*/  BSYNC.RECONVERGENT B1 ;  /* 0x0000000000017941 */ /* 0x000fea0003800200 */
.L_x_590:
        /* <DEDUP_REMOVED lines=23> */
.L_x_593:
[----:B------:R-:W-:Y:S05]  /*266f0*/  BSYNC.RECONVERGENT B1 ;  /* 0x0000000000017941 */ /* 0x000fea0003800200 */
.L_x_592:
        /* <DEDUP_REMOVED lines=22> */
.L_x_594:
        /* <DEDUP_REMOVED lines=29> */
.L_x_596:
[----:B------:R-:W-:Y:S05]  /*26a30*/  BSYNC.RECONVERGENT B1 ;  /* 0x0000000000017941 */ /* 0x000fea0003800200 */
.L_x_595:
        /* <DEDUP_REMOVED lines=23> */
.L_x_598:
[----:B------:R-:W-:Y:S05]  /*26bb0*/  BSYNC.RECONVERGENT B1 ;  /* 0x0000000000017941 */ /* 0x000fea0003800200 */
.L_x_597:
        /* <DEDUP_REMOVED lines=23> */
.L_x_600:
[----:B------:R-:W-:Y:S05]  /*26d30*/  BSYNC.RECONVERGENT B1 ;  /* 0x0000000000017941 */ /* 0x000fea0003800200 */
.L_x_599:
        /* <DEDUP_REMOVED lines=23> */
.L_x_602:
[----:B------:R-:W-:Y:S05]  /*26eb0*/  BSYNC.RECONVERGENT B1 ;  /* 0x0000000000017941 */ /* 0x000fea0003800200 */
.L_x_601:
[----:B------:R-:W-:Y:S01]  /*26ec0*/  DMUL R16, R34, R46 ;  /* 0x0000002e22107228 */ /* 0x000fe20000000000 */
[----:B------:R-:W-:Y:S01]  /*26ed0*/  BSSY.RECONVERGENT B1, `(.L_x_603) ;  /* 0x0000024000017945 */ /* 0x000fe20003800200 */
[----:B------:R-:W-:Y:S02]  /*26ee0*/  DMUL R14, R36, R42 ;  /* 0x0000002a240e7228 */ /* 0x000fe40000000000 */
[----:B------:R-:W-:-:S04]  /*26ef0*/  DMUL R18, R38, R44 ;  /* 0x0000002c26127228 */ /* 0x000fc80000000000 */
[----:B------:R-:W-:Y:S02]  /*26f00*/  DFMA R16, R38, R42, -R16 ;  /* 0x0000002a2610722b */ /* 0x000fe40000000810 */
[----:B------:R-:W-:-:S06]  /*26f10*/  DFMA R14, R34, R44, -R14 ;  /* 0x0000002c220e722b */ /* 0x000fcc000000080e */
[C---:B------:R-:W-:Y:S02]  /*26f20*/  DMUL R20, R8.reuse, R16 ;  /* 0x0000001008147228 */ /* 0x040fe40000000000 */
[----:B------:R-:W-:Y:S02]  /*26f30*/  DMUL R16, R8, R36 ;  /* 0x0000002408107228 */ /* 0x000fe40000000000 */
[----:B------:R-:W-:-:S04]  /*26f40*/  DFMA R8, R36, R46, -R18 ;  /* 0x0000002e2408722b */ /* 0x000fc80000000812 */
        /* <DEDUP_REMOVED lines=28> */
.L_x_604:
[----:B------:R-:W-:Y:S05]  /*27110*/  BSYNC.RECONVERGENT B1 ;  /* 0x0000000000017941 */ /* 0x000fea0003800200 */
.L_x_603:
        /* <DEDUP_REMOVED lines=23> */
.L_x_606:
[----:B------:R-:W-:Y:S05]  /*27290*/  BSYNC.RECONVERGENT B1 ;  /* 0x0000000000017941 */ /* 0x000fea0003800200 */
.L_x_605:
        /* <DEDUP_REMOVED lines=23> */
.L_x_608:
[----:B------:R-:W-:Y:S05]  /*27410*/  BSYNC.RECONVERGENT B1 ;  /* 0x0000000000017941 */ /* 0x000fea0003800200 */
.L_x_607:
        /* <DEDUP_REMOVED lines=25> */
.L_x_610:
[----:B------:R-:W-:Y:S05]  /*275b0*/  BSYNC.RECONVERGENT B2 ;  /* 0x0000000000027941 */ /* 0x000fea0003800200 */
.L_x_609:
        /* <DEDUP_REMOVED lines=63> */
[----:B------:R-:W-:Y:S02]  /*279b0*/  DMUL R6, R34, R46 ;  /* 0x0000002e22067228 */ /* 0x000fe40000000000 */
[----:B------:R-:W-:-:S06]  /*279c0*/  DMUL R16, R36, R42 ;  /* 0x0000002a24107228 */ /* 0x000fcc0000000000 */
[----:B------:R-:W-:Y:S02]  /*279d0*/  DFMA R6, R38, R42, -R6 ;  /* 0x0000002a2606722b */ /* 0x000fe40000000806 */
[----:B------:R-:W-:Y:S01]  /*279e0*/  DFMA R16, R34, R44, -R16 ;  /* 0x0000002c2210722b */ /* 0x000fe20000000810 */
        /* <DEDUP_REMOVED lines=35> */
.L_x_611:
[----:B------:R-:W0:Y:S01]  /*27c20*/  S2UR UR9, SR_CTAID.X ;  /* 0x00000000000979c3 */ /* 0x000e220000002500 */
[----:B------:R-:W-:Y:S01]  /*27c30*/  CS2R R34, SRZ ;  /* 0x0000000000227805 */ /* 0x000fe2000001ff00 */
[----:B0-----:R-:W-:Y:S01]  /*27c40*/  IMAD R9, R25, UR9, R63 ;  /* 0x0000000919097c24 */ /* 0x001fe2000f8e023f */
        /* <DEDUP_REMOVED lines=9> */
.L_x_642:
        /* <DEDUP_REMOVED lines=22> */
[C---:B------:R-:W-:Y:S01]  /*27e40*/  VIADD R12, R15.reuse, 0xfffffffe ;  /* 0xfffffffe0f0c7836 */ /* 0x040fe20000000000 */
[-C--:B-----5:R-:W-:Y:S01]  /*27e50*/  ISETP.GE.AND P0, PT, R10, R7.reuse, PT ;  /* 0x000000070a00720c */ /* 0x0a0fe20003f06270 */
[----:B------:R-:W-:Y:S01]  /*27e60*/  VIADD R39, R15, 0xfffffffd ;  /* 0xfffffffd0f277836 */ /* 0x000fe20000000000 */
[-C--:B------:R-:W-:Y:S01]  /*27e70*/  ISETP.GE.AND P2, PT, R23, R7.reuse, PT ;  /* 0x000000071700720c */ /* 0x080fe20003f46270 */
[--C-:B------:R-:W-:Y:S01]  /*27e80*/  IMAD R10, R14, 0x3, -R7.reuse ;  /* 0x000000030e0a7824 */ /* 0x100fe200078e0a07 */
[-C--:B------:R-:W-:Y:S01]  /*27e90*/  ISETP.GE.AND P3, PT, R12, R7.reuse, PT ;  /* 0x000000070c00720c */ /* 0x080fe20003f66270 */
[----:B------:R-:W-:Y:S01]  /*27ea0*/  IMAD R12, R16, 0x3, -R7 ;  /* 0x00000003100c7824 */ /* 0x000fe200078e0a07 */
[----:B------:R-:W-:Y:S01]  /*27eb0*/  ISETP.EQ.OR.EX P0, PT, RZ, UR11, !P0, P1 ;  /* 0x0000000bff007c0c */ /* 0x000fe2000c702710 */
[--C-:B------:R-:W-:Y:S01]  /*27ec0*/  IMAD R38, R10, 0x8, R5.reuse ;  /* 0x000000080a267824 */ /* 0x100fe200078e0205 */
[----:B------:R-:W-:Y:S01]  /*27ed0*/  ISETP.EQ.OR.EX P3, PT, RZ, UR11, !P3, P1 ;  /* 0x0000000bff007c0c */ /* 0x000fe2000df62710 */
[----:B------:R-:W-:Y:S01]  /*27ee0*/  IMAD R42, R12, 0x8, R5 ;  /* 0x000000080c2a7824 */ /* 0x000fe200078e0205 */
[----:B------:R-:W-:-:S02]  /*27ef0*/  ISETP.GE.AND P6, PT, R39, R7, PT ;  /* 0x000000072700720c */ /* 0x000fc40003fc6270 */
[-C--:B------:R-:W-:Y:S02]  /*27f00*/  ISETP.GE.OR P0, PT, R23, R6.reuse, P0 ;  /* 0x000000061700720c */ /* 0x080fe40000706670 */
[----:B------:R-:W-:Y:S02]  /*27f10*/  ISETP.GE.OR P3, PT, R39, R6, P3 ;  /* 0x000000062700720c */ /* 0x000fe40001f66670 */
[----:B------:R-:W-:Y:S01]  /*27f20*/  IADD3 R10, PT, PT, R11, -0x1, RZ ;  /* 0xffffffff0b0a7810 */ /* 0x000fe20007ffe0ff */
[----:B------:R-:W-:Y:S01]  /*27f30*/  VIADD R11, R15, 0xffffffff ;  /* 0xffffffff0f0b7836 */ /* 0x000fe20000000000 */
[----:B------:R-:W-:Y:S02]  /*27f40*/  ISETP.EQ.OR.EX P2, PT, RZ, UR11, !P2, P1 ;  /* 0x0000000bff007c0c */ /* 0x000fe4000d742710 */
[----:B------:R-:W-:Y:S02]  /*27f50*/  ISETP.EQ.OR.EX P6, PT, RZ, UR11, !P6, P1 ;  /* 0x0000000bff007c0c */ /* 0x000fe4000f7c2710 */
[----:B------:R-:W-:-:S02]  /*27f60*/  ISETP.GE.AND P5, PT, R10, R7, PT ;  /* 0x000000070a00720c */ /* 0x000fc40003fa6270 */
[----:B------:R-:W-:Y:S01]  /*27f70*/  ISETP.GE.AND P4, PT, R11, R7, PT ;  /* 0x000000070b00720c */ /* 0x000fe20003f86270 */
[----:B------:R-:W-:Y:S01]  /*27f80*/  @!P0 LDS.64 R14, [R38+-0x10] ;  /* 0xfffff000260e8984 */ /* 0x000fe20000000a00 */
[CC--:B------:R-:W-:Y:S01]  /*27f90*/  ISETP.GT.OR P2, PT, R23.reuse, R6.reuse, P2 ;  /* 0x000000061700720c */ /* 0x0c0fe20001744670 */
[--C-:B0-----:R-:W-:Y:S01]  /*27fa0*/  IMAD.WIDE R22, R23, 0x8, R32.reuse ;  /* 0x0000000817167825 */ /* 0x101fe200078e0220 */
[CC--:B------:R-:W-:Y:S01]  /*27fb0*/  ISETP.GT.OR P6, PT, R39.reuse, R6.reuse, P6 ;  /* 0x000000062700720c */ /* 0x0c0fe200037c4670 */
[----:B------:R-:W0:Y:S01]  /*27fc0*/  @!P3 LDS.64 R16, [R42+-0x10] ;  /* 0xfffff0002a10b984 */ /* 0x000e220000000a00 */
[----:B------:R-:W-:Y:S01]  /*27fd0*/  ISETP.EQ.OR.EX P5, PT, RZ, UR11, !P5, P1 ;  /* 0x0000000bff007c0c */ /* 0x000fe2000efa2710 */
[----:B------:R-:W-:Y:S01]  /*27fe0*/  IMAD.WIDE R32, R39, 0x8, R32 ;  /* 0x0000000827207825 */ /* 0x000fe200078e0220 */
[----:B------:R-:W-:Y:S02]  /*27ff0*/  ISETP.EQ.OR.EX P4, PT, RZ, UR11, !P4, P1 ;  /* 0x0000000bff007c0c */ /* 0x000fe4000e782710 */
        /* <DEDUP_REMOVED lines=31> */
.L_x_616:
        /* <DEDUP_REMOVED lines=34> */
.L_x_619:
[----:B------:R-:W-:Y:S05]  /*28410*/  BSYNC.RECONVERGENT B4 ;  /* 0x0000000000047941 */ /* 0x000fea0003800200 */
.L_x_618:
        /* <DEDUP_REMOVED lines=23> */
.L_x_621:
[----:B------:R-:W-:Y:S05]  /*28590*/  BSYNC.RECONVERGENT B4 ;  /* 0x0000000000047941 */ /* 0x000fea0003800200 */
.L_x_620:
[----:B------:R-:W-:Y:S01]  /*285a0*/  DADD R32, RZ, R14 ;  /* 0x00000000ff207229 */ /* 0x000fe2000000000e */
[----:B------:R-:W-:Y:S10]  /*285b0*/  @!P0 BRA `(.L_x_622) ;  /* 0x0000000000148947 */ /* 0x000ff40003800000 */
.L_x_617:
[----:B------:R-:W0:Y:S02]  /*285c0*/  LDC.64 R14, c[0x0][0x398] ;  /* 0x0000e600ff0e7b82 */ /* 0x000e240000000a00 */
[----:B0-----:R-:W2:Y:S02]  /*285d0*/  LDG.E.U8 R14, desc[UR12][R14.64+0x22] ;  /* 0x0000220c0e0e7981 */ /* 0x001ea4000c1e1100 */
[----:B--2---:R-:W-:-:S13]  /*285e0*/  ISETP.NE.AND P1, PT, R14, RZ, PT ;  /* 0x000000ff0e00720c */ /* 0x004fda0003f25270 */
[----:B------:R-:W-:Y:S05]  /*285f0*/  @!P1 BREAK.RELIABLE B3 ;  /* 0x0000000000039942 */ /* 0x000fea0003800100 */
[----:B------:R-:W-:Y:S05]  /*28600*/  @!P1 BRA `(.L_x_623) ;  /* 0x0000001000cc9947 */ /* 0x000fea0003800000 */
.L_x_622:
[----:B------:R-:W-:Y:S05]  /*28610*/  BSYNC.RELIABLE B3 ;  /* 0x0000000000037941 */ /* 0x000fea0003800100 */
.L_x_615:
        /* <DEDUP_REMOVED lines=21> */
[----:B------:R-:W-:Y:S01]  /*28770*/  MOV R16, 0x287a0 ;  /* 0x000287a000107802 */ /* 0x000fe20000000f00 */
[----:B------:R-:W-:-:S07]  /*28780*/  IMAD.MOV.U32 R17, RZ, RZ, R21 ;  /* 0x000000ffff117224 */ /* 0x000fce00078e0015 */
[----:B-----5:R-:W-:Y:S05]  /*28790*/  CALL.REL.NOINC `($__internal_0_$__cuda_sm20_div_rn_f64_full) ;  /* 0x0000005400147944 */ /* 0x020fea0003c00000 */
[----:B------:R-:W-:Y:S01]  /*287a0*/  MOV R42, R14 ;  /* 0x0000000e002a7202 */ /* 0x000fe20000000f00 */
[----:B------:R-:W-:-:S07]  /*287b0*/  IMAD.MOV.U32 R43, RZ, RZ, R15 ;  /* 0x000000ffff2b7224 */ /* 0x000fce00078e000f */
.L_x_625:
[----:B------:R-:W-:Y:S05]  /*287c0*/  BSYNC.RECONVERGENT B3 ;  /* 0x0000000000037941 */ /* 0x000fea0003800200 */
.L_x_624:
        /* <DEDUP_REMOVED lines=21> */
.L_x_627:
[----:B------:R-:W-:Y:S05]  /*28920*/  BSYNC.RECONVERGENT B3 ;  /* 0x0000000000037941 */ /* 0x000fea0003800200 */
.L_x_626:
        /* <DEDUP_REMOVED lines=33> */
.L_x_629:
[----:B------:R-:W-:Y:S05]  /*28b40*/  BSYNC.RECONVERGENT B3 ;  /* 0x0000000000037941 */ /* 0x000fea0003800200 */
.L_x_628:
        /* <DEDUP_REMOVED lines=25> */
.L_x_631:
[----:B------:R-:W-:Y:S05]  /*28ce0*/  BSYNC.RECONVERGENT B3 ;  /* 0x0000000000037941 */ /* 0x000fea0003800200 */
.L_x_630:
        /* <DEDUP_REMOVED lines=67> */
.L_x_633:
[----:B------:R-:W-:Y:S05]  /*29120*/  BSYNC.RECONVERGENT B0 ;  /* 0x0000000000007941 */ /* 0x000fea0003800200 */
.L_x_632:
        /* <DEDUP_REMOVED lines=15> */
.L_x_635:
[----:B------:R-:W-:Y:S05]  /*29220*/  BSYNC.RECONVERGENT B3 ;  /* 0x0000000000037941 */ /* 0x000fea0003800200 */
.L_x_634:
        /* <DEDUP_REMOVED lines=28> */
.L_x_637:
[----:B------:R-:W-:Y:S05]  /*293f0*/  BSYNC.RECONVERGENT B3 ;  /* 0x0000000000037941 */ /* 0x000fea0003800200 */
.L_x_636:
        /* <DEDUP_REMOVED lines=67> */
.L_x_639:
[----:B------:R-:W-:Y:S05]  /*29830*/  BSYNC.RECONVERGENT B0 ;  /* 0x0000000000007941 */ /* 0x000fea0003800200 */
.L_x_638:
        /* <DEDUP_REMOVED lines=14> */
.L_x_641:
[----:B------:R-:W-:Y:S05]  /*29920*/  BSYNC.RECONVERGENT B3 ;  /* 0x0000000000037941 */ /* 0x000fea0003800200 */
.L_x_640:
[----:B------:R-:W-:-:S11]  /*29930*/  DADD R32, R32, -R14 ;  /* 0x0000000020207229 */ /* 0x000fd6000000080e */
.L_x_623:
[----:B------:R-:W-:Y:S05]  /*29940*/  BSYNC.RECONVERGENT B1 ;  /* 0x0000000000017941 */ /* 0x000fea0003800200 */
.L_x_614:
[----:B------:R-:W-:Y:S01]  /*29950*/  IADD3 R9, PT, PT, R62, R9, RZ ;  /* 0x000000093e097210 */ /* 0x000fe20007ffe0ff */
[----:B------:R-:W-:-:S03]  /*29960*/  DADD R34, R34, R32 ;  /* 0x0000000022227229 */ /* 0x000fc60000000020 */
[----:B------:R-:W-:-:S13]  /*29970*/  ISETP.GE.AND P0, PT, R9, R24, PT ;  /* 0x000000180900720c */ /* 0x000fda0003f06270 */
[----:B------:R-:W-:Y:S05]  /*29980*/  @!P0 BRA `(.L_x_642) ;  /* 0xffffffe000d48947 */ /* 0x000fea000383ffff */
.L_x_613:
[----:B------:R-:W-:Y:S05]  /*29990*/  BSYNC.RECONVERGENT B2 ;  /* 0x0000000000027941 */ /* 0x000fea0003800200 */
.L_x_612:
[----:B------:R-:W-:Y:S05]  /*299a0*/  WARPSYNC.ALL ;  /* 0x0000000000007948 */ /* 0x000fea0003800000 */
[----:B------:R-:W0:Y:S01]  /*299b0*/  S2UR UR10, SR_CgaCtaId ;  /* 0x00000000000a79c3 */ /* 0x000e220000008800 */
[----:B------:R-:W-:Y:S01]  /*299c0*/  ISETP.GE.U32.AND P0, PT, R62, 0x2, PT ;  /* 0x000000023e00780c */ /* 0x000fe20003f06070 */
[----:B------:R-:W-:Y:S01]  /*299d0*/  UMOV UR9, 0x400 ;  /* 0x0000040000097882 */ /* 0x000fe20000000000 */
[----:B------:R1:W-:Y:S01]  /*299e0*/  STS.64 [R4], R34 ;  /* 0x0000002204007388 */ /* 0x0003e20000000a00 */
[----:B0-----:R-:W-:-:S04]  /*299f0*/  ULEA UR9, UR10, UR9, 0x18 ;  /* 0x000000090a097291 */ /* 0x001fc8000f8ec0ff */
[----:B------:R-:W-:Y:S06]  /*29a00*/  BAR.SYNC.DEFER_BLOCKING 0x0 ;  /* 0x0000000000007b1d */ /* 0x000fec0000010000 */
[----:B-1----:R-:W-:Y:S05]  /*29a10*/  @!P0 BRA `(.L_x_643) ;  /* 0x00000000003c8947 */ /* 0x002fea0003800000 */
[----:B------:R-:W-:-:S05]  /*29a20*/  UMOV UR10, 0x1 ;  /* 0x00000001000a7882 */ /* 0x000fca0000000000 */
.L_x_644:
[----:B------:R-:W-:Y:S01]  /*29a30*/  IMAD.U32 R0, RZ, RZ, UR10 ;  /* 0x0000000aff007e24 */ /* 0x000fe2000f8e00ff */
        /* <DEDUP_REMOVED lines=12> */
[----:B0-----:R-:W-:Y:S05]  /*29b00*/  @!P0 BRA `(.L_x_644) ;  /* 0xfffffffc00c88947 */ /* 0x001fea000383ffff */
.L_x_643:
[----:B------:R-:W0:Y:S01]  /*29b10*/  LDS.64 R6, [UR9] ;  /* 0x00000009ff067984 */ /* 0x000e220008000a00 */
[----:B------:R-:W-:Y:S01]  /*29b20*/  UMOV UR10, 0xaa91ed06 ;  /* 0xaa91ed06000a7882 */ /* 0x000fe20000000000 */
[----:B------:R-:W-:Y:S02]  /*29b30*/  UMOV UR11, 0x3f91df46 ;  /* 0x3f91df46000b7882 */ /* 0x000fe40000000000 */
[----:B------:R-:W-:Y:S02]  /*29b40*/  DADD R8, R40, UR10 ;  /* 0x0000000a28087e29 */ /* 0x000fe40008000000 */
[----:B0-----:R-:W-:-:S08]  /*29b50*/  DSETP.GEU.AND P0, PT, R6, R2, PT ;  /* 0x000000020600722a */ /* 0x001fd00003f0e000 */
[----:B------:R-:W-:Y:S02]  /*29b60*/  FSEL R40, R8, R40, !P0 ;  /* 0x0000002808287208 */ /* 0x000fe40004000000 */
[----:B------:R-:W-:-:S07]  /*29b70*/  FSEL R41, R9, R41, !P0 ;  /* 0x0000002909297208 */ /* 0x000fce0004000000 */
.L_x_586:
[----:B------:R-:W0:Y:S01]  /*29b80*/  LDC.64 R2, c[0x0][0x3a8] ;  /* 0x0000ea00ff027b82 */ /* 0x000e220000000a00 */
[----:B-1----:R-:W-:-:S05]  /*29b90*/  SHF.L.U32 R7, R27, 0x2, RZ ;  /* 0x000000021b077819 */ /* 0x002fca00000006ff */
        /* <DEDUP_REMOVED lines=56> */
[----:B-----5:R-:W-:Y:S05]  /*29f20*/  CALL.REL.NOINC `($__internal_1_$__cuda_sm20_dsqrt_rn_f64_mediumpath_v1) ;  /* 0x0000004000c47944 */ /* 0x020fea0003c00000 */
[----:B------:R-:W-:Y:S01]  /*29f30*/  IMAD.MOV.U32 R58, RZ, RZ, R14 ;  /* 0x000000ffff3a7224 */ /* 0x000fe200078e000e */
[----:B------:R-:W-:-:S07]  /*29f40*/  MOV R59, R15 ;  /* 0x0000000f003b7202 */ /* 0x000fce0000000f00 */
.L_x_645:
        /* <DEDUP_REMOVED lines=23> */
.L_x_647:
[----:B------:R-:W-:Y:S05]  /*2a0c0*/  BSYNC.RECONVERGENT B1 ;  /* 0x0000000000017941 */ /* 0x000fea0003800200 */
.L_x_646:
        /* <DEDUP_REMOVED lines=23> */
.L_x_649:
[----:B------:R-:W-:Y:S05]  /*2a240*/  BSYNC.RECONVERGENT B1 ;  /* 0x0000000000017941 */ /* 0x000fea0003800200 */
.L_x_648:
        /* <DEDUP_REMOVED lines=23> */
.L_x_651:
[----:B------:R-:W-:Y:S05]  /*2a3c0*/  BSYNC.RECONVERGENT B1 ;  /* 0x0000000000017941 */ /* 0x000fea0003800200 */
.L_x_650:
        /* <DEDUP_REMOVED lines=23> */
.L_x_652:
        /* <DEDUP_REMOVED lines=25> */
[----:B------:R-:W-:Y:S01]  /*2a6d0*/  MOV R0, 0x2a710 ;  /* 0x0002a71000007802 */ /* 0x000fe20000000f00 */
[----:B------:R-:W-:Y:S02]  /*2a6e0*/  IMAD.MOV.U32 R14, RZ, RZ, R38 ;  /* 0x000000ffff0e7224 */ /* 0x000fe400078e0026 */
[----:B------:R-:W-:-:S07]  /*2a6f0*/  IMAD.MOV.U32 R15, RZ, RZ, R39 ;  /* 0x000000ffff0f7224 */ /* 0x000fce00078e0027 */
[----:B-----5:R-:W-:Y:S05]  /*2a700*/  CALL.REL.NOINC `($__internal_1_$__cuda_sm20_dsqrt_rn_f64_mediumpath_v1) ;  /* 0x0000003800cc7944 */ /* 0x020fea0003c00000 */
[----:B------:R-:W-:Y:S01]  /*2a710*/  MOV R54, R14 ;  /* 0x0000000e00367202 */ /* 0x000fe20000000f00 */
[----:B------:R-:W-:-:S07]  /*2a720*/  IMAD.MOV.U32 R55, RZ, RZ, R15 ;  /* 0x000000ffff377224 */ /* 0x000fce00078e000f */
.L_x_654:
[----:B------:R-:W-:Y:S05]  /*2a730*/  BSYNC.RECONVERGENT B1 ;  /* 0x0000000000017941 */ /* 0x000fea0003800200 */
.L_x_653:
        /* <DEDUP_REMOVED lines=23> */
.L_x_656:
[----:B------:R-:W-:Y:S05]  /*2a8b0*/  BSYNC.RECONVERGENT B1 ;  /* 0x0000000000017941 */ /* 0x000fea0003800200 */
.L_x_655:
        /* <DEDUP_REMOVED lines=23> */
.L_x_658:
[----:B------:R-:W-:Y:S05]  /*2aa30*/  BSYNC.RECONVERGENT B1 ;  /* 0x0000000000017941 */ /* 0x000fea0003800200 */
.L_x_657:
        /* <DEDUP_REMOVED lines=23> */
.L_x_660:
[----:B------:R-:W-:Y:S05]  /*2abb0*/  BSYNC.RECONVERGENT B1 ;  /* 0x0000000000017941 */ /* 0x000fea0003800200 */
.L_x_659:
[----:B------:R-:W-:Y:S01]  /*2abc0*/  DMUL R8, R36, R48 ;  /* 0x0000003024087228 */ /* 0x000fe20000000000 */
[----:B------:R-:W-:Y:S01]  /*2abd0*/  BSSY.RECONVERGENT B1, `(.L_x_661) ;  /* 0x0000026000017945 */ /* 0x000fe20003800200 */
[----:B------:R-:W-:Y:S02]  /*2abe0*/  DMUL R10, R38, R44 ;  /* 0x0000002c260a7228 */ /* 0x000fe40000000000 */
[----:B------:R-:W-:Y:S02]  /*2abf0*/  DMUL R14, R42, R46 ;  /* 0x0000002e2a0e7228 */ /* 0x000fe40000000000 */
[----:B------:R-:W-:Y:S02]  /*2ac00*/  DMUL R16, R6, R38 ;  /* 0x0000002606107228 */ /* 0x000fe40000000000 */
[----:B------:R-:W-:Y:S02]  /*2ac10*/  DFMA R8, R42, R44, -R8 ;  /* 0x0000002c2a08722b */ /* 0x000fe40000000808 */
[----:B------:R-:W-:-:S06]  /*2ac20*/  DFMA R10, R36, R46, -R10 ;  /* 0x0000002e240a722b */ /* 0x000fcc000000080a */
[----:B------:R-:W-:Y:S02]  /*2ac30*/  DMUL R18, R6, R8 ;  /* 0x0000000806127228 */ /* 0x000fe40000000000 */
[----:B------:R-:W-:-:S06]  /*2ac40*/  DFMA R6, R38, R48, -R14 ;  /* 0x000000302606722b */ /* 0x000fcc000000080e */
        /* <DEDUP_REMOVED lines=30> */
.L_x_662:
[----:B------:R-:W-:Y:S05]  /*2ae30*/  BSYNC.RECONVERGENT B1 ;  /* 0x0000000000017941 */ /* 0x000fea0003800200 */
.L_x_661:
        /* <DEDUP_REMOVED lines=23> */
.L_x_664:
[----:B------:R-:W-:Y:S05]  /*2afb0*/  BSYNC.RECONVERGENT B1 ;  /* 0x0000000000017941 */ /* 0x000fea0003800200 */
.L_x_663:
        /* <DEDUP_REMOVED lines=23> */
.L_x_666:
[----:B------:R-:W-:Y:S05]  /*2b130*/  BSYNC.RECONVERGENT B1 ;  /* 0x0000000000017941 */ /* 0x000fea0003800200 */
.L_x_665:
        /* <DEDUP_REMOVED lines=25> */
.L_x_668:
[----:B------:R-:W-:Y:S05]  /*2b2d0*/  BSYNC.RECONVERGENT B2 ;  /* 0x0000000000027941 */ /* 0x000fea0003800200 */
.L_x_667:
        /* <DEDUP_REMOVED lines=19> */
[----:B------:R-:W-:Y:S01]  /*2b410*/  ISETP.NE.AND P2, PT, R63, RZ, PT ;  /* 0x000000ff3f00720c */ /* 0x000fe20003f45270 */
        /* <DEDUP_REMOVED lines=43> */
[----:B------:R-:W2:Y:S02]  /*2b6d0*/  LDG.E R0, desc[UR12][R22.64] ;  /* 0x0000000c16007981 */ /* 0x000ea4000c1e1900 */
        /* <DEDUP_REMOVED lines=35> */
.L_x_669:
[----:B------:R-:W-:Y:S05]  /*2b910*/  WARPSYNC.ALL ;  /* 0x0000000000007948 */ /* 0x000fea0003800000 */
[----:B0-----:R-:W0:Y:S02]  /*2b920*/  @!P2 LDC R0, c[0x0][0x3c0] ;  /* 0x0000f000ff00ab82 */ /* 0x001e240000000800 */
[----:B0-----:R-:W-:-:S04]  /*2b930*/  @!P2 IMAD R0, R0, 0x8, R5 ;  /* 0x000000080000a824 */ /* 0x001fc800078e0205 */
[----:B------:R-:W-:Y:S02]  /*2b940*/  @!P2 IMAD R7, R27, 0x8, R0 ;  /* 0x000000081b07a824 */ /* 0x000fe400078e0200 */
[----:B------:R-:W-:Y:S06]  /*2b950*/  BAR.SYNC.DEFER_BLOCKING 0x0 ;  /* 0x0000000000007b1d */ /* 0x000fec0000010000 */
[----:B------:R0:W-:Y:S02]  /*2b960*/  @!P2 STS.64 [R7], R40 ;  /* 0x000000280700a388 */ /* 0x0001e40000000a00 */
[----:B------:R-:W-:Y:S06]  /*2b970*/  BAR.SYNC.DEFER_BLOCKING 0x0 ;  /* 0x0000000000007b1d */ /* 0x000fec0000010000 */
[----:B------:R-:W2:Y:S04]  /*2b980*/  LDG.E R0, desc[UR12][R30.64+0x18] ;  /* 0x0000180c1e007981 */ /* 0x000ea8000c1e1900 */
[----:B------:R-:W2:Y:S01]  /*2b990*/  LDG.E R3, desc[UR12][R30.64+0x14] ;  /* 0x0000140c1e037981 */ /* 0x000ea2000c1e1900 */
[----:B------:R-:W-:Y:S01]  /*2b9a0*/  BSSY.RECONVERGENT B0, `(.L_x_670) ;  /* 0x000000f000007945 */ /* 0x000fe20003800200 */
[----:B--2---:R-:W-:-:S05]  /*2b9b0*/  IMAD.IADD R4, R0, 0x1, -R3 ;  /* 0x0000000100047824 */ /* 0x004fca00078e0a03 */
[----:B------:R-:W-:-:S13]  /*2b9c0*/  ISETP.GT.AND P0, PT, R63, R4, PT ;  /* 0x000000043f00720c */ /* 0x000fda0003f04270 */
[----:B0-----:R-:W-:Y:S05]  /*2b9d0*/  @P0 BRA `(.L_x_671) ;  /* 0x00000000002c0947 */ /* 0x001fea0003800000 */
[----:B------:R-:W0:Y:S01]  /*2b9e0*/  LDC.64 R8, c[0x0][0x380] ;  /* 0x0000e000ff087b82 */ /* 0x000e220000000a00 */
[----:B------:R-:W-:-:S07]  /*2b9f0*/  MOV R0, R63 ;  /* 0x0000003f00007202 */ /* 0x000fce0000000f00 */
.L_x_672:
[----:B-1----:R-:W2:Y:S01]  /*2ba00*/  LDG.E R7, desc[UR12][R30.64+0x14] ;  /* 0x0000140c1e077981 */ /* 0x002ea2000c1e1900 */
[----:B------:R-:W-:-:S06]  /*2ba10*/  IMAD R2, R0, 0x8, R5 ;  /* 0x0000000800027824 */ /* 0x000fcc00078e0205 */
[----:B------:R-:W1:Y:S01]  /*2ba20*/  LDS.64 R2, [R2] ;  /* 0x0000000002027984 */ /* 0x000e620000000a00 */
[--C-:B--2---:R-:W-:Y:S02]  /*2ba30*/  IMAD.IADD R7, R7, 0x1, R0.reuse ;  /* 0x0000000107077824 */ /* 0x104fe400078e0200 */
[----:B------:R-:W-:Y:S02]  /*2ba40*/  IMAD.IADD R0, R25, 0x1, R0 ;  /* 0x0000000119007824 */ /* 0x000fe400078e0200 */
[----:B0-----:R-:W-:-:S03]  /*2ba50*/  IMAD.WIDE R6, R7, 0x8, R8 ;  /* 0x0000000807067825 */ /* 0x001fc600078e0208 */
[----:B------:R-:W-:Y:S02]  /*2ba60*/  ISETP.GT.AND P0, PT, R0, R4, PT ;  /* 0x000000040000720c */ /* 0x000fe40003f04270 */
[----:B-1----:R1:W-:Y:S11]  /*2ba70*/  STG.E.64 desc[UR12][R6.64], R2 ;  /* 0x0000000206007986 */ /* 0x0023f6000c101b0c */
[----:B------:R-:W-:Y:S05]  /*2ba80*/  @!P0 BRA `(.L_x_672) ;  /* 0xfffffffc00dc8947 */ /* 0x000fea000383ffff */
.L_x_671:
[----:B------:R-:W-:Y:S05]  /*2ba90*/  BSYNC.RECONVERGENT B0 ;  /* 0x0000000000007941 */ /* 0x000fea0003800200 */
.L_x_670:
[----:B------:R-:W0:Y:S01]  /*2baa0*/  LDCU UR6, c[0x0][0x3d0] ;  /* 0x00007a00ff0677ac */ /* 0x000e220008000800 */
[----:B------:R-:W-:Y:S01]  /*2bab0*/  IADD3 R27, PT, PT, R27, 0x1, RZ ;  /* 0x000000011b1b7810 */ /* 0x000fe20007ffe0ff */
[----:B------:R-:W-:Y:S03]  /*2bac0*/  BAR.SYNC.DEFER_BLOCKING 0x0 ;  /* 0x0000000000007b1d */ /* 0x000fe60000010000 */
[----:B0-----:R-:W-:-:S13]  /*2bad0*/  ISETP.NE.AND P0, PT, R27, UR6, PT ;  /* 0x000000061b007c0c */ /* 0x001fda000bf05270 */
[----:B------:R-:W-:Y:S05]  /*2bae0*/  @P0 BRA `(.L_x_673) ;  /* 0xfffffd6c00d40947 */ /* 0x000fea000383ffff */
.L_x_45:
[----:B------:R-:W-:Y:S01]  /*2baf0*/  ISETP.GE.AND P0, PT, R61, UR5, PT ;  /* 0x000000053d007c0c */ /* 0x000fe2000bf06270 */
[----:B------:R-:W-:Y:S01]  /*2bb00*/  BSSY.RECONVERGENT B2, `(.L_x_674) ;  /* 0x00001a5000027945 */ /* 0x000fe20003800200 */
[----:B------:R-:W-:-:S11]  /*2bb10*/  CS2R R10, SRZ ;  /* 0x00000000000a7805 */ /* 0x000fd6000001ff00 */
[----:B------:R-:W-:Y:S05]  /*2bb20*/  @P0 BRA `(.L_x_675) ;  /* 0x0000001800880947 */ /* 0x000fea0003800000 */
[----:B------:R-:W1:Y:S02]  /*2bb30*/  LDC.64 R4, c[0x0][0x398] ;  /* 0x0000e600ff047b82 */ /* 0x000e640000000a00 */
[----:B-1----:R0:W5:Y:S01]  /*2bb40*/  LDG.E R2, desc[UR12][R4.64+0x4] ;  /* 0x0000040c04027981 */ /* 0x002162000c1e1900 */
[----:B------:R-:W-:Y:S01]  /*2bb50*/  IMAD.MOV.U32 R3, RZ, RZ, R61 ;  /* 0x000000ffff037224 */ /* 0x000fe200078e003d */
[----:B------:R-:W-:-:S07]  /*2bb60*/  CS2R R10, SRZ ;  /* 0x00000000000a7805 */ /* 0x000fce000001ff00 */
.L_x_704:
        /* <DEDUP_REMOVED lines=9> */
[C---:B------:R-:W-:Y:S02]  /*2bc00*/  IMAD R9, R6.reuse, R9, -0x3 ;  /* 0xfffffffd06097424 */ /* 0x040fe400078e0209 */
        /* <DEDUP_REMOVED lines=28> */
.L_x_678:
[----:B------:R-:W0:Y:S01]  /*2bdd0*/  LDC.64 R26, c[0x0][0x398] ;  /* 0x0000e600ff1a7b82 */ /* 0x000e220000000a00 */
[----:B-----5:R-:W-:Y:S01]  /*2bde0*/  ISETP.GE.AND P0, PT, R3, R2, PT ;  /* 0x000000020300720c */ /* 0x020fe20003f06270 */
        /* <DEDUP_REMOVED lines=32> */
.L_x_681:
[----:B------:R-:W-:Y:S05]  /*2bff0*/  BSYNC.RECONVERGENT B4 ;  /* 0x0000000000047941 */ /* 0x000fea0003800200 */
.L_x_680:
        /* <DEDUP_REMOVED lines=23> */
.L_x_683:
[----:B------:R-:W-:Y:S05]  /*2c170*/  BSYNC.RECONVERGENT B4 ;  /* 0x0000000000047941 */ /* 0x000fea0003800200 */
.L_x_682:
[----:B------:R-:W-:Y:S01]  /*2c180*/  DADD R8, RZ, R14 ;  /* 0x00000000ff087229 */ /* 0x000fe2000000000e */
[----:B------:R-:W-:Y:S10]  /*2c190*/  @!P5 BRA `(.L_x_684) ;  /* 0x000000000014d947 */ /* 0x000ff40003800000 */
.L_x_679:
[----:B------:R-:W0:Y:S02]  /*2c1a0*/  LDC.64 R12, c[0x0][0x398] ;  /* 0x0000e600ff0c7b82 */ /* 0x000e240000000a00 */
[----:B0-----:R-:W2:Y:S02]  /*2c1b0*/  LDG.E.U8 R12, desc[UR12][R12.64+0x22] ;  /* 0x0000220c0c0c7981 */ /* 0x001ea4000c1e1100 */
[----:B--2---:R-:W-:-:S13]  /*2c1c0*/  ISETP.NE.AND P0, PT, R12, RZ, PT ;  /* 0x000000ff0c00720c */ /* 0x004fda0003f05270 */
[----:B------:R-:W-:Y:S05]  /*2c1d0*/  @!P0 BREAK.RELIABLE B3 ;  /* 0x0000000000038942 */ /* 0x000fea0003800100 */
[----:B------:R-:W-:Y:S05]  /*2c1e0*/  @!P0 BRA `(.L_x_685) ;  /* 0x0000001000c48947 */ /* 0x000fea0003800000 */
.L_x_684:
[----:B------:R-:W-:Y:S05]  /*2c1f0*/  BSYNC.RELIABLE B3 ;  /* 0x0000000000037941 */ /* 0x000fea0003800100 */
.L_x_677:
        /* <DEDUP_REMOVED lines=28> */
.L_x_687:
[----:B------:R-:W-:Y:S05]  /*2c3c0*/  BSYNC.RECONVERGENT B3 ;  /* 0x0000000000037941 */ /* 0x000fea0003800200 */
.L_x_686:
        /* <DEDUP_REMOVED lines=21> */
.L_x_689:
[----:B------:R-:W-:Y:S05]  /*2c520*/  BSYNC.RECONVERGENT B3 ;  /* 0x0000000000037941 */ /* 0x000fea0003800200 */
.L_x_688:
        /* <DEDUP_REMOVED lines=31> */
.L_x_691:
[----:B------:R-:W-:Y:S05]  /*2c720*/  BSYNC.RECONVERGENT B3 ;  /* 0x0000000000037941 */ /* 0x000fea0003800200 */
.L_x_690:
        /* <DEDUP_REMOVED lines=25> */
.L_x_693:
[----:B------:R-:W-:Y:S05]  /*2c8c0*/  BSYNC.RECONVERGENT B3 ;  /* 0x0000000000037941 */ /* 0x000fea0003800200 */
.L_x_692:
        /* <DEDUP_REMOVED lines=67> */
.L_x_695:
[----:B------:R-:W-:Y:S05]  /*2cd00*/  BSYNC.RECONVERGENT B0 ;  /* 0x0000000000007941 */ /* 0x000fea0003800200 */
.L_x_694:
        /* <DEDUP_REMOVED lines=14> */
.L_x_697:
[----:B------:R-:W-:Y:S05]  /*2cdf0*/  BSYNC.RECONVERGENT B3 ;  /* 0x0000000000037941 */ /* 0x000fea0003800200 */
.L_x_696:
        /* <DEDUP_REMOVED lines=28> */
.L_x_699:
[----:B------:R-:W-:Y:S05]  /*2cfc0*/  BSYNC.RECONVERGENT B3 ;  /* 0x0000000000037941 */ /* 0x000fea0003800200 */
.L_x_698:
        /* <DEDUP_REMOVED lines=66> */
.L_x_701:
[----:B------:R-:W-:Y:S05]  /*2d3f0*/  BSYNC.RECONVERGENT B0 ;  /* 0x0000000000007941 */ /* 0x000fea0003800200 */
.L_x_700:
        /* <DEDUP_REMOVED lines=14> */
.L_x_703:
[----:B------:R-:W-:Y:S05]  /*2d4e0*/  BSYNC.RECONVERGENT B3 ;  /* 0x0000000000037941 */ /* 0x000fea0003800200 */
.L_x_702:
[----:B------:R-:W-:-:S11]  /*2d4f0*/  DADD R8, R8, -R14 ;  /* 0x0000000008087229 */ /* 0x000fd6000000080e */
.L_x_685:
[----:B------:R-:W-:Y:S05]  /*2d500*/  BSYNC.RECONVERGENT B1 ;  /* 0x0000000000017941 */ /* 0x000fea0003800200 */
.L_x_676:
[----:B------:R-:W-:Y:S01]  /*2d510*/  IMAD.IADD R3, R62, 0x1, R3 ;  /* 0x000000013e037824 */ /* 0x000fe200078e0203 */
[----:B------:R-:W-:-:S04]  /*2d520*/  DADD R10, R10, R8 ;  /* 0x000000000a0a7229 */ /* 0x000fc80000000008 */
[----:B------:R-:W-:-:S13]  /*2d530*/  ISETP.GE.AND P0, PT, R3, UR5, PT ;  /* 0x0000000503007c0c */ /* 0x000fda000bf06270 */
[----:B------:R-:W-:Y:S05]  /*2d540*/  @!P0 BRA `(.L_x_704) ;  /* 0xffffffe400888947 */ /* 0x000fea000383ffff */
.L_x_675:
[----:B------:R-:W-:Y:S05]  /*2d550*/  BSYNC.RECONVERGENT B2 ;  /* 0x0000000000027941 */ /* 0x000fea0003800200 */
.L_x_674:
[----:B------:R-:W-:Y:S05]  /*2d560*/  WARPSYNC.ALL ;  /* 0x0000000000007948 */ /* 0x000fea0003800000 */
[----:B------:R-:W0:Y:S01]  /*2d570*/  S2UR UR7, SR_CgaCtaId ;  /* 0x00000000000779c3 */ /* 0x000e220000008800 */
[----:B-1----:R-:W1:Y:S01]  /*2d580*/  S2R R3, SR_CgaCtaId ;  /* 0x0000000000037919 */ /* 0x002e620000008800 */
[----:B------:R-:W-:Y:S01]  /*2d590*/  UMOV UR6, 0x400 ;  /* 0x0000040000067882 */ /* 0x000fe20000000000 */
[----:B------:R-:W-:Y:S02]  /*2d5a0*/  ISETP.GE.U32.AND P0, PT, R62, 0x2, PT ;  /* 0x000000023e00780c */ /* 0x000fe40003f06070 */
[----:B------:R-:W-:Y:S01]  /*2d5b0*/  MOV R0, 0x400 ;  /* 0x0000040000007802 */ /* 0x000fe20000000f00 */
[----:B0-----:R-:W-:-:S06]  /*2d5c0*/  ULEA UR6, UR7, UR6, 0x18 ;  /* 0x0000000607067291 */ /* 0x001fcc000f8ec0ff */
[----:B------:R-:W-:Y:S02]  /*2d5d0*/  LEA R7, R63, UR6, 0x3 ;  /* 0x000000063f077c11 */ /* 0x000fe4000f8e18ff */
[----:B-1----:R-:W-:-:S03]  /*2d5e0*/  LEA R9, R3, R0, 0x18 ;  /* 0x0000000003097211 */ /* 0x002fc600078ec0ff */
[----:B------:R0:W-:Y:S01]  /*2d5f0*/  STS.64 [R7], R10 ;  /* 0x0000000a07007388 */ /* 0x0001e20000000a00 */
[----:B------:R-:W-:Y:S06]  /*2d600*/  BAR.SYNC.DEFER_BLOCKING 0x0 ;  /* 0x0000000000007b1d */ /* 0x000fec0000010000 */
[----:B------:R-:W-:Y:S05]  /*2d610*/  @!P0 BRA `(.L_x_705) ;  /* 0x00000000003c8947 */ /* 0x000fea0003800000 */
[----:B------:R-:W-:-:S05]  /*2d620*/  UMOV UR6, 0x1 ;  /* 0x0000000100067882 */ /* 0x000fca0000000000 */
.L_x_706:
[----:B------:R-:W-:Y:S01]  /*2d630*/  IMAD.U32 R0, RZ, RZ, UR6 ;  /* 0x00000006ff007e24 */ /* 0x000fe2000f8e00ff */
[----:B------:R-:W-:-:S04]  /*2d640*/  USHF.L.U32 UR6, UR6, 0x1, URZ ;  /* 0x0000000106067899 */ /* 0x000fc800080006ff */
[----:B------:R-:W-:Y:S01]  /*2d650*/  UIADD3 UR7, UPT, UPT, UR6, -0x1, URZ ;  /* 0xffffffff06077890 */ /* 0x000fe2000fffe0ff */
[----:B------:R-:W-:-:S05]  /*2d660*/  IADD3 R3, PT, PT, R63, R0, RZ ;  /* 0x000000003f037210 */ /* 0x000fca0007ffe0ff */
[----:B------:R-:W-:-:S04]  /*2d670*/  LOP3.LUT P0, RZ, R63, UR7, RZ, 0xc0, !PT ;  /* 0x000000073fff7c12 */ /* 0x000fc8000f80c0ff */
[----:B------:R-:W-:-:S13]  /*2d680*/  ISETP.GE.OR P0, PT, R3, R62, P0 ;  /* 0x0000003e0300720c */ /* 0x000fda0000706670 */
[----:B------:R-:W-:Y:S01]  /*2d690*/  @!P0 IMAD R0, R0, 0x8, R7 ;  /* 0x0000000800008824 */ /* 0x000fe200078e0207 */
[----:B------:R-:W-:Y:S04]  /*2d6a0*/  @!P0 LDS.64 R4, [R7] ;  /* 0x0000000007048984 */ /* 0x000fe80000000a00 */
[----:B-----5:R-:W1:Y:S02]  /*2d6b0*/  @!P0 LDS.64 R2, [R0] ;  /* 0x0000000000028984 */ /* 0x020e640000000a00 */
[----:B-1----:R-:W-:-:S07]  /*2d6c0*/  @!P0 DADD R2, R2, R4 ;  /* 0x0000000002028229 */ /* 0x002fce0000000004 */
[----:B------:R1:W-:Y:S01]  /*2d6d0*/  @!P0 STS.64 [R7], R2 ;  /* 0x0000000207008388 */ /* 0x0003e20000000a00 */
[----:B------:R-:W-:Y:S01]  /*2d6e0*/  BAR.SYNC.DEFER_BLOCKING 0x0 ;  /* 0x0000000000007b1d */ /* 0x000fe20000010000 */
[----:B------:R-:W-:-:S13]  /*2d6f0*/  ISETP.LE.AND P0, PT, R62, UR6, PT ;  /* 0x000000063e007c0c */ /* 0x000fda000bf03270 */
[----:B-1----:R-:W-:Y:S05]  /*2d700*/  @!P0 BRA `(.L_x_706) ;  /* 0xfffffffc00c88947 */ /* 0x002fea000383ffff */
.L_x_705:
[----:B------:R-:W1:Y:S02]  /*2d710*/  LDS.64 R4, [R9] ;  /* 0x0000000009047984 */ /* 0x000e640000000a00 */
[----:B-1---5:R-:W-:-:S08]  /*2d720*/  DADD R2, R28, -R4 ;  /* 0x000000001c027229 */ /* 0x022fd00000000804 */
[----:B------:R-:W-:-:S14]  /*2d730*/  DSETP.GT.AND P0, PT, R2, RZ, PT ;  /* 0x000000ff0200722a */ /* 0x000fdc0003f04000 */
[----:B------:R-:W-:Y:S05]  /*2d740*/  @!P0 BRA `(.L_x_707) ;  /* 0x00000004001c8947 */ /* 0x000fea0003800000 */
[----:B------:R-:W1:Y:S01]  /*2d750*/  LDCU UR8, c[0x0][0x3d0] ;  /* 0x00007a00ff0877ac */ /* 0x000e620008000800 */
[----:B------:R-:W-:Y:S01]  /*2d760*/  BSSY.RECONVERGENT B0, `(.L_x_708) ;  /* 0x000003d000007945 */ /* 0x000fe20003800200 */
[----:B------:R-:W-:Y:S02]  /*2d770*/  IMAD.MOV.U32 R28, RZ, RZ, R4 ;  /* 0x000000ffff1c7224 */ /* 0x000fe400078e0004 */
[----:B------:R-:W-:Y:S01]  /*2d780*/  IMAD.MOV.U32 R29, RZ, RZ, R5 ;  /* 0x000000ffff1d7224 */ /* 0x000fe200078e0005 */
[----:B-1----:R-:W-:-:S13]  /*2d790*/  ISETP.GE.AND P0, PT, R63, UR8, PT ;  /* 0x000000083f007c0c */ /* 0x002fda000bf06270 */
[----:B------:R-:W-:Y:S05]  /*2d7a0*/  @P0 BRA `(.L_x_709) ;  /* 0x0000000000e00947 */ /* 0x000fea0003800000 */
[----:B------:R-:W1:Y:S01]  /*2d7b0*/  LDC R0, c[0x0][0x3c0] ;  /* 0x0000f000ff007b82 */ /* 0x000e620000000800 */
[----:B0-----:R-:W-:Y:S01]  /*2d7c0*/  LOP3.LUT R10, R60, 0x3, RZ, 0xc0, !PT ;  /* 0x000000033c0a7812 */ /* 0x001fe200078ec0ff */
[----:B------:R-:W-:Y:S01]  /*2d7d0*/  BSSY.RECONVERGENT B1, `(.L_x_710) ;  /* 0x000001e000017945 */ /* 0x000fe20003800200 */
[----:B------:R-:W-:Y:S01]  /*2d7e0*/  LEA R9, R62, R9, 0x3 ;  /* 0x000000093e097211 */ /* 0x000fe200078e18ff */
[----:B------:R-:W-:Y:S01]  /*2d7f0*/  IMAD.MOV.U32 R23, RZ, RZ, R63 ;  /* 0x000000ffff177224 */ /* 0x000fe200078e003f */
[----:B------:R-:W-:Y:S02]  /*2d800*/  ISETP.NE.AND P0, PT, R10, 0x3, PT ;  /* 0x000000030a00780c */ /* 0x000fe40003f05270 */
[----:B------:R-:W-:Y:S01]  /*2d810*/  ISETP.GE.U32.AND P2, PT, R60, 0x3, PT ;  /* 0x000000033c00780c */ /* 0x000fe20003f46070 */
[----:B------:R-:W0:Y:S01]  /*2d820*/  LDC.64 R4, c[0x0][0x3e0] ;  /* 0x0000f800ff047b82 */ /* 0x000e220000000a00 */
[----:B-1----:R-:W-:-:S09]  /*2d830*/  IMAD R0, R0, 0x8, R9 ;  /* 0x0000000800007824 */ /* 0x002fd200078e0209 */
[----:B------:R-:W-:Y:S05]  /*2d840*/  @!P0 BRA `(.L_x_711) ;  /* 0x0000000000588947 */ /* 0x000fea0003800000 */
[C---:B------:R-:W-:Y:S01]  /*2d850*/  IMAD R11, R63.reuse, 0x8, R0 ;  /* 0x000000083f0b7824 */ /* 0x040fe200078e0200 */
[----:B------:R-:W1:Y:S01]  /*2d860*/  LDC.64 R8, c[0x0][0x3e0] ;  /* 0x0000f800ff087b82 */ /* 0x000e620000000a00 */
[----:B------:R-:W-:Y:S02]  /*2d870*/  ISETP.NE.AND P0, PT, R10, RZ, PT ;  /* 0x000000ff0a00720c */ /* 0x000fe40003f05270 */
[C---:B------:R-:W-:Y:S01]  /*2d880*/  IADD3 R23, PT, PT, R63.reuse, R62, RZ ;  /* 0x0000003e3f177210 */ /* 0x040fe20007ffe0ff */
[----:B------:R-:W2:Y:S01]  /*2d890*/  LDS.64 R6, [R11] ;  /* 0x000000000b067984 */ /* 0x000ea20000000a00 */
[----:B-1----:R-:W-:-:S05]  /*2d8a0*/  IMAD.WIDE.U32 R8, R63, 0x8, R8 ;  /* 0x000000083f087825 */ /* 0x002fca00078e0008 */
[----:B--2---:R1:W-:Y:S04]  /*2d8b0*/  STG.E.64 desc[UR12][R8.64+0x8], R6 ;  /* 0x0000080608007986 */ /* 0x0043e8000c101b0c */
[----:B------:R-:W-:Y:S05]  /*2d8c0*/  @!P0 BRA `(.L_x_711) ;  /* 0x0000000000388947 */ /* 0x000fea0003800000 */
[----:B------:R-:W-:Y:S01]  /*2d8d0*/  ISETP.NE.AND P0, PT, R10, 0x1, PT ;  /* 0x000000010a00780c */ /* 0x000fe20003f05270 */
[C---:B-1----:R-:W-:Y:S01]  /*2d8e0*/  IMAD R7, R62.reuse, 0x8, R11 ;  /* 0x000000083e077824 */ /* 0x042fe200078e020b */
[----:B------:R-:W1:Y:S01]  /*2d8f0*/  LDCU.64 UR6, c[0x0][0x3e0] ;  /* 0x00007c00ff0677ac */ /* 0x000e620008000a00 */
[----:B------:R-:W-:-:S10]  /*2d900*/  IADD3 R23, PT, PT, R62, R63, R62 ;  /* 0x0000003f3e177210 */ /* 0x000fd40007ffe03e */
[----:B------:R-:W-:Y:S02]  /*2d910*/  @P0 IMAD R10, R62, 0x8, R7 ;  /* 0x000000083e0a0824 */ /* 0x000fe400078e0207 */
[----:B------:R-:W2:Y:S01]  /*2d920*/  LDS.64 R6, [R7] ;  /* 0x0000000007067984 */ /* 0x000ea20000000a00 */
[----:B------:R-:W-:-:S03]  /*2d930*/  @P0 IMAD.IADD R23, R23, 0x1, R62 ;  /* 0x0000000117170824 */ /* 0x000fc600078e023e */
[----:B------:R-:W3:Y:S01]  /*2d940*/  @P0 LDS.64 R10, [R10] ;  /* 0x000000000a0a0984 */ /* 0x000ee20000000a00 */
[----:B-1----:R-:W-:-:S04]  /*2d950*/  LEA R8, P1, R63, UR6, 0x3 ;  /* 0x000000063f087c11 */ /* 0x002fc8000f8218ff */
[----:B------:R-:W-:-:S03]  /*2d960*/  LEA.HI.X R9, R63, UR7, RZ, 0x3, P1 ;  /* 0x000000073f097c11 */ /* 0x000fc600088f1cff */
[----:B------:R-:W-:-:S04]  /*2d970*/  IMAD.WIDE R8, R62, 0x8, R8 ;  /* 0x000000083e087825 */ /* 0x000fc800078e0208 */
[----:B------:R-:W-:Y:S01]  /*2d980*/  @P0 IMAD.WIDE R12, R62, 0x8, R8 ;  /* 0x000000083e0c0825 */ /* 0x000fe200078e0208 */
[----:B--2---:R2:W-:Y:S04]  /*2d990*/  STG.E.64 desc[UR12][R8.64+0x8], R6 ;  /* 0x0000080608007986 */ /* 0x0045e8000c101b0c */
[----:B---3--:R2:W-:Y:S02]  /*2d9a0*/  @P0 STG.E.64 desc[UR12][R12.64+0x8], R10 ;  /* 0x0000080a0c000986 */ /* 0x0085e4000c101b0c */
.L_x_711:
[----:B------:R-:W-:Y:S05]  /*2d9b0*/  BSYNC.RECONVERGENT B1 ;  /* 0x0000000000017941 */ /* 0x000fea0003800200 */
.L_x_710:
[----:B------:R-:W-:Y:S05]  /*2d9c0*/  @!P2 BRA `(.L_x_709) ;  /* 0x000000000058a947 */ /* 0x000fea0003800000 */
.L_x_712:
[C---:B-12-4-:R-:W-:Y:S01]  /*2d9d0*/  LEA R7, R23.reuse, R0, 0x3 ;  /* 0x0000000017077211 */ /* 0x056fe200078e18ff */
[----:B0-----:R-:W-:Y:S01]  /*2d9e0*/  IMAD.WIDE.U32 R8, R23, 0x8, R4 ;  /* 0x0000000817087825 */ /* 0x001fe200078e0004 */
[----:B------:R-:W-:-:S03]  /*2d9f0*/  IADD3 R13, PT, PT, R62, R23, RZ ;  /* 0x000000173e0d7210 */ /* 0x000fc60007ffe0ff */
[C---:B------:R-:W-:Y:S02]  /*2da00*/  IMAD R11, R62.reuse, 0x8, R7 ;  /* 0x000000083e0b7824 */ /* 0x040fe400078e0207 */
[----:B------:R-:W0:Y:S01]  /*2da10*/  LDS.64 R6, [R7] ;  /* 0x0000000007067984 */ /* 0x000e220000000a00 */
[--C-:B------:R-:W-:Y:S02]  /*2da20*/  IMAD.IADD R17, R13, 0x1, R62.reuse ;  /* 0x000000010d117824 */ /* 0x100fe400078e023e */
[C---:B------:R-:W-:Y:S02]  /*2da30*/  IMAD R15, R62.reuse, 0x8, R11 ;  /* 0x000000083e0f7824 */ /* 0x040fe400078e020b */
[----:B------:R-:W1:Y:S01]  /*2da40*/  LDS.64 R10, [R11] ;  /* 0x000000000b0a7984 */ /* 0x000e620000000a00 */
[----:B------:R-:W-:Y:S02]  /*2da50*/  IMAD.IADD R25, R17, 0x1, R62 ;  /* 0x0000000111197824 */ /* 0x000fe400078e023e */
[----:B------:R-:W-:-:S02]  /*2da60*/  IMAD R18, R62, 0x8, R15 ;  /* 0x000000083e127824 */ /* 0x000fc400078e020f */
[----:B------:R-:W2:Y:S01]  /*2da70*/  LDS.64 R14, [R15] ;  /* 0x000000000f0e7984 */ /* 0x000ea20000000a00 */
[----:B------:R-:W-:-:S03]  /*2da80*/  IMAD.WIDE.U32 R12, R13, 0x8, R4 ;  /* 0x000000080d0c7825 */ /* 0x000fc600078e0004 */
[----:B------:R-:W3:Y:S01]  /*2da90*/  LDS.64 R18, [R18] ;  /* 0x0000000012127984 */ /* 0x000ee20000000a00 */
[----:B------:R-:W-:-:S04]  /*2daa0*/  IMAD.WIDE.U32 R16, R17, 0x8, R4 ;  /* 0x0000000811107825 */ /* 0x000fc800078e0004 */
[----:B------:R-:W-:-:S04]  /*2dab0*/  IMAD.WIDE.U32 R20, R25, 0x8, R4 ;  /* 0x0000000819147825 */ /* 0x000fc800078e0004 */
[----:B------:R-:W-:-:S05]  /*2dac0*/  IMAD.IADD R23, R25, 0x1, R62 ;  /* 0x0000000119177824 */ /* 0x000fca00078e023e */
[----:B------:R-:W-:Y:S01]  /*2dad0*/  ISETP.GE.AND P0, PT, R23, UR8, PT ;  /* 0x0000000817007c0c */ /* 0x000fe2000bf06270 */
[----:B0-----:R4:W-:Y:S04]  /*2dae0*/  STG.E.64 desc[UR12][R8.64+0x8], R6 ;  /* 0x0000080608007986 */ /* 0x0019e8000c101b0c */
[----:B-1----:R4:W-:Y:S04]  /*2daf0*/  STG.E.64 desc[UR12][R12.64+0x8], R10 ;  /* 0x0000080a0c007986 */ /* 0x0029e8000c101b0c */
[----:B--2---:R4:W-:Y:S04]  /*2db00*/  STG.E.64 desc[UR12][R16.64+0x8], R14 ;  /* 0x0000080e10007986 */ /* 0x0049e8000c101b0c */
[----:B---3--:R4:W-:Y:S01]  /*2db10*/  STG.E.64 desc[UR12][R20.64+0x8], R18 ;  /* 0x0000081214007986 */ /* 0x0089e2000c101b0c */
[----:B------:R-:W-:Y:S05]  /*2db20*/  @!P0 BRA `(.L_x_712) ;  /* 0xfffffffc00a88947 */ /* 0x000fea000383ffff */
.L_x_709:
[----:B------:R-:W-:Y:S05]  /*2db30*/  BSYNC.RECONVERGENT B0 ;  /* 0x0000000000007941 */ /* 0x000fea0003800200 */
.L_x_708:
[----:B------:R-:W-:Y:S01]  /*2db40*/  UISETP.GE.U32.AND UP0, UPT, UR4, 0x1d, UPT ;  /* 0x0000001d0400788c */ /* 0x000fe2000bf06070 */
[----:B------:R-:W-:Y:S01]  /*2db50*/  BAR.SYNC.DEFER_BLOCKING 0x0 ;  /* 0x0000000000007b1d */ /* 0x000fe20000010000 */
[----:B------:R-:W-:-:S04]  /*2db60*/  UIADD3 UR4, UPT, UPT, UR4, 0x1, URZ ;  /* 0x0000000104047890 */ /* 0x000fc8000fffe0ff */
[----:B------:R-:W-:Y:S01]  /*2db70*/  PLOP3.LUT P0, PT, PT, PT, UP0, 0x80, 0x8 ;  /* 0x000000000008781c */ /* 0x000fe20003f0f008 */
[----:B------:R-:W-:Y:S01]  /*2db80*/  UMOV UR6, 0xd2f1a9fc ;  /* 0xd2f1a9fc00067882 */ /* 0x000fe20000000000 */
[----:B------:R-:W-:Y:S02]  /*2db90*/  UMOV UR7, 0x3f50624d ;  /* 0x3f50624d00077882 */ /* 0x000fe40000000000 */
[----:B------:R-:W-:-:S14]  /*2dba0*/  DSETP.GEU.AND P1, PT, R2, UR6, PT ;  /* 0x0000000602007e2a */ /* 0x000fdc000bf2e000 */
[----:B------:R-:W-:Y:S05]  /*2dbb0*/  @!P0 BRA P1, `(.L_x_713) ;  /* 0xfffffd4c00908947 */ /* 0x000fea000083ffff */
.L_x_707:
[----:B------:R-:W3:Y:S02]  /*2dbc0*/  LDC.64 R2, c[0x0][0x3e0] ;  /* 0x0000f800ff027b82 */ /* 0x000ee40000000a00 */
[----:B---3--:R-:W-:Y:S01]  /*2dbd0*/  STG.E.64 desc[UR12][R2.64], R28 ;  /* 0x0000001c02007986 */ /* 0x008fe2000c101b0c */
[----:B------:R-:W-:Y:S05]  /*2dbe0*/  EXIT ;  /* 0x000000000000794d */ /* 0x000fea0003800000 */
        .weak           $__internal_0_$__cuda_sm20_div_rn_f64_full
        .type           $__internal_0_$__cuda_sm20_div_rn_f64_full,@function
        .size           $__internal_0_$__cuda_sm20_div_rn_f64_full,($__internal_1_$__cuda_sm20_dsqrt_rn_f64_mediumpath_v1 - $__internal_0_$__cuda_sm20_div_rn_f64_full)
$__internal_0_$__cuda_sm20_div_rn_f64_full:
[----:B------:R-:W-:Y:S01]  /*2dbf0*/  IMAD.MOV.U32 R65, RZ, RZ, R17 ;  /* 0x000000ffff417224 */ /* 0x000fe200078e0011 */
[C---:B------:R-:W-:Y:S01]  /*2dc00*/  FSETP.GEU.AND P2, PT, |R15|.reuse, 1.469367938527859385e-39, PT ;  /* 0x001000000f00780b */ /* 0x040fe20003f4e200 */
[----:B------:R-:W-:Y:S01]  /*2dc10*/  IMAD.MOV.U32 R20, RZ, RZ, R14 ;  /* 0x000000ffff147224 */ /* 0x000fe200078e000e */
[----:B------:R-:W-:Y:S01]  /*2dc20*/  LOP3.LUT R18, R15, 0x800fffff, RZ, 0xc0, !PT ;  /* 0x800fffff0f127812 */ /* 0x000fe200078ec0ff */
[----:B------:R-:W-:Y:S01]  /*2dc30*/  IMAD.MOV.U32 R21, RZ, RZ, R15 ;  /* 0x000000ffff157224 */ /* 0x000fe200078e000f */
[C---:B------:R-:W-:Y:S01]  /*2dc40*/  FSETP.GEU.AND P1, PT, |R65|.reuse, 1.469367938527859385e-39, PT ;  /* 0x001000004100780b */ /* 0x040fe20003f2e200 */
[----:B------:R-:W-:Y:S01]  /*2dc50*/  BSSY B0, `(.L_x_714) ;  /* 0x000005a000007945 */ /* 0x000fe20003800000 */
[----:B------:R-:W-:Y:S02]  /*2dc60*/  MOV R64, R0 ;  /* 0x0000000000407202 */ /* 0x000fe40000000f00 */
[----:B------:R-:W-:Y:S02]  /*2dc70*/  LOP3.LUT R23, R18, 0x3ff00000, RZ, 0xfc, !PT ;  /* 0x3ff0000012177812 */ /* 0x000fe400078efcff */
[----:B------:R-:W-:Y:S01]  /*2dc80*/  MOV R22, R14 ;  /* 0x0000000e00167202 */ /* 0x000fe20000000f00 */
[----:B------:R-:W-:Y:S01]  /*2dc90*/  IMAD.MOV.U32 R14, RZ, RZ, 0x1ca00000 ;  /* 0x1ca00000ff0e7424 */ /* 0x000fe200078e00ff */
[----:B------:R-:W-:Y:S01]  /*2dca0*/  LOP3.LUT R0, R65, 0x7ff00000, RZ, 0xc0, !PT ;  /* 0x7ff0000041007812 */ /* 0x000fe200078ec0ff */
[----:B------:R-:W-:Y:S01]  /*2dcb0*/  @!P2 DMUL R22, R20, 8.98846567431157953865e+307 ;  /* 0x7fe000001416a828 */ /* 0x000fe20000000000 */
[----:B------:R-:W-:Y:S01]  /*2dcc0*/  LOP3.LUT R18, R15, 0x7ff00000, RZ, 0xc0, !PT ;  /* 0x7ff000000f127812 */ /* 0x000fe200078ec0ff */
[----:B------:R-:W-:Y:S01]  /*2dcd0*/  IMAD.MOV.U32 R72, RZ, RZ, R64 ;  /* 0x000000ffff487224 */ /* 0x000fe200078e0040 */
[----:B------:R-:W-:Y:S01]  /*2dce0*/  MOV R68, 0x1 ;  /* 0x0000000100447802 */ /* 0x000fe20000000f00 */
[----:B------:R-:W-:Y:S01]  /*2dcf0*/  @!P1 IMAD.MOV.U32 R74, RZ, RZ, RZ ;  /* 0x000000ffff4a9224 */ /* 0x000fe200078e00ff */
[----:B------:R-:W-:Y:S01]  /*2dd00*/  @!P1 LOP3.LUT R17, R21, 0x7ff00000, RZ, 0xc0, !PT ;  /* 0x7ff0000015119812 */ /* 0x000fe200078ec0ff */
[----:B------:R-:W0:Y:S01]  /*2dd10*/  MUFU.RCP64H R69, R23 ;  /* 0x0000001700457308 */ /* 0x000e220000001800 */
[----:B------:R-:W-:-:S02]  /*2dd20*/  ISETP.GE.U32.AND P4, PT, R0, R18, PT ;  /* 0x000000120000720c */ /* 0x000fc40003f86070 */
[----:B------:R-:W-:Y:S02]  /*2dd30*/  @!P1 ISETP.GE.U32.AND P3, PT, R0, R17, PT ;  /* 0x000000110000920c */ /* 0x000fe40003f66070 */
[C---:B------:R-:W-:Y:S02]  /*2dd40*/  SEL R17, R14.reuse, 0x63400000, !P4 ;  /* 0x634000000e117807 */ /* 0x040fe40006000000 */
[----:B------:R-:W-:Y:S02]  /*2dd50*/  @!P1 SEL R15, R14, 0x63400000, !P3 ;  /* 0x634000000e0f9807 */ /* 0x000fe40005800000 */
[--C-:B------:R-:W-:Y:S01]  /*2dd60*/  LOP3.LUT R73, R17, 0x800fffff, R65.reuse, 0xf8, !PT ;  /* 0x800fffff11497812 */ /* 0x100fe200078ef841 */
[----:B------:R-:W-:Y:S01]  /*2dd70*/  IMAD.MOV.U32 R17, RZ, RZ, R0 ;  /* 0x000000ffff117224 */ /* 0x000fe200078e0000 */
[----:B------:R-:W-:Y:S02]  /*2dd80*/  @!P1 LOP3.LUT R15, R15, 0x80000000, R65, 0xf8, !PT ;  /* 0x800000000f0f9812 */ /* 0x000fe400078ef841 */
[----:B------:R-:W-:-:S02]  /*2dd90*/  @!P2 LOP3.LUT R18, R23, 0x7ff00000, RZ, 0xc0, !PT ;  /* 0x7ff000001712a812 */ /* 0x000fc400078ec0ff */
[----:B------:R-:W-:-:S06]  /*2dda0*/  @!P1 LOP3.LUT R75, R15, 0x100000, RZ, 0xfc, !PT ;  /* 0x001000000f4b9812 */ /* 0x000fcc00078efcff */
[----:B------:R-:W-:Y:S02]  /*2ddb0*/  @!P1 DFMA R72, R72, 2, -R74 ;  /* 0x400000004848982b */ /* 0x000fe4000000084a */
[----:B0-----:R-:W-:-:S08]  /*2ddc0*/  DFMA R74, R68, -R22, 1 ;  /* 0x3ff00000444a742b */ /* 0x001fd00000000816 */
[----:B------:R-:W-:Y:S01]  /*2ddd0*/  DFMA R74, R74, R74, R74 ;  /* 0x0000004a4a4a722b */ /* 0x000fe2000000004a */
[----:B------:R-:W-:-:S05]  /*2dde0*/  @!P1 LOP3.LUT R17, R73, 0x7ff00000, RZ, 0xc0, !PT ;  /* 0x7ff0000049119812 */ /* 0x000fca00078ec0ff */
[----:B------:R-:W-:Y:S02]  /*2ddf0*/  VIADD R15, R17, 0xffffffff ;  /* 0xffffffff110f7836 */ /* 0x000fe40000000000 */
[----:B------:R-:W-:-:S03]  /*2de00*/  DFMA R68, R68, R74, R68 ;  /* 0x0000004a4444722b */ /* 0x000fc60000000044 */
[----:B------:R-:W-:Y:S01]  /*2de10*/  ISETP.GT.U32.AND P1, PT, R15, 0x7feffffe, PT ;  /* 0x7feffffe0f00780c */ /* 0x000fe20003f24070 */
[----:B------:R-:W-:-:S04]  /*2de20*/  VIADD R15, R18, 0xffffffff ;  /* 0xffffffff120f7836 */ /* 0x000fc80000000000 */
[----:B------:R-:W-:Y:S01]  /*2de30*/  DFMA R76, R68, -R22, 1 ;  /* 0x3ff00000444c742b */ /* 0x000fe20000000816 */
[----:B------:R-:W-:-:S07]  /*2de40*/  ISETP.GT.U32.OR P1, PT, R15, 0x7feffffe, P1 ;  /* 0x7feffffe0f00780c */ /* 0x000fce0000f24470 */
[----:B------:R-:W-:-:S08]  /*2de50*/  DFMA R76, R68, R76, R68 ;  /* 0x0000004c444c722b */ /* 0x000fd00000000044 */
[----:B------:R-:W-:-:S08]  /*2de60*/  DMUL R74, R76, R72 ;  /* 0x000000484c4a7228 */ /* 0x000fd00000000000 */
[----:B------:R-:W-:-:S08]  /*2de70*/  DFMA R68, R74, -R22, R72 ;  /* 0x800000164a44722b */ /* 0x000fd00000000048 */
[----:B------:R-:W-:Y:S01]  /*2de80*/  DFMA R68, R76, R68, R74 ;  /* 0x000000444c44722b */ /* 0x000fe2000000004a */
[----:B------:R-:W-:Y:S10]  /*2de90*/  @P1 BRA `(.L_x_715) ;  /* 0x0000000000741947 */ /* 0x000ff40003800000 */
[----:B------:R-:W-:-:S04]  /*2dea0*/  LOP3.LUT R15, R21, 0x7ff00000, RZ, 0xc0, !PT ;  /* 0x7ff00000150f7812 */ /* 0x000fc800078ec0ff */
[CC--:B------:R-:W-:Y:S02]  /*2deb0*/  ISETP.GE.U32.AND P1, PT, R0.reuse, R15.reuse, PT ;  /* 0x0000000f0000720c */ /* 0x0c0fe40003f26070 */
[----:B------:R-:W-:Y:S02]  /*2dec0*/  VIADDMNMX R0, R0, -R15, 0xb9600000, !PT ;  /* 0xb960000000007446 */ /* 0x000fe4000780090f */
[----:B------:R-:W-:Y:S01]  /*2ded0*/  SEL R15, R14, 0x63400000, !P1 ;  /* 0x634000000e0f7807 */ /* 0x000fe20004800000 */
[----:B------:R-:W-:Y:S01]  /*2dee0*/  IMAD.MOV.U32 R14, RZ, RZ, RZ ;  /* 0x000000ffff0e7224 */ /* 0x000fe200078e00ff */
[----:B------:R-:W-:-:S04]  /*2def0*/  VIMNMX R0, PT, PT, R0, 0x46a00000, PT ;  /* 0x46a0000000007848 */ /* 0x000fc80003fe0100 */
[----:B------:R-:W-:-:S05]  /*2df00*/  IADD3 R0, PT, PT, -R15, R0, RZ ;  /* 0x000000000f007210 */ /* 0x000fca0007ffe1ff */
[----:B------:R-:W-:-:S06]  /*2df10*/  VIADD R15, R0, 0x7fe00000 ;  /* 0x7fe00000000f7836 */ /* 0x000fcc0000000000 */
[----:B------:R-:W-:-:S10]  /*2df20*/  DMUL R74, R68, R14 ;  /* 0x0000000e444a7228 */ /* 0x000fd40000000000 */
[----:B------:R-:W-:-:S13]  /*2df30*/  FSETP.GTU.AND P1, PT, |R75|, 1.469367938527859385e-39, PT ;  /* 0x001000004b00780b */ /* 0x000fda0003f2c200 */
[----:B------:R-:W-:Y:S05]  /*2df40*/  @P1 BRA `(.L_x_716) ;  /* 0x0000000000a81947 */ /* 0x000fea0003800000 */
[----:B------:R-:W-:Y:S01]  /*2df50*/  DFMA R22, R68, -R22, R72 ;  /* 0x800000164416722b */ /* 0x000fe20000000048 */
[----:B------:R-:W-:-:S09]  /*2df60*/  IMAD.MOV.U32 R20, RZ, RZ, RZ ;  /* 0x000000ffff147224 */ /* 0x000fd200078e00ff */
[C---:B------:R-:W-:Y:S02]  /*2df70*/  FSETP.NEU.AND P1, PT, R23.reuse, RZ, PT ;  /* 0x000000ff1700720b */ /* 0x040fe40003f2d000 */
[----:B------:R-:W-:-:S04]  /*2df80*/  LOP3.LUT R14, R23, 0x80000000, R21, 0x48, !PT ;  /* 0x80000000170e7812 */ /* 0x000fc800078e4815 */
[----:B------:R-:W-:-:S07]  /*2df90*/  LOP3.LUT R21, R14, R15, RZ, 0xfc, !PT ;  /* 0x0000000f0e157212 */ /* 0x000fce00078efcff */
[----:B------:R-:W-:Y:S05]  /*2dfa0*/  @!P1 BRA `(.L_x_716) ;  /* 0x0000000000909947 */ /* 0x000fea0003800000 */
[C---:B------:R-:W-:Y:S01]  /*2dfb0*/  IADD3 R19, PT, PT, -R0.reuse, RZ, RZ ;  /* 0x000000ff00137210 */ /* 0x040fe20007ffe1ff */
[----:B------:R-:W-:Y:S01]  /*2dfc0*/  IMAD.MOV.U32 R18, RZ, RZ, RZ ;  /* 0x000000ffff127224 */ /* 0x000fe200078e00ff */
[----:B------:R-:W-:-:S05]  /*2dfd0*/  IADD3 R0, PT, PT, -R0, -0x43300000, RZ ;  /* 0xbcd0000000007810 */ /* 0x000fca0007ffe1ff */
[----:B------:R-:W-:Y:S02]  /*2dfe0*/  DFMA R18, R74, -R18, R68 ;  /* 0x800000124a12722b */ /* 0x000fe40000000044 */
[----:B------:R-:W-:-:S08]  /*2dff0*/  DMUL.RP R68, R68, R20 ;  /* 0x0000001444447228 */ /* 0x000fd00000008000 */
[----:B------:R-:W-:Y:S02]  /*2e000*/  FSETP.NEU.AND P1, PT, |R19|, R0, PT ;  /* 0x000000001300720b */ /* 0x000fe40003f2d200 */
[----:B------:R-:W-:Y:S02]  /*2e010*/  LOP3.LUT R0, R69, R14, RZ, 0x3c, !PT ;  /* 0x0000000e45007212 */ /* 0x000fe400078e3cff */
[----:B------:R-:W-:Y:S02]  /*2e020*/  FSEL R14, R68, R74, !P1 ;  /* 0x0000004a440e7208 */ /* 0x000fe40004800000 */
[----:B------:R-:W-:-:S03]  /*2e030*/  FSEL R15, R0, R75, !P1 ;  /* 0x0000004b000f7208 */ /* 0x000fc60004800000 */
[----:B------:R-:W-:Y:S02]  /*2e040*/  IMAD.MOV.U32 R74, RZ, RZ, R14 ;  /* 0x000000ffff4a7224 */ /* 0x000fe400078e000e */
[----:B------:R-:W-:Y:S01]  /*2e050*/  IMAD.MOV.U32 R75, RZ, RZ, R15 ;  /* 0x000000ffff4b7224 */ /* 0x000fe200078e000f */
[----:B------:R-:W-:Y:S06]  /*2e060*/  BRA `(.L_x_716) ;  /* 0x0000000000607947 */ /* 0x000fec0003800000 */
.L_x_715:
[----:B------:R-:W-:-:S14]  /*2e070*/  DSETP.NAN.AND P1, PT, R64, R64, PT ;  /* 0x000000404000722a */ /* 0x000fdc0003f28000 */
[----:B------:R-:W-:Y:S05]  /*2e080*/  @P1 BRA `(.L_x_717) ;  /* 0x00000000004c1947 */ /* 0x000fea0003800000 */
[----:B------:R-:W-:-:S14]  /*2e090*/  DSETP.NAN.AND P1, PT, R20, R20, PT ;  /* 0x000000141400722a */ /* 0x000fdc0003f28000 */
[----:B------:R-:W-:Y:S05]  /*2e0a0*/  @P1 BRA `(.L_x_718) ;  /* 0x0000000000341947 */ /* 0x000fea0003800000 */
[----:B------:R-:W-:Y:S01]  /*2e0b0*/  ISETP.NE.AND P1, PT, R17, R18, PT ;  /* 0x000000121100720c */ /* 0x000fe20003f25270 */
[----:B------:R-:W-:Y:S01]  /*2e0c0*/  IMAD.MOV.U32 R75, RZ, RZ, -0x80000 ;  /* 0xfff80000ff4b7424 */ /* 0x000fe200078e00ff */
[----:B------:R-:W-:-:S11]  /*2e0d0*/  MOV R74, 0x0 ;  /* 0x00000000004a7802 */ /* 0x000fd60000000f00 */
[----:B------:R-:W-:Y:S05]  /*2e0e0*/  @!P1 BRA `(.L_x_716) ;  /* 0x0000000000409947 */ /* 0x000fea0003800000 */
[----:B------:R-:W-:Y:S02]  /*2e0f0*/  ISETP.NE.AND P1, PT, R17, 0x7ff00000, PT ;  /* 0x7ff000001100780c */ /* 0x000fe40003f25270 */
[----:B------:R-:W-:Y:S02]  /*2e100*/  LOP3.LUT R15, R65, 0x80000000, R21, 0x48, !PT ;  /* 0x80000000410f7812 */ /* 0x000fe400078e4815 */
[----:B------:R-:W-:-:S13]  /*2e110*/  ISETP.EQ.OR P1, PT, R18, RZ, !P1 ;  /* 0x000000ff1200720c */ /* 0x000fda0004f22670 */
[----:B------:R-:W-:Y:S01]  /*2e120*/  @P1 LOP3.LUT R0, R15, 0x7ff00000, RZ, 0xfc, !PT ;  /* 0x7ff000000f001812 */ /* 0x000fe200078efcff */
[----:B------:R-:W-:Y:S01]  /*2e130*/  @!P1 IMAD.MOV.U32 R74, RZ, RZ, RZ ;  /* 0x000000ffff4a9224 */ /* 0x000fe200078e00ff */
[----:B------:R-:W-:Y:S01]  /*2e140*/  @P1 MOV R74, RZ ;  /* 0x000000ff004a1202 */ /* 0x000fe20000000f00 */
[----:B------:R-:W-:Y:S02]  /*2e150*/  @!P1 IMAD.MOV.U32 R75, RZ, RZ, R15 ;  /* 0x000000ffff4b9224 */ /* 0x000fe400078e000f */
[----:B------:R-:W-:Y:S01]  /*2e160*/  @P1 IMAD.MOV.U32 R75, RZ, RZ, R0 ;  /* 0x000000ffff4b1224 */ /* 0x000fe200078e0000 */
[----:B------:R-:W-:Y:S06]  /*2e170*/  BRA `(.L_x_716) ;  /* 0x00000000001c7947 */ /* 0x000fec0003800000 */
.L_x_718:
[----:B------:R-:W-:Y:S01]  /*2e180*/  LOP3.LUT R15, R21, 0x80000, RZ, 0xfc, !PT ;  /* 0x00080000150f7812 */ /* 0x000fe200078efcff */
[----:B------:R-:W-:-:S04]  /*2e190*/  IMAD.MOV.U32 R74, RZ, RZ, R20 ;  /* 0x000000ffff4a7224 */ /* 0x000fc800078e0014 */
[----:B------:R-:W-:Y:S01]  /*2e1a0*/  IMAD.MOV.U32 R75, RZ, RZ, R15 ;  /* 0x000000ffff4b7224 */ /* 0x000fe200078e000f */
[----:B------:R-:W-:Y:S06]  /*2e1b0*/  BRA `(.L_x_716) ;  /* 0x00000000000c7947 */ /* 0x000fec0003800000 */
.L_x_717:
[----:B------:R-:W-:Y:S02]  /*2e1c0*/  LOP3.LUT R15, R65, 0x80000, RZ, 0xfc, !PT ;  /* 0x00080000410f7812 */ /* 0x000fe400078efcff */
[----:B------:R-:W-:-:S03]  /*2e1d0*/  MOV R74, R64 ;  /* 0x00000040004a7202 */ /* 0x000fc60000000f00 */
[----:B------:R-:W-:-:S07]  /*2e1e0*/  IMAD.MOV.U32 R75, RZ, RZ, R15 ;  /* 0x000000ffff4b7224 */ /* 0x000fce00078e000f */
.L_x_716:
[----:B------:R-:W-:Y:S05]  /*2e1f0*/  BSYNC B0 ;  /* 0x0000000000007941 */ /* 0x000fea0003800000 */
.L_x_714:
[----:B------:R-:W-:Y:S02]  /*2e200*/  HFMA2 R17, -RZ, RZ, 0, 0 ;  /* 0x00000000ff117431 */ /* 0x000fe400000001ff */
[----:B------:R-:W-:Y:S02]  /*2e210*/  IMAD.MOV.U32 R14, RZ, RZ, R74 ;  /* 0x000000ffff0e7224 */ /* 0x000fe400078e004a */
[----:B------:R-:W-:Y:S01]  /*2e220*/  IMAD.MOV.U32 R15, RZ, RZ, R75 ;  /* 0x000000ffff0f7224 */ /* 0x000fe200078e004b */
[----:B------:R-:W-:Y:S06]  /*2e230*/  RET.REL.NODEC R16 `(ccd) ;  /* 0xfffffd1c10707950 */ /* 0x000fec0003c3ffff */
        .weak           $__internal_1_$__cuda_sm20_dsqrt_rn_f64_mediumpath_v1
        .type           $__internal_1_$__cuda_sm20_dsqrt_rn_f64_mediumpath_v1,@function
        .size           $__internal_1_$__cuda_sm20_dsqrt_rn_f64_mediumpath_v1,($ccd$__internal_trig_reduction_slowpathd - $__internal_1_$__cuda_sm20_dsqrt_rn_f64_mediumpath_v1)
$__internal_1_$__cuda_sm20_dsqrt_rn_f64_mediumpath_v1:
[----:B------:R-:W-:Y:S01]  /*2e240*/  ISETP.GE.U32.AND P2, PT, R20, -0x3400000, PT ;  /* 0xfcc000001400780c */ /* 0x000fe20003f46070 */
[----:B------:R-:W-:Y:S01]  /*2e250*/  BSSY B0, `(.L_x_719) ;  /* 0x0000024000007945 */ /* 0x000fe20003800000 */
[----:B------:R-:W-:-:S11]  /*2e260*/  IMAD.MOV.U32 R20, RZ, RZ, R22 ;  /* 0x000000ffff147224 */ /* 0x000fd600078e0016 */
[----:B------:R-:W-:Y:S05]  /*2e270*/  @!P2 BRA `(.L_x_720) ;  /* 0x000000000020a947 */ /* 0x000fea0003800000 */
[----:B------:R-:W-:-:S10]  /*2e280*/  DFMA.RM R16, R18, R16, R14 ;  /* 0x000000101210722b */ /* 0x000fd4000000400e */
[----:B------:R-:W-:-:S05]  /*2e290*/  IADD3 R14, P2, PT, R16, 0x1, RZ ;  /* 0x00000001100e7810 */ /* 0x000fca0007f5e0ff */
[----:B------:R-:W-:-:S06]  /*2e2a0*/  IMAD.X R15, RZ, RZ, R17, P2 ;  /* 0x000000ffff0f7224 */ /* 0x000fcc00010e0611 */
[----:B------:R-:W-:-:S08]  /*2e2b0*/  DFMA.RP R20, -R16, R14, R20 ;  /* 0x0000000e1014722b */ /* 0x000fd00000008114 */
[----:B------:R-:W-:-:S06]  /*2e2c0*/  DSETP.GT.AND P2, PT, R20, RZ, PT ;  /* 0x000000ff1400722a */ /* 0x000fcc0003f44000 */
[----:B------:R-:W-:Y:S02]  /*2e2d0*/  FSEL R14, R14, R16, P2 ;  /* 0x000000100e0e7208 */ /* 0x000fe40001000000 */
[----:B------:R-:W-:Y:S01]  /*2e2e0*/  FSEL R15, R15, R17, P2 ;  /* 0x000000110f0f7208 */ /* 0x000fe20001000000 */
[----:B------:R-:W-:Y:S06]  /*2e2f0*/  BRA `(.L_x_721) ;  /* 0x0000000000647947 */ /* 0x000fec0003800000 */
.L_x_720:
[----:B------:R-:W-:-:S14]  /*2e300*/  DSETP.NE.AND P2, PT, R20, RZ, PT ;  /* 0x000000ff1400722a */ /* 0x000fdc0003f45000 */
[----:B------:R-:W-:Y:S05]  /*2e310*/  @!P2 BRA `(.L_x_722) ;  /* 0x000000000058a947 */ /* 0x000fea0003800000 */
[----:B------:R-:W-:-:S13]  /*2e320*/  ISETP.GE.AND P2, PT, R21, RZ, PT ;  /* 0x000000ff1500720c */ /* 0x000fda0003f46270 */
[----:B------:R-:W-:Y:S01]  /*2e330*/  @!P2 IMAD.MOV.U32 R14, RZ, RZ, 0x0 ;  /* 0x00000000ff0ea424 */ /* 0x000fe200078e00ff */
[----:B------:R-:W-:Y:S01]  /*2e340*/  @!P2 MOV R15, 0xfff80000 ;  /* 0xfff80000000fa802 */ /* 0x000fe20000000f00 */
[----:B------:R-:W-:Y:S06]  /*2e350*/  @!P2 BRA `(.L_x_721) ;  /* 0x00000000004ca947 */ /* 0x000fec0003800000 */
[----:B------:R-:W-:-:S13]  /*2e360*/  ISETP.GT.AND P2, PT, R21, 0x7fefffff, PT ;  /* 0x7fefffff1500780c */ /* 0x000fda0003f44270 */
[----:B------:R-:W-:Y:S05]  /*2e370*/  @P2 BRA `(.L_x_722) ;  /* 0x0000000000402947 */ /* 0x000fea0003800000 */
[----:B------:R-:W-:Y:S01]  /*2e380*/  DMUL R20, R20, 8.11296384146066816958e+31 ;  /* 0x4690000014147828 */ /* 0x000fe20000000000 */
[----:B------:R-:W-:Y:S02]  /*2e390*/  IMAD.MOV.U32 R18, RZ, RZ, RZ ;  /* 0x000000ffff127224 */ /* 0x000fe400078e00ff */
[----:B------:R-:W-:Y:S02]  /*2e3a0*/  IMAD.MOV.U32 R14, RZ, RZ, 0x0 ;  /* 0x00000000ff0e7424 */ /* 0x000fe400078e00ff */
[----:B------:R-:W-:Y:S01]  /*2e3b0*/  IMAD.MOV.U32 R15, RZ, RZ, 0x3fd80000 ;  /* 0x3fd80000ff0f7424 */ /* 0x000fe200078e00ff */
[----:B------:R-:W0:Y:S02]  /*2e3c0*/  MUFU.RSQ64H R19, R21 ;  /* 0x0000001500137308 */ /* 0x000e240000001c00 */
[----:B0-----:R-:W-:-:S08]  /*2e3d0*/  DMUL R16, R18, R18 ;  /* 0x0000001212107228 */ /* 0x001fd00000000000 */
[----:B------:R-:W-:-:S08]  /*2e3e0*/  DFMA R16, R20, -R16, 1 ;  /* 0x3ff000001410742b */ /* 0x000fd00000000810 */
[----:B------:R-:W-:Y:S02]  /*2e3f0*/  DFMA R14, R16, R14, 0.5 ;  /* 0x3fe00000100e742b */ /* 0x000fe4000000000e */
[----:B------:R-:W-:-:S08]  /*2e400*/  DMUL R16, R18, R16 ;  /* 0x0000001012107228 */ /* 0x000fd00000000000 */
[----:B------:R-:W-:-:S08]  /*2e410*/  DFMA R16, R14, R16, R18 ;  /* 0x000000100e10722b */ /* 0x000fd00000000012 */
[----:B------:R-:W-:Y:S02]  /*2e420*/  DMUL R14, R20, R16 ;  /* 0x00000010140e7228 */ /* 0x000fe40000000000 */
[----:B------:R-:W-:-:S06]  /*2e430*/  IADD3 R17, PT, PT, R17, -0x100000, RZ ;  /* 0xfff0000011117810 */ /* 0x000fcc0007ffe0ff */
[----:B------:R-:W-:-:S08]  /*2e440*/  DFMA R18, R14, -R14, R20 ;  /* 0x8000000e0e12722b */ /* 0x000fd00000000014 */
[----:B------:R-:W-:-:S10]  /*2e450*/  DFMA R14, R16, R18, R14 ;  /* 0x00000012100e722b */ /* 0x000fd4000000000e */
[----:B------:R-:W-:Y:S01]  /*2e460*/  VIADD R15, R15, 0xfcb00000 ;  /* 0xfcb000000f0f7836 */ /* 0x000fe20000000000 */
[----:B------:R-:W-:Y:S06]  /*2e470*/  BRA `(.L_x_721) ;  /* 0x0000000000047947 */ /* 0x000fec0003800000 */
.L_x_722:
[----:B------:R-:W-:-:S11]  /*2e480*/  DADD R14, R20, R20 ;  /* 0x00000000140e7229 */ /* 0x000fd60000000014 */
.L_x_721:
[----:B------:R-:W-:Y:S05]  /*2e490*/  BSYNC B0 ;  /* 0x0000000000007941 */ /* 0x000fea0003800000 */
.L_x_719:
[----:B------:R-:W-:Y:S02]  /*2e4a0*/  IMAD.MOV.U32 R16, RZ, RZ, R0 ;  /* 0x000000ffff107224 */ /* 0x000fe400078e0000 */
[----:B------:R-:W-:-:S04]  /*2e4b0*/  IMAD.MOV.U32 R17, RZ, RZ, 0x0 ;  /* 0x00000000ff117424 */ /* 0x000fc800078e00ff */
[----:B------:R-:W-:Y:S05]  /*2e4c0*/  RET.REL.NODEC R16 `(ccd) ;  /* 0xfffffd1810cc7950 */ /* 0x000fea0003c3ffff */
        .type           $ccd$__internal_trig_reduction_slowpathd,@function
        .size           $ccd$__internal_trig_reduction_slowpathd,(.L_x_1541 - $ccd$__internal_trig_reduction_slowpathd)
$ccd$__internal_trig_reduction_slowpathd:
[----:B------:R-:W-:Y:S02]  /*2e4d0*/  SHF.R.U32.HI R65, RZ, 0x14, R23 ;  /* 0x00000014ff417819 */ /* 0x000fe40000011617 */
[----:B------:R-:W-:Y:S02]  /*2e4e0*/  MOV R16, RZ ;  /* 0x000000ff00107202 */ /* 0x000fe40000000f00 */
[----:B------:R-:W-:-:S04]  /*2e4f0*/  LOP3.LUT R0, R65, 0x7ff, RZ, 0xc0, !PT ;  /* 0x000007ff41007812 */ /* 0x000fc800078ec0ff */
[----:B------:R-:W-:-:S13]  /*2e500*/  ISETP.NE.AND P0, PT, R0, 0x7ff, PT ;  /* 0x000007ff0000780c */ /* 0x000fda0003f05270 */
[----:B------:R-:W-:Y:S05]  /*2e510*/  @!P0 BRA `(.L_x_723) ;  /* 0x0000000800488947 */ /* 0x000fea0003800000 */
[----:B------:R-:W-:Y:S01]  /*2e520*/  VIADD R14, R0, 0xfffffc00 ;  /* 0xfffffc00000e7836 */ /* 0x000fe20000000000 */
[----:B------:R-:W-:Y:S01]  /*2e530*/  BSSY.RECONVERGENT B0, `(.L_x_724) ;  /* 0x000002f000007945 */ /* 0x000fe20003800200 */
[----:B------:R-:W-:-:S03]  /*2e540*/  CS2R R74, SRZ ;  /* 0x00000000004a7805 */ /* 0x000fc6000001ff00 */
[----:B------:R-:W-:Y:S02]  /*2e550*/  SHF.R.U32.HI R0, RZ, 0x6, R14 ;  /* 0x00000006ff007819 */ /* 0x000fe4000001160e */
[----:B------:R-:W-:Y:S02]  /*2e560*/  ISETP.GE.U32.AND P0, PT, R14, 0x80, PT ;  /* 0x000000800e00780c */ /* 0x000fe40003f06070 */
[C---:B------:R-:W-:Y:S02]  /*2e570*/  IADD3 R17, PT, PT, -R0.reuse, 0x13, RZ ;  /* 0x0000001300117810 */ /* 0x040fe40007ffe1ff */
[----:B------:R-:W-:Y:S02]  /*2e580*/  IADD3 R14, PT, PT, -R0, 0xf, RZ ;  /* 0x0000000f000e7810 */ /* 0x000fe40007ffe1ff */
[----:B------:R-:W-:-:S04]  /*2e590*/  SEL R17, R17, 0x12, P0 ;  /* 0x0000001211117807 */ /* 0x000fc80000000000 */
[----:B------:R-:W-:-:S13]  /*2e5a0*/  ISETP.GE.AND P0, PT, R14, R17, PT ;  /* 0x000000110e00720c */ /* 0x000fda0003f06270 */
[----:B------:R-:W-:Y:S05]  /*2e5b0*/  @P0 BRA `(.L_x_725) ;  /* 0x0000000000980947 */ /* 0x000fea0003800000 */
[----:B------:R-:W0:Y:S01]  /*2e5c0*/  LDC.64 R68, c[0x0][0x358] ;  /* 0x0000d600ff447b82 */ /* 0x000e220000000a00 */
[C---:B------:R-:W-:Y:S01]  /*2e5d0*/  SHF.L.U64.HI R20, R18.reuse, 0xb, R23 ;  /* 0x0000000b12147819 */ /* 0x040fe20000010217 */
[----:B------:R-:W-:Y:S01]  /*2e5e0*/  BSSY.RECONVERGENT B1, `(.L_x_726) ;  /* 0x0000022000017945 */ /* 0x000fe20003800200 */
[----:B------:R-:W-:Y:S01]  /*2e5f0*/  IMAD.SHL.U32 R18, R18, 0x800, RZ ;  /* 0x0000080012127824 */ /* 0x000fe200078e00ff */
[----:B------:R-:W-:Y:S01]  /*2e600*/  IADD3 R15, PT, PT, RZ, -R0, -R17 ;  /* 0x80000000ff0f7210 */ /* 0x000fe20007ffe811 */
[----:B------:R-:W-:Y:S01]  /*2e610*/  IMAD.MOV.U32 R16, RZ, RZ, RZ ;  /* 0x000000ffff107224 */ /* 0x000fe200078e00ff */
[----:B------:R-:W-:Y:S02]  /*2e620*/  LOP3.LUT R20, R20, 0x80000000, RZ, 0xfc, !PT ;  /* 0x8000000014147812 */ /* 0x000fe400078efcff */
[----:B------:R-:W-:-:S07]  /*2e630*/  CS2R R74, SRZ ;  /* 0x00000000004a7805 */ /* 0x000fce000001ff00 */
.L_x_727:
[----:B------:R-:W1:Y:S01]  /*2e640*/  LDC.64 R72, c[0x4][RZ] ;  /* 0x01000000ff487b82 */ /* 0x000e620000000a00 */
[----:B0-----:R-:W-:Y:S02]  /*2e650*/  R2UR UR10, R68 ;  /* 0x00000000440a72ca */ /* 0x001fe400000e0000 */
[----:B------:R-:W-:Y:S01]  /*2e660*/  R2UR UR11, R69 ;  /* 0x00000000450b72ca */ /* 0x000fe200000e0000 */
[----:B-1----:R-:W-:-:S12]  /*2e670*/  IMAD.WIDE R72, R14, 0x8, R72 ;  /* 0x000000080e487825 */ /* 0x002fd800078e0248 */
[----:B------:R-:W2:Y:S01]  /*2e680*/  LDG.E.64.CONSTANT R72, desc[UR10][R72.64] ;  /* 0x0000000a48487981 */ /* 0x000ea2000c1e9b00 */
[----:B------:R-:W-:Y:S01]  /*2e690*/  VIADD R15, R15, 0x1 ;  /* 0x000000010f0f7836 */ /* 0x000fe20000000000 */
[C---:B------:R-:W-:Y:S01]  /*2e6a0*/  LEA R67, R16.reuse, R1, 0x3 ;  /* 0x0000000110437211 */ /* 0x040fe200078e18ff */
[----:B------:R-:W-:Y:S02]  /*2e6b0*/  VIADD R16, R16, 0x1 ;  /* 0x0000000110107836 */ /* 0x000fe40000000000 */
[----:B------:R-:W-:Y:S02]  /*2e6c0*/  VIADD R14, R14, 0x1 ;  /* 0x000000010e0e7836 */ /* 0x000fe40000000000 */
[----:B--2---:R-:W-:-:S04]  /*2e6d0*/  IMAD.WIDE.U32 R74, P2, R72, R18, R74 ;  /* 0x00000012484a7225 */ /* 0x004fc8000784004a */
[C---:B------:R-:W-:Y:S02]  /*2e6e0*/  IMAD R19, R72.reuse, R20, RZ ;  /* 0x0000001448137224 */ /* 0x040fe400078e02ff */
[----:B------:R-:W-:Y:S02]  /*2e6f0*/  IMAD R22, R73, R18, RZ ;  /* 0x0000001249167224 */ /* 0x000fe400078e02ff */
[----:B------:R-:W-:Y:S01]  /*2e700*/  IMAD.HI.U32 R21, R72, R20, RZ ;  /* 0x0000001448157227 */ /* 0x000fe200078e00ff */
[----:B------:R-:W-:-:S03]  /*2e710*/  IADD3 R19, P0, PT, R19, R75, RZ ;  /* 0x0000004b13137210 */ /* 0x000fc60007f1e0ff */
[----:B------:R-:W-:Y:S01]  /*2e720*/  IMAD.X R21, RZ, RZ, R21, P2 ;  /* 0x000000ffff157224 */ /* 0x000fe200010e0615 */
[----:B------:R-:W-:Y:S01]  /*2e730*/  IADD3 R75, P1, PT, R22, R19, RZ ;  /* 0x00000013164b7210 */ /* 0x000fe20007f3e0ff */
[----:B------:R-:W-:-:S04]  /*2e740*/  IMAD.HI.U32 R22, R73, R18, RZ ;  /* 0x0000001249167227 */ /* 0x000fc800078e00ff */
[CC--:B------:R-:W-:Y:S01]  /*2e750*/  IMAD.HI.U32 R19, R73.reuse, R20.reuse, RZ ;  /* 0x0000001449137227 */ /* 0x0c0fe200078e00ff */
[----:B------:R-:W-:Y:S01]  /*2e760*/  IADD3.X R21, P0, PT, R22, R21, RZ, P0, !PT ;  /* 0x0000001516157210 */ /* 0x000fe2000071e4ff */
[----:B------:R0:W-:Y:S02]  /*2e770*/  STL.64 [R67], R74 ;  /* 0x0000004a43007387 */ /* 0x0001e40000100a00 */
[----:B------:R-:W-:Y:S02]  /*2e780*/  IMAD R22, R73, R20, RZ ;  /* 0x0000001449167224 */ /* 0x000fe400078e02ff */
[----:B------:R-:W-:Y:S01]  /*2e790*/  IMAD.X R19, RZ, RZ, R19, P0 ;  /* 0x000000ffff137224 */ /* 0x000fe200000e0613 */
[----:B------:R-:W-:Y:S02]  /*2e7a0*/  ISETP.NE.AND P0, PT, R15, -0xf, PT ;  /* 0xfffffff10f00780c */ /* 0x000fe40003f05270 */
[----:B------:R-:W-:-:S04]  /*2e7b0*/  IADD3.X R22, P1, PT, R22, R21, RZ, P1, !PT ;  /* 0x0000001516167210 */ /* 0x000fc80000f3e4ff */
[----:B------:R-:W-:Y:S01]  /*2e7c0*/  IADD3.X R19, PT, PT, RZ, R19, RZ, P1, !PT ;  /* 0x00000013ff137210 */ /* 0x000fe20000ffe4ff */
[----:B0-----:R-:W-:-:S03]  /*2e7d0*/  IMAD.MOV.U32 R74, RZ, RZ, R22 ;  /* 0x000000ffff4a7224 */ /* 0x001fc600078e0016 */
[----:B------:R-:W-:-:S03]  /*2e7e0*/  MOV R75, R19 ;  /* 0x00000013004b7202 */ /* 0x000fc60000000f00 */
[----:B------:R-:W-:Y:S05]  /*2e7f0*/  @P0 BRA `(.L_x_727) ;  /* 0xfffffffc00900947 */ /* 0x000fea000383ffff */
[----:B------:R-:W-:Y:S05]  /*2e800*/  BSYNC.RECONVERGENT B1 ;  /* 0x0000000000017941 */ /* 0x000fea0003800200 */
.L_x_726:
[----:B------:R-:W-:-:S07]  /*2e810*/  IMAD.MOV.U32 R14, RZ, RZ, R17 ;  /* 0x000000ffff0e7224 */ /* 0x000fce00078e0011 */
.L_x_725:
[----:B------:R-:W-:Y:S05]  /*2e820*/  BSYNC.RECONVERGENT B0 ;  /* 0x0000000000007941 */ /* 0x000fea0003800200 */
.L_x_724:
[----:B------:R-:W-:Y:S01]  /*2e830*/  LOP3.LUT P0, R65, R65, 0x3f, RZ, 0xc0, !PT ;  /* 0x0000003f41417812 */ /* 0x000fe2000780c0ff */
[----:B------:R-:W-:-:S04]  /*2e840*/  IMAD.IADD R0, R0, 0x1, R14 ;  /* 0x0000000100007824 */ /* 0x000fc800078e020e */
[----:B------:R-:W-:-:S05]  /*2e850*/  IMAD.U32 R67, R0, 0x8, R1 ;  /* 0x0000000800437824 */ /* 0x000fca00078e0001 */
[----:B------:R0:W-:Y:S04]  /*2e860*/  STL.64 [R67+-0x78], R74 ;  /* 0xffff884a43007387 */ /* 0x0001e80000100a00 */
[----:B------:R-:W2:Y:S04]  /*2e870*/  @P0 LDL.64 R18, [R1+0x8] ;  /* 0x0000080001120983 */ /* 0x000ea80000100a00 */
[----:B------:R-:W3:Y:S04]  /*2e880*/  LDL.64 R14, [R1+0x10] ;  /* 0x00001000010e7983 */ /* 0x000ee80000100a00 */
[----:B------:R-:W0:Y:S01]  /*2e890*/  LDL.64 R16, [R1+0x18] ;  /* 0x0000180001107983 */ /* 0x000e220000100a00 */
[----:B------:R-:W-:Y:S01]  /*2e8a0*/  BSSY.RECONVERGENT B0, `(.L_x_728) ;  /* 0x0000035000007945 */ /* 0x000fe20003800200 */
[----:B--2---:R-:W-:-:S02]  /*2e8b0*/  @P0 SHF.R.U64 R22, R18, 0x1, R19 ;  /* 0x0000000112160819 */ /* 0x004fc40000001213 */
[----:B------:R-:W-:Y:S02]  /*2e8c0*/  @P0 SHF.R.U32.HI R0, RZ, 0x1, R19 ;  /* 0x00000001ff000819 */ /* 0x000fe40000011613 */
[----:B------:R-:W-:Y:S02]  /*2e8d0*/  @P0 LOP3.LUT R19, R65, 0x3f, RZ, 0x3c, !PT ;  /* 0x0000003f41130812 */ /* 0x000fe400078e3cff */
[----:B---3--:R-:W-:Y:S02]  /*2e8e0*/  @P0 SHF.L.U32 R21, R14, R65, RZ ;  /* 0x000000410e150219 */ /* 0x008fe400000006ff */
[----:B------:R-:W-:Y:S02]  /*2e8f0*/  @P0 SHF.R.U64 R22, R22, R19, R0 ;  /* 0x0000001316160219 */ /* 0x000fe40000001200 */
[C-C-:B------:R-:W-:Y:S02]  /*2e900*/  @P0 SHF.R.U64 R18, R14.reuse, 0x1, R15.reuse ;  /* 0x000000010e120819 */ /* 0x140fe4000000120f */
[----:B------:R-:W-:-:S02]  /*2e910*/  @P0 SHF.L.U64.HI R20, R14, R65, R15 ;  /* 0x000000410e140219 */ /* 0x000fc4000001020f */
[----:B------:R-:W-:Y:S02]  /*2e920*/  @P0 LOP3.LUT R14, R21, R22, RZ, 0xfc, !PT ;  /* 0x00000016150e0212 */ /* 0x000fe400078efcff */
[----:B------:R-:W-:Y:S02]  /*2e930*/  @P0 SHF.R.U32.HI R22, RZ, 0x1, R15 ;  /* 0x00000001ff160819 */ /* 0x000fe4000001160f */
[-C--:B------:R-:W-:Y:S02]  /*2e940*/  @P0 SHF.R.U32.HI R21, RZ, R19.reuse, R0 ;  /* 0x00000013ff150219 */ /* 0x080fe40000011600 */
[----:B------:R-:W-:Y:S02]  /*2e950*/  @P0 SHF.R.U64 R18, R18, R19, R22 ;  /* 0x0000001312120219 */ /* 0x000fe40000001216 */
[----:B0-----:R-:W-:Y:S02]  /*2e960*/  @P0 SHF.L.U32 R67, R16, R65, RZ ;  /* 0x0000004110430219 */ /* 0x001fe400000006ff */
[----:B------:R-:W-:-:S02]  /*2e970*/  @P0 LOP3.LUT R15, R20, R21, RZ, 0xfc, !PT ;  /* 0x00000015140f0212 */ /* 0x000fc400078efcff */
[----:B------:R-:W-:Y:S02]  /*2e980*/  @P0 SHF.L.U64.HI R65, R16, R65, R17 ;  /* 0x0000004110410219 */ /* 0x000fe40000010211 */
[----:B------:R-:W-:Y:S02]  /*2e990*/  @P0 SHF.R.U32.HI R22, RZ, R19, R22 ;  /* 0x00000013ff160219 */ /* 0x000fe40000011616 */
[C---:B------:R-:W-:Y:S02]  /*2e9a0*/  SHF.L.U32 R0, R14.reuse, 0x2, RZ ;  /* 0x000000020e007819 */ /* 0x040fe400000006ff */
[----:B------:R-:W-:Y:S02]  /*2e9b0*/  @P0 LOP3.LUT R16, R67, R18, RZ, 0xfc, !PT ;  /* 0x0000001243100212 */ /* 0x000fe400078efcff */
[----:B------:R-:W-:Y:S02]  /*2e9c0*/  SHF.L.U64.HI R14, R14, 0x2, R15 ;  /* 0x000000020e0e7819 */ /* 0x000fe4000001020f */
[----:B------:R-:W-:-:S02]  /*2e9d0*/  @P0 LOP3.LUT R17, R65, R22, RZ, 0xfc, !PT ;  /* 0x0000001641110212 */ /* 0x000fc400078efcff */
[----:B------:R-:W-:Y:S02]  /*2e9e0*/  SHF.L.W.U32.HI R15, R15, 0x2, R16 ;  /* 0x000000020f0f7819 */ /* 0x000fe40000010e10 */
[----:B------:R-:W-:Y:S02]  /*2e9f0*/  IADD3 RZ, P0, PT, RZ, -R0, RZ ;  /* 0x80000000ffff7210 */ /* 0x000fe40007f1e0ff */
[----:B------:R-:W-:Y:S02]  /*2ea00*/  LOP3.LUT R19, RZ, R14, RZ, 0x33, !PT ;  /* 0x0000000eff137212 */ /* 0x000fe400078e33ff */
[----:B------:R-:W-:Y:S02]  /*2ea10*/  SHF.L.W.U32.HI R16, R16, 0x2, R17 ;  /* 0x0000000210107819 */ /* 0x000fe40000010e11 */
[----:B------:R-:W-:Y:S02]  /*2ea20*/  LOP3.LUT R20, RZ, R15, RZ, 0x33, !PT ;  /* 0x0000000fff147212 */ /* 0x000fe400078e33ff */
[----:B------:R-:W-:-:S02]  /*2ea30*/  IADD3.X R19, P0, PT, RZ, R19, RZ, P0, !PT ;  /* 0x00000013ff137210 */ /* 0x000fc4000071e4ff */
[----:B------:R-:W-:Y:S02]  /*2ea40*/  LOP3.LUT R21, RZ, R16, RZ, 0x33, !PT ;  /* 0x00000010ff157212 */ /* 0x000fe400078e33ff */
[----:B------:R-:W-:Y:S02]  /*2ea50*/  IADD3.X R20, P1, PT, RZ, R20, RZ, P0, !PT ;  /* 0x00000014ff147210 */ /* 0x000fe4000073e4ff */
[----:B------:R-:W-:-:S03]  /*2ea60*/  ISETP.GT.U32.AND P2, PT, R15, -0x1, PT ;  /* 0xffffffff0f00780c */ /* 0x000fc60003f44070 */
[----:B------:R-:W-:Y:S01]  /*2ea70*/  IMAD.X R21, RZ, RZ, R21, P1 ;  /* 0x000000ffff157224 */ /* 0x000fe200008e0615 */
[----:B------:R-:W-:-:S04]  /*2ea80*/  ISETP.GT.AND.EX P0, PT, R16, -0x1, PT, P2 ;  /* 0xffffffff1000780c */ /* 0x000fc80003f04320 */
[----:B------:R-:W-:Y:S02]  /*2ea90*/  SEL R18, R16, R21, P0 ;  /* 0x0000001510127207 */ /* 0x000fe40000000000 */
[----:B------:R-:W-:Y:S02]  /*2eaa0*/  SEL R15, R15, R20, P0 ;  /* 0x000000140f0f7207 */ /* 0x000fe40000000000 */
[----:B------:R-:W-:Y:S02]  /*2eab0*/  ISETP.NE.U32.AND P1, PT, R18, RZ, PT ;  /* 0x000000ff1200720c */ /* 0x000fe40003f25070 */
[----:B------:R-:W-:Y:S02]  /*2eac0*/  SEL R19, R14, R19, P0 ;  /* 0x000000130e137207 */ /* 0x000fe40000000000 */
[----:B------:R-:W-:Y:S01]  /*2ead0*/  SEL R22, R15, R18, !P1 ;  /* 0x000000120f167207 */ /* 0x000fe20004800000 */
[----:B------:R-:W-:-:S03]  /*2eae0*/  @!P0 IMAD.MOV R0, RZ, RZ, -R0 ;  /* 0x000000ffff008224 */ /* 0x000fc600078e0a00 */
[----:B------:R-:W0:Y:S02]  /*2eaf0*/  FLO.U32 R20, R22 ;  /* 0x0000001600147300 */ /* 0x000e2400000e0000 */
[C---:B0-----:R-:W-:Y:S02]  /*2eb00*/  IADD3 R21, PT, PT, -R20.reuse, 0x1f, RZ ;  /* 0x0000001f14157810 */ /* 0x041fe40007ffe1ff */
[----:B------:R-:W-:-:S03]  /*2eb10*/  IADD3 R20, PT, PT, -R20, 0x3f, RZ ;  /* 0x0000003f14147810 */ /* 0x000fc60007ffe1ff */
[----:B------:R-:W-:-:S05]  /*2eb20*/  @P1 IMAD.MOV R20, RZ, RZ, R21 ;  /* 0x000000ffff141224 */ /* 0x000fca00078e0215 */
[----:B------:R-:W-:-:S13]  /*2eb30*/  ISETP.NE.AND P1, PT, R20, RZ, PT ;  /* 0x000000ff1400720c */ /* 0x000fda0003f25270 */
[----:B------:R-:W-:Y:S05]  /*2eb40*/  @!P1 BRA `(.L_x_729) ;  /* 0x0000000000289947 */ /* 0x000fea0003800000 */
[----:B------:R-:W-:Y:S02]  /*2eb50*/  LOP3.LUT R14, R20, 0x3f, RZ, 0xc0, !PT ;  /* 0x0000003f140e7812 */ /* 0x000fe400078ec0ff */
[--C-:B------:R-:W-:Y:S02]  /*2eb60*/  SHF.R.U64 R0, R0, 0x1, R19.reuse ;  /* 0x0000000100007819 */ /* 0x100fe40000001213 */
[CC--:B------:R-:W-:Y:S02]  /*2eb70*/  SHF.L.U64.HI R18, R15.reuse, R14.reuse, R18 ;  /* 0x0000000e0f127219 */ /* 0x0c0fe40000010212 */
[----:B------:R-:W-:Y:S02]  /*2eb80*/  SHF.L.U32 R15, R15, R14, RZ ;  /* 0x0000000e0f0f7219 */ /* 0x000fe400000006ff */
[----:B------:R-:W-:Y:S02]  /*2eb90*/  SHF.R.U32.HI R19, RZ, 0x1, R19 ;  /* 0x00000001ff137819 */ /* 0x000fe40000011613 */
[----:B------:R-:W-:-:S04]  /*2eba0*/  LOP3.LUT R14, R20, 0x3f, RZ, 0xc, !PT ;  /* 0x0000003f140e7812 */ /* 0x000fc800078e0cff */
[-CC-:B------:R-:W-:Y:S02]  /*2ebb0*/  SHF.R.U64 R0, R0, R14.reuse, R19.reuse ;  /* 0x0000000e00007219 */ /* 0x180fe40000001213 */
[----:B------:R-:W-:Y:S02]  /*2ebc0*/  SHF.R.U32.HI R19, RZ, R14, R19 ;  /* 0x0000000eff137219 */ /* 0x000fe40000011613 */
[----:B------:R-:W-:Y:S02]  /*2ebd0*/  LOP3.LUT R15, R15, R0, RZ, 0xfc, !PT ;  /* 0x000000000f0f7212 */ /* 0x000fe400078efcff */
[----:B------:R-:W-:-:S07]  /*2ebe0*/  LOP3.LUT R18, R18, R19, RZ, 0xfc, !PT ;  /* 0x0000001312127212 */ /* 0x000fce00078efcff */
.L_x_729:
[----:B------:R-:W-:Y:S05]  /*2ebf0*/  BSYNC.RECONVERGENT B0 ;  /* 0x0000000000007941 */ /* 0x000fea0003800200 */
.L_x_728:
[----:B------:R-:W-:Y:S01]  /*2ec00*/  IMAD.WIDE.U32 R68, R15, 0x2168c235, RZ ;  /* 0x2168c2350f447825 */ /* 0x000fe200078e00ff */
[----:B------:R-:W-:-:S03]  /*2ec10*/  SHF.R.U32.HI R17, RZ, 0x1e, R17 ;  /* 0x0000001eff117819 */ /* 0x000fc60000011611 */
[----:B------:R-:W-:Y:S01]  /*2ec20*/  IMAD.MOV.U32 R73, RZ, RZ, RZ ;  /* 0x000000ffff497224 */ /* 0x000fe200078e00ff */
[----:B------:R-:W-:Y:S01]  /*2ec30*/  MOV R72, R69 ;  /* 0x0000004500487202 */ /* 0x000fe20000000f00 */
[----:B------:R-:W-:Y:S01]  /*2ec40*/  IMAD.HI.U32 R0, R18, -0x36f0255e, RZ ;  /* 0xc90fdaa212007827 */ /* 0x000fe200078e00ff */
[----:B------:R-:W-:Y:S02]  /*2ec50*/  IADD3 RZ, P1, PT, R68, R68, RZ ;  /* 0x0000004444ff7210 */ /* 0x000fe40007f3e0ff */
[----:B------:R-:W-:Y:S01]  /*2ec60*/  LEA.HI R16, R16, R17, RZ, 0x1 ;  /* 0x0000001110107211 */ /* 0x000fe200078f08ff */
[----:B------:R-:W-:-:S04]  /*2ec70*/  IMAD.WIDE.U32 R14, R15, -0x36f0255e, R72 ;  /* 0xc90fdaa20f0e7825 */ /* 0x000fc800078e0048 */
[C---:B------:R-:W-:Y:S02]  /*2ec80*/  IMAD R19, R18.reuse, -0x36f0255e, RZ ;  /* 0xc90fdaa212137824 */ /* 0x040fe400078e02ff */
[----:B------:R-:W-:-:S04]  /*2ec90*/  IMAD.WIDE.U32 R14, P2, R18, 0x2168c235, R14 ;  /* 0x2168c235120e7825 */ /* 0x000fc8000784000e */
[----:B------:R-:W-:Y:S01]  /*2eca0*/  IMAD.X R0, RZ, RZ, R0, P2 ;  /* 0x000000ffff007224 */ /* 0x000fe200010e0600 */
[----:B------:R-:W-:Y:S02]  /*2ecb0*/  IADD3 R19, P2, PT, R19, R15, RZ ;  /* 0x0000000f13137210 */ /* 0x000fe40007f5e0ff */
[----:B------:R-:W-:Y:S02]  /*2ecc0*/  IADD3.X RZ, P1, PT, R14, R14, RZ, P1, !PT ;  /* 0x0000000e0eff7210 */ /* 0x000fe40000f3e4ff */
[C---:B------:R-:W-:Y:S01]  /*2ecd0*/  ISETP.GT.U32.AND P3, PT, R19.reuse, RZ, PT ;  /* 0x000000ff1300720c */ /* 0x040fe20003f64070 */
[----:B------:R-:W-:Y:S01]  /*2ece0*/  IMAD.X R15, RZ, RZ, R0, P2 ;  /* 0x000000ffff0f7224 */ /* 0x000fe200010e0600 */
[----:B------:R-:W-:-:S04]  /*2ecf0*/  IADD3.X R14, P2, PT, R19, R19, RZ, P1, !PT ;  /* 0x00000013130e7210 */ /* 0x000fc80000f5e4ff */
[C---:B------:R-:W-:Y:S02]  /*2ed00*/  ISETP.GT.AND.EX P1, PT, R15.reuse, RZ, PT, P3 ;  /* 0x000000ff0f00720c */ /* 0x040fe40003f24330 */
[----:B------:R-:W-:Y:S02]  /*2ed10*/  IADD3.X R0, PT, PT, R15, R15, RZ, P2, !PT ;  /* 0x0000000f0f007210 */ /* 0x000fe400017fe4ff */
[----:B------:R-:W-:Y:S02]  /*2ed20*/  SEL R14, R14, R19, P1 ;  /* 0x000000130e0e7207 */ /* 0x000fe40000800000 */
[----:B------:R-:W-:Y:S02]  /*2ed30*/  SEL R0, R0, R15, P1 ;  /* 0x0000000f00007207 */ /* 0x000fe40000800000 */
[----:B------:R-:W-:-:S05]  /*2ed40*/  IADD3 R15, P2, PT, R14, 0x1, RZ ;  /* 0x000000010e0f7810 */ /* 0x000fca0007f5e0ff */
[----:B------:R-:W-:-:S05]  /*2ed50*/  IMAD.X R0, RZ, RZ, R0, P2 ;  /* 0x000000ffff007224 */ /* 0x000fca00010e0600 */
[----:B------:R-:W-:-:S04]  /*2ed60*/  SHF.R.U64 R15, R15, 0xa, R0 ;  /* 0x0000000a0f0f7819 */ /* 0x000fc80000001200 */
[----:B------:R-:W-:Y:S02]  /*2ed70*/  IADD3 R19, P2, PT, R15, 0x1, RZ ;  /* 0x000000010f137810 */ /* 0x000fe40007f5e0ff */
[----:B------:R-:W-:Y:S02]  /*2ed80*/  SEL R15, RZ, 0xffffffff, !P1 ;  /* 0xffffffffff0f7807 */ /* 0x000fe40004800000 */
[----:B------:R-:W-:Y:S02]  /*2ed90*/  LEA.HI.X R0, R0, RZ, RZ, 0x16, P2 ;  /* 0x000000ff00007211 */ /* 0x000fe400010fb4ff */
[----:B------:R-:W-:Y:S01]  /*2eda0*/  LOP3.LUT P1, R14, R23, 0x80000000, RZ, 0xc0, !PT ;  /* 0x80000000170e7812 */ /* 0x000fe2000782c0ff */
[----:B------:R-:W-:Y:S01]  /*2edb0*/  IMAD.IADD R15, R15, 0x1, -R20 ;  /* 0x000000010f0f7824 */ /* 0x000fe200078e0a14 */
[--C-:B------:R-:W-:Y:S02]  /*2edc0*/  SHF.R.U64 R19, R19, 0x1, R0.reuse ;  /* 0x0000000113137819 */ /* 0x100fe40000001200 */
[----:B------:R-:W-:Y:S01]  /*2edd0*/  SHF.R.U32.HI R0, RZ, 0x1, R0 ;  /* 0x00000001ff007819 */ /* 0x000fe20000011600 */
[----:B------:R-:W-:Y:S01]  /*2ede0*/  IMAD.SHL.U32 R15, R15, 0x100000, RZ ;  /* 0x001000000f0f7824 */ /* 0x000fe200078e00ff */
[----:B------:R-:W-:-:S02]  /*2edf0*/  IADD3 R18, P2, P3, RZ, RZ, R19 ;  /* 0x000000ffff127210 */ /* 0x000fc40007b5e013 */
[----:B------:R-:W-:Y:S02]  /*2ee00*/  @!P0 LOP3.LUT R14, R14, 0x80000000, RZ, 0x3c, !PT ;  /* 0x800000000e0e8812 */ /* 0x000fe400078e3cff */
[----:B------:R-:W-:-:S03]  /*2ee10*/  IADD3.X R15, PT, PT, R15, 0x3fe00000, R0, P2, P3 ;  /* 0x3fe000000f0f7810 */ /* 0x000fc600017e6400 */
[----:B------:R-:W-:Y:S02]  /*2ee20*/  @P1 IADD3 R16, PT, PT, -R16, RZ, RZ ;  /* 0x000000ff10101210 */ /* 0x000fe40007ffe1ff */
[----:B------:R-:W-:-:S07]  /*2ee30*/  LOP3.LUT R23, R15, R14, RZ, 0xfc, !PT ;  /* 0x0000000e0f177212 */ /* 0x000fce00078efcff */
.L_x_723:
[----:B------:R-:W-:Y:S02]  /*2ee40*/  IMAD.MOV.U32 R65, RZ, RZ, 0x0 ;  /* 0x00000000ff417424 */ /* 0x000fe400078e00ff */
[----:B------:R-:W-:Y:S02]  /*2ee50*/  IMAD.MOV.U32 R19, RZ, RZ, R23 ;  /* 0x000000ffff137224 */ /* 0x000fe400078e0017 */
[----:B------:R-:W-:Y:S05]  /*2ee60*/  RET.REL.NODEC R64 `(ccd) ;  /* 0xfffffd1040647950 */ /* 0x000fea0003c3ffff */
.L_x_730:
[----:B------:R-:W-:-:S00]  /*2ee70*/  BRA `(.L_x_730) ;  /* 0xfffffffc00fc7947 */ /* 0x000fc0000383ffff */
[----:B------:R-:W-:-:S00]  /*2ee80*/  NOP ;  /* 0x0000000000007918 */ /* 0x000fc00000000000 */
[----:B------:R-:W-:-:S00]  /*2ee90*/  NOP ;  /* 0x0000000000007918 */ /* 0x000fc00000000000 */
[----:B------:R-:W-:-:S00]  /*2eea0*/  NOP ;  /* 0x0000000000007918 */ /* 0x000fc00000000000 */
[----:B------:R-:W-:-:S00]  /*2eeb0*/  NOP ;  /* 0x0000000000007918 */ /* 0x000fc00000000000 */
[----:B------:R-:W-:-:S00]  /*2eec0*/  NOP ;  /* 0x0000000000007918 */ /* 0x000fc00000000000 */
[----:B------:R-:W-:-:S00]  /*2eed0*/  NOP ;  /* 0x0000000000007918 */ /* 0x000fc00000000000 */
[----:B------:R-:W-:-:S00]  /*2eee0*/  NOP ;  /* 0x0000000000007918 */ /* 0x000fc00000000000 */
[----:B------:R-:W-:-:S00]  /*2eef0*/  NOP ;  /* 0x0000000000007918 */ /* 0x000fc00000000000 */
.L_x_1541:


//--------------------- .text.linesearch          --------------------------
	.section	.text.linesearch,"ax",@progbits
	.align	128
        .global         linesearch
        .type           linesearch,@function
        .size           linesearch,(.L_x_1544 - linesearch)
        .other          linesearch,@"STO_CUDA_ENTRY STV_DEFAULT"
linesearch:
.text.linesearch:
[----:B------:R-:W0:Y:S08]  /*0000*/  LDC R1, c[0x0][0x37c] ;  /* 0x0000df00ff017b82 */ /* 0x000e300000000800 */
[----:B------:R-:W1:Y:S01]  /*0010*/  LDC R0, c[0x0][0x3c0] ;  /* 0x0000f000ff007b82 */ /* 0x000e620000000800 */
[----:B------:R-:W2:Y:S01]  /*0020*/  LDCU.64 UR8, c[0x0][0x358] ;  /* 0x00006b00ff0877ac */ /* 0x000ea20008000a00 */
[----:B0-----:R-:W-:-:S06]  /*0030*/  VIADD R1, R1, 0xffffffd8 ;  /* 0xffffffd801017836 */ /* 0x001fcc0000000000 */
[----:B------:R-:W1:Y:S02]  /*0040*/  LDC.64 R40, c[0x0][0x3b8] ;  /* 0x0000ee00ff287b82 */ /* 0x000e640000000a00 */
[----:B-1----:R-:W-:-:S05]  /*0050*/  IMAD.WIDE R40, R0, 0x20, R40 ;  /* 0x0000002000287825 */ /* 0x002fca00078e0228 */
[----:B--2---:R-:W2:Y:S04]  /*0060*/  LDG.E.64 R38, desc[UR8][R40.64] ;  /* 0x0000000828267981 */ /* 0x004ea8000c1e1b00 */
[----:B------:R-:W3:Y:S04]  /*0070*/  LDG.E R9, desc[UR8][R40.64+0x18] ;  /* 0x0000180828097981 */ /* 0x000ee8000c1e1900 */
[----:B------:R-:W3:Y:S04]  /*0080*/  LDG.E R2, desc[UR8][R40.64+0x14] ;  /* 0x0000140828027981 */ /* 0x000ee8000c1e1900 */
[----:B------:R0:W5:Y:S01]  /*0090*/  LDG.E R6, desc[UR8][R40.64+0xc] ;  /* 0x00000c0828067981 */ /* 0x000162000c1e1900 */
[----:B------:R-:W1:Y:S01]  /*00a0*/  LDC R26, c[0x0][0x360] ;  /* 0x0000d800ff1a7b82 */ /* 0x000e620000000800 */
[----:B------:R-:W-:Y:S01]  /*00b0*/  BSSY.RECONVERGENT B0, `(.L_x_731) ;  /* 0x000006d000007945 */ /* 0x000fe20003800200 */
[----:B------:R-:W4:Y:S06]  /*00c0*/  S2R R25, SR_TID.X ;  /* 0x0000000000197919 */ /* 0x000f2c0000002100 */
[----:B------:R-:W0:Y:S08]  /*00d0*/  LDC R8, c[0x0][0x370] ;  /* 0x0000dc00ff087b82 */ /* 0x000e300000000800 */
[----:B------:R-:W1:Y:S01]  /*00e0*/  S2UR UR4, SR_CTAID.X ;  /* 0x00000000000479c3 */ /* 0x000e620000002500 */
[----:B0-----:R-:W-:-:S02]  /*00f0*/  IABS R11, R8 ;  /* 0x00000008000b7213 */ /* 0x001fc40000000000 */
[----:B------:R-:W-:Y:S02]  /*0100*/  IABS R12, R8 ;  /* 0x00000008000c7213 */ /* 0x000fe40000000000 */
[----:B------:R-:W0:Y:S08]  /*0110*/  I2F.RP R7, R11 ;  /* 0x0000000b00077306 */ /* 0x000e300000209400 */
[----:B0-----:R-:W0:Y:S02]  /*0120*/  MUFU.RCP R7, R7 ;  /* 0x0000000700077308 */ /* 0x001e240000001000 */
[----:B0-----:R-:W-:-:S06]  /*0130*/  VIADD R4, R7, 0xffffffe ;  /* 0x0ffffffe07047836 */ /* 0x001fcc0000000000 */
[----:B------:R0:W4:Y:S02]  /*0140*/  F2I.FTZ.U32.TRUNC.NTZ R5, R4 ;  /* 0x0000000400057305 */ /* 0x000124000021f000 */
[----:B0-----:R-:W-:Y:S02]  /*0150*/  IMAD.MOV.U32 R4, RZ, RZ, RZ ;  /* 0x000000ffff047224 */ /* 0x001fe400078e00ff */
[----:B----4-:R-:W-:-:S04]  /*0160*/  IMAD.MOV R10, RZ, RZ, -R5 ;  /* 0x000000ffff0a7224 */ /* 0x010fc800078e0a05 */
[----:B------:R-:W-:-:S04]  /*0170*/  IMAD R13, R10, R11, RZ ;  /* 0x0000000b0a0d7224 */ /* 0x000fc800078e02ff */
        /* <DEDUP_REMOVED lines=8> */
[----:B------:R-:W-:Y:S01]  /*0200*/  MOV R3, 0x400 ;  /* 0x0000040000037802 */ /* 0x000fe20000000f00 */
[----:B------:R-:W-:-:S05]  /*0210*/  IMAD R4, R5, R4, R10 ;  /* 0x0000000405047224 */ /* 0x000fca00078e020a */
[----:B------:R-:W-:-:S13]  /*0220*/  ISETP.GT.U32.AND P1, PT, R11, R4, PT ;  /* 0x000000040b00720c */ /* 0x000fda0003f24070 */
[----:B------:R-:W-:Y:S02]  /*0230*/  @!P1 IMAD.IADD R4, R4, 0x1, -R11 ;  /* 0x0000000104049824 */ /* 0x000fe400078e0a0b */
[----:B------:R-:W-:Y:S01]  /*0240*/  @!P1 VIADD R5, R5, 0x1 ;  /* 0x0000000105059836 */ /* 0x000fe20000000000 */
[----:B------:R-:W-:Y:S02]  /*0250*/  ISETP.NE.AND P1, PT, R8, RZ, PT ;  /* 0x000000ff0800720c */ /* 0x000fe40003f25270 */
[----:B------:R-:W-:Y:S02]  /*0260*/  ISETP.GE.U32.AND P0, PT, R4, R11, PT ;  /* 0x0000000b0400720c */ /* 0x000fe40003f06070 */
[----:B------:R-:W0:Y:S11]  /*0270*/  S2R R4, SR_CgaCtaId ;  /* 0x0000000000047919 */ /* 0x000e360000008800 */
[----:B------:R-:W-:Y:S01]  /*0280*/  @P0 VIADD R5, R5, 0x1 ;  /* 0x0000000105050836 */ /* 0x000fe20000000000 */
[----:B------:R-:W-:-:S03]  /*0290*/  ISETP.GT.AND P0, PT, R25, R16, PT ;  /* 0x000000101900720c */ /* 0x000fc60003f04270 */
[----:B------:R-:W-:-:S05]  /*02a0*/  IMAD.MOV.U32 R18, RZ, RZ, R5 ;  /* 0x000000ffff127224 */ /* 0x000fca00078e0005 */
[----:B------:R-:W-:Y:S02]  /*02b0*/  @!P2 IADD3 R18, PT, PT, -R18, RZ, RZ ;  /* 0x000000ff1212a210 */ /* 0x000fe40007ffe1ff */
[----:B------:R-:W-:-:S05]  /*02c0*/  @!P1 LOP3.LUT R18, RZ, R8, RZ, 0x33, !PT ;  /* 0x00000008ff129212 */ /* 0x000fca00078e33ff */
[C---:B-1----:R-:W-:Y:S02]  /*02d0*/  IMAD R60, R18.reuse, UR4, R18 ;  /* 0x00000004123c7c24 */ /* 0x042fe4000f8e0212 */
[----:B------:R-:W-:Y:S01]  /*02e0*/  IMAD R29, R18, UR4, R25 ;  /* 0x00000004121d7c24 */ /* 0x000fe2000f8e0219 */
[----:B0-----:R-:W-:Y:S02]  /*02f0*/  LEA R3, R4, R3, 0x18 ;  /* 0x0000000304037211 */ /* 0x001fe400078ec0ff */
[----:B------:R-:W-:-:S03]  /*0300*/  VIMNMX R60, PT, PT, R39, R60, PT ;  /* 0x0000003c273c7248 */ /* 0x000fc60003fe0100 */
[----:B------:R-:W-:Y:S01]  /*0310*/  IMAD R39, R26, 0x8, R3 ;  /* 0x000000081a277824 */ /* 0x000fe200078e0203 */
[----:B------:R-:W-:Y:S06]  /*0320*/  @P0 BRA `(.L_x_732) ;  /* 0x0000000400140947 */ /* 0x000fec0003800000 */
[C---:B------:R-:W-:Y:S01]  /*0330*/  VIMNMX.U32 R10, PT, PT, R18.reuse, 0x1, !PT ;  /* 0x00000001120a7848 */ /* 0x040fe20007fe0000 */
[----:B------:R-:W-:Y:S01]  /*0340*/  IMAD.IADD R8, R18, 0x1, R25 ;  /* 0x0000000112087824 */ /* 0x000fe200078e0219 */
[----:B------:R-:W-:Y:S01]  /*0350*/  IADD3 R3, PT, PT, R16, 0x1, RZ ;  /* 0x0000000110037810 */ /* 0x000fe20007ffe0ff */
[----:B------:R-:W-:Y:S01]  /*0360*/  BSSY.RECONVERGENT B1, `(.L_x_733) ;  /* 0x000002c000017945 */ /* 0x000fe20003800200 */
[----:B------:R-:W0:Y:S01]  /*0370*/  I2F.U32.RP R9, R10 ;  /* 0x0000000a00097306 */ /* 0x000e220000209000 */
[----:B------:R-:W-:Y:S01]  /*0380*/  IMAD.MOV R11, RZ, RZ, -R10 ;  /* 0x000000ffff0b7224 */ /* 0x000fe200078e0a0a */
[----:B------:R-:W-:Y:S02]  /*0390*/  ISETP.GE.AND P0, PT, R8, R3, PT ;  /* 0x000000030800720c */ /* 0x000fe40003f06270 */
[----:B------:R-:W-:Y:S02]  /*03a0*/  VIMNMX R3, PT, PT, R3, R8, !PT ;  /* 0x0000000803037248 */ /* 0x000fe40007fe0100 */
[----:B------:R-:W-:-:S02]  /*03b0*/  SEL R7, RZ, 0x1, P0 ;  /* 0x00000001ff077807 */ /* 0x000fc40000000000 */
[----:B------:R-:W-:Y:S02]  /*03c0*/  ISETP.NE.U32.AND P2, PT, R10, RZ, PT ;  /* 0x000000ff0a00720c */ /* 0x000fe40003f45070 */
[----:B------:R-:W-:Y:S01]  /*03d0*/  IADD3 R3, PT, PT, R3, -R8, -R7 ;  /* 0x8000000803037210 */ /* 0x000fe20007ffe807 */
[----:B0-----:R-:W0:Y:S02]  /*03e0*/  MUFU.RCP R9, R9 ;  /* 0x0000000900097308 */ /* 0x001e240000001000 */
[----:B0-----:R-:W-:-:S06]  /*03f0*/  VIADD R4, R9, 0xffffffe ;  /* 0x0ffffffe09047836 */ /* 0x001fcc0000000000 */
[----:B------:R0:W1:Y:S02]  /*0400*/  F2I.FTZ.U32.TRUNC.NTZ R5, R4 ;  /* 0x0000000400057305 */ /* 0x000064000021f000 */
[----:B0-----:R-:W-:Y:S02]  /*0410*/  IMAD.MOV.U32 R4, RZ, RZ, RZ ;  /* 0x000000ffff047224 */ /* 0x001fe400078e00ff */
[----:B-1----:R-:W-:-:S04]  /*0420*/  IMAD R11, R11, R5, RZ ;  /* 0x000000050b0b7224 */ /* 0x002fc800078e02ff */
[----:B------:R-:W-:-:S06]  /*0430*/  IMAD.HI.U32 R12, R5, R11, R4 ;  /* 0x0000000b050c7227 */ /* 0x000fcc00078e0004 */
[----:B------:R-:W-:-:S04]  /*0440*/  IMAD.HI.U32 R12, R12, R3, RZ ;  /* 0x000000030c0c7227 */ /* 0x000fc800078e00ff */
[----:B------:R-:W-:-:S04]  /*0450*/  IMAD.MOV R4, RZ, RZ, -R12 ;  /* 0x000000ffff047224 */ /* 0x000fc800078e0a0c */
[----:B------:R-:W-:Y:S02]  /*0460*/  IMAD R3, R10, R4, R3 ;  /* 0x000000040a037224 */ /* 0x000fe400078e0203 */
[----:B------:R-:W0:Y:S03]  /*0470*/  LDC.64 R4, c[0x0][0x380] ;  /* 0x0000e000ff047b82 */ /* 0x000e260000000a00 */
[----:B------:R-:W-:-:S13]  /*0480*/  ISETP.GE.U32.AND P0, PT, R3, R10, PT ;  /* 0x0000000a0300720c */ /* 0x000fda0003f06070 */
[----:B------:R-:W-:Y:S01]  /*0490*/  @P0 IMAD.IADD R3, R3, 0x1, -R10 ;  /* 0x0000000103030824 */ /* 0x000fe200078e0a0a */
[----:B------:R-:W-:-:S04]  /*04a0*/  @P0 IADD3 R12, PT, PT, R12, 0x1, RZ ;  /* 0x000000010c0c0810 */ /* 0x000fc80007ffe0ff */
[----:B------:R-:W-:-:S13]  /*04b0*/  ISETP.GE.U32.AND P1, PT, R3, R10, PT ;  /* 0x0000000a0300720c */ /* 0x000fda0003f26070 */
[----:B------:R-:W-:Y:S01]  /*04c0*/  @P1 VIADD R12, R12, 0x1 ;  /* 0x000000010c0c1836 */ /* 0x000fe20000000000 */
[----:B------:R-:W-:-:S05]  /*04d0*/  @!P2 LOP3.LUT R12, RZ, R10, RZ, 0x33, !PT ;  /* 0x0000000aff0ca212 */ /* 0x000fca00078e33ff */
[----:B------:R-:W-:-:S05]  /*04e0*/  IMAD.IADD R7, R7, 0x1, R12 ;  /* 0x0000000107077824 */ /* 0x000fca00078e020c */
[C---:B------:R-:W-:Y:S02]  /*04f0*/  LOP3.LUT R3, R7.reuse, 0x3, RZ, 0xc0, !PT ;  /* 0x0000000307037812 */ /* 0x040fe400078ec0ff */
[----:B------:R-:W-:Y:S02]  /*0500*/  ISETP.GE.U32.AND P1, PT, R7, 0x3, PT ;  /* 0x000000030700780c */ /* 0x000fe40003f26070 */
[----:B------:R-:W-:Y:S01]  /*0510*/  ISETP.NE.AND P0, PT, R3, 0x3, PT ;  /* 0x000000030300780c */ /* 0x000fe20003f05270 */
[----:B------:R-:W-:-:S12]  /*0520*/  IMAD.MOV.U32 R3, RZ, RZ, R25 ;  /* 0x000000ffff037224 */ /* 0x000fd800078e0019 */
[----:B0-----:R-:W-:Y:S05]  /*0530*/  @!P0 BRA `(.L_x_734) ;  /* 0x0000000000388947 */ /* 0x001fea0003800000 */
[----:B------:R-:W0:Y:S01]  /*0540*/  LDC.64 R10, c[0x0][0x380] ;  /* 0x0000e000ff0a7b82 */ /* 0x000e220000000a00 */
[----:B------:R-:W-:Y:S02]  /*0550*/  VIADD R7, R7, 0x1 ;  /* 0x0000000107077836 */ /* 0x000fe40000000000 */
[----:B------:R-:W-:Y:S02]  /*0560*/  HFMA2 R12, -RZ, RZ, 0, 0 ;  /* 0x00000000ff0c7431 */ /* 0x000fe400000001ff */
[----:B------:R-:W-:Y:S01]  /*0570*/  IMAD.MOV.U32 R3, RZ, RZ, R25 ;  /* 0x000000ffff037224 */ /* 0x000fe200078e0019 */
[----:B------:R-:W-:-:S07]  /*0580*/  LOP3.LUT R13, R7, 0x3, RZ, 0xc0, !PT ;  /* 0x00000003070d7812 */ /* 0x000fce00078ec0ff */
.L_x_735:
[----:B-1----:R-:W-:-:S04]  /*0590*/  IMAD.IADD R9, R2, 0x1, R3 ;  /* 0x0000000102097824 */ /* 0x002fc800078e0203 */
[----:B0-----:R-:W-:-:S06]  /*05a0*/  IMAD.WIDE R8, R9, 0x8, R10 ;  /* 0x0000000809087825 */ /* 0x001fcc00078e020a */
[----:B------:R-:W2:Y:S01]  /*05b0*/  LDG.E.64 R8, desc[UR8][R8.64] ;  /* 0x0000000808087981 */ /* 0x000ea2000c1e1b00 */
[----:B------:R-:W-:Y:S01]  /*05c0*/  IMAD R7, R3, 0x8, R39 ;  /* 0x0000000803077824 */ /* 0x000fe200078e0227 */
[----:B------:R-:W-:Y:S01]  /*05d0*/  IADD3 R3, PT, PT, R18, R3, RZ ;  /* 0x0000000312037210 */ /* 0x000fe20007ffe0ff */
[----:B------:R-:W-:-:S05]  /*05e0*/  VIADD R12, R12, 0x1 ;  /* 0x000000010c0c7836 */ /* 0x000fca0000000000 */
[----:B------:R-:W-:Y:S01]  /*05f0*/  ISETP.NE.AND P0, PT, R12, R13, PT ;  /* 0x0000000d0c00720c */ /* 0x000fe20003f05270 */
[----:B--2---:R1:W-:-:S12]  /*0600*/  STS.64 [R7], R8 ;  /* 0x0000000807007388 */ /* 0x0043d80000000a00 */
[----:B------:R-:W-:Y:S05]  /*0610*/  @P0 BRA `(.L_x_735) ;  /* 0xfffffffc00dc0947 */ /* 0x000fea000383ffff */
.L_x_734:
[----:B------:R-:W-:Y:S05]  /*0620*/  BSYNC.RECONVERGENT B1 ;  /* 0x0000000000017941 */ /* 0x000fea0003800200 */
.L_x_733:
[----:B------:R-:W-:Y:S05]  /*0630*/  @!P1 BRA `(.L_x_732) ;  /* 0x0000000000509947 */ /* 0x000fea0003800000 */
.L_x_736:
[----:B01----:R-:W-:-:S04]  /*0640*/  IMAD.IADD R9, R2, 0x1, R3 ;  /* 0x0000000102097824 */ /* 0x003fc800078e0203 */
[----:B------:R-:W-:-:S04]  /*0650*/  IMAD.WIDE R8, R9, 0x8, R4 ;  /* 0x0000000809087825 */ /* 0x000fc800078e0204 */
[C---:B------:R-:W-:Y:S02]  /*0660*/  IMAD.WIDE R10, R18.reuse, 0x8, R8 ;  /* 0x00000008120a7825 */ /* 0x040fe400078e0208 */
[----:B------:R-:W2:Y:S02]  /*0670*/  LDG.E.64 R8, desc[UR8][R8.64] ;  /* 0x0000000808087981 */ /* 0x000ea4000c1e1b00 */
[C---:B------:R-:W-:Y:S02]  /*0680*/  IMAD.WIDE R12, R18.reuse, 0x8, R10 ;  /* 0x00000008120c7825 */ /* 0x040fe400078e020a */
[----:B------:R-:W3:Y:S02]  /*0690*/  LDG.E.64 R10, desc[UR8][R10.64] ;  /* 0x000000080a0a7981 */ /* 0x000ee4000c1e1b00 */
[----:B------:R-:W-:Y:S02]  /*06a0*/  IMAD.WIDE R14, R18, 0x8, R12 ;  /* 0x00000008120e7825 */ /* 0x000fe400078e020c */
[----:B------:R-:W4:Y:S04]  /*06b0*/  LDG.E.64 R12, desc[UR8][R12.64] ;  /* 0x000000080c0c7981 */ /* 0x000f28000c1e1b00 */
[----:B------:R-:W4:Y:S01]  /*06c0*/  LDG.E.64 R14, desc[UR8][R14.64] ;  /* 0x000000080e0e7981 */ /* 0x000f22000c1e1b00 */
[----:B------:R-:W-:-:S04]  /*06d0*/  IMAD R21, R3, 0x8, R39 ;  /* 0x0000000803157824 */ /* 0x000fc800078e0227 */
[----:B------:R-:W-:-:S04]  /*06e0*/  IMAD R7, R18, 0x8, R21 ;  /* 0x0000000812077824 */ /* 0x000fc800078e0215 */
[----:B------:R-:W-:-:S05]  /*06f0*/  IMAD R17, R18, 0x8, R7 ;  /* 0x0000000812117824 */ /* 0x000fca00078e0207 */
[C---:B------:R-:W-:Y:S01]  /*0700*/  LEA R19, R18.reuse, R17, 0x3 ;  /* 0x0000001112137211 */ /* 0x040fe200078e18ff */
[----:B------:R-:W-:-:S05]  /*0710*/  IMAD R3, R18, 0x4, R3 ;  /* 0x0000000412037824 */ /* 0x000fca00078e0203 */
[----:B------:R-:W-:Y:S01]  /*0720*/  ISETP.GT.AND P0, PT, R3, R16, PT ;  /* 0x000000100300720c */ /* 0x000fe20003f04270 */
[----:B--2---:R0:W-:Y:S04]  /*0730*/  STS.64 [R21], R8 ;  /* 0x0000000815007388 */ /* 0x0041e80000000a00 */
[----:B---3--:R0:W-:Y:S04]  /*0740*/  STS.64 [R7], R10 ;  /* 0x0000000a07007388 */ /* 0x0081e80000000a00 */
[----:B----4-:R0:W-:Y:S04]  /*0750*/  STS.64 [R17], R12 ;  /* 0x0000000c11007388 */ /* 0x0101e80000000a00 */
[----:B------:R0:W-:Y:S01]  /*0760*/  STS.64 [R19], R14 ;  /* 0x0000000e13007388 */ /* 0x0001e20000000a00 */
[----:B------:R-:W-:Y:S05]  /*0770*/  @!P0 BRA `(.L_x_736) ;  /* 0xfffffffc00b08947 */ /* 0x000fea000383ffff */
.L_x_732:
[----:B------:R-:W-:Y:S05]  /*0780*/  BSYNC.RECONVERGENT B0 ;  /* 0x0000000000007941 */ /* 0x000fea0003800200 */
.L_x_731:
[----:B------:R-:W2:Y:S08]  /*0790*/  LDC.64 R36, c[0x0][0x3a8] ;  /* 0x0000ea00ff247b82 */ /* 0x000eb00000000a00 */
[----:B------:R-:W-:Y:S01]  /*07a0*/  BAR.SYNC.DEFER_BLOCKING 0x0 ;  /* 0x0000000000007b1d */ /* 0x000fe20000010000 */
[----:B------:R-:W-:-:S04]  /*07b0*/  IMAD.SHL.U32 R3, R0, 0x4, RZ ;  /* 0x0000000400037824 */ /* 0x000fc800078e00ff */
[----:B--2---:R-:W-:Y:S01]  /*07c0*/  IMAD.WIDE R36, R3, 0x4, R36 ;  /* 0x0000000403247825 */ /* 0x004fe200078e0224 */
[----:B01----:R0:W5:Y:S04]  /*07d0*/  LDG.E R7, desc[UR8][R40.64+0x10] ;  /* 0x0000100828077981 */ /* 0x003168000c1e1900 */
[----:B------:R-:W2:Y:S04]  /*07e0*/  LDG.E R2, desc[UR8][R36.64+0x4] ;  /* 0x0000040824027981 */ /* 0x000ea8000c1e1900 */
[----:B------:R-:W3:Y:S04]  /*07f0*/  LDG.E R8, desc[UR8][R36.64+0x8] ;  /* 0x0000080824087981 */ /* 0x000ee8000c1e1900 */
[----:B------:R-:W4:Y:S04]  /*0800*/  LDG.E R18, desc[UR8][R36.64+0xc] ;  /* 0x00000c0824127981 */ /* 0x000f28000c1e1900 */
[----:B------:R-:W4:Y:S01]  /*0810*/  LDG.E R0, desc[UR8][R36.64] ;  /* 0x0000000824007981 */ /* 0x000f22000c1e1900 */
[----:B------:R-:W-:Y:S01]  /*0820*/  MOV R5, 0x3fd80000 ;  /* 0x3fd8000000057802 */ /* 0x000fe20000000f00 */
        /* <DEDUP_REMOVED lines=10> */
[----:B------:R-:W-:Y:S02]  /*08d0*/  DMUL R2, R14, R14 ;  /* 0x0000000e0e027228 */ /* 0x000fe40000000000 */
[----:B---3--:R-:W-:-:S06]  /*08e0*/  DADD R12, -R46, R12 ;  /* 0x000000002e0c7229 */ /* 0x008fcc000000010c */
[----:B------:R-:W-:-:S08]  /*08f0*/  DFMA R2, R16, R16, R2 ;  /* 0x000000101002722b */ /* 0x000fd00000000002 */
[----:B------:R-:W-:-:S06]  /*0900*/  DFMA R10, R12, R12, R2 ;  /* 0x0000000c0c0a722b */ /* 0x000fcc0000000002 */
[----:B------:R-:W1:Y:S04]  /*0910*/  MUFU.RSQ64H R21, R11 ;  /* 0x0000000b00157308 */ /* 0x000e680000001c00 */
[----:B------:R-:W-:Y:S02]  /*0920*/  VIADD R20, R11, 0xfcb00000 ;  /* 0xfcb000000b147836 */ /* 0x000fe40000000000 */
[--C-:B----4-:R-:W-:Y:S02]  /*0930*/  IMAD R18, R18, 0x18, R39.reuse ;  /* 0x0000001812127824 */ /* 0x110fe400078e0227 */
[----:B------:R-:W-:Y:S02]  /*0940*/  IMAD.MOV.U32 R4, RZ, RZ, 0x0 ;  /* 0x00000000ff047424 */ /* 0x000fe400078e00ff */
[----:B------:R-:W-:Y:S01]  /*0950*/  IMAD R0, R0, 0x18, R39 ;  /* 0x0000001800007824 */ /* 0x000fe200078e0227 */
[----:B------:R-:W2:Y:S04]  /*0960*/  LDS.64 R34, [R18] ;  /* 0x0000000012227984 */ /* 0x000ea80000000a00 */
[----:B------:R-:W3:Y:S01]  /*0970*/  LDS.64 R8, [R18+0x8] ;  /* 0x0000080012087984 */ /* 0x000ee20000000a00 */
[----:B-1----:R-:W-:-:S03]  /*0980*/  DMUL R2, R20, R20 ;  /* 0x0000001414027228 */ /* 0x002fc60000000000 */
[----:B------:R1:W4:Y:S04]  /*0990*/  LDS.64 R52, [R18+0x10] ;  /* 0x0000100012347984 */ /* 0x0003280000000a00 */
[----:B------:R0:W0:Y:S01]  /*09a0*/  LDS.64 R56, [R0] ;  /* 0x0000000000387984 */ /* 0x0000220000000a00 */
[----:B------:R-:W-:-:S03]  /*09b0*/  DFMA R2, R10, -R2, 1 ;  /* 0x3ff000000a02742b */ /* 0x000fc60000000802 */
[----:B------:R0:W0:Y:S04]  /*09c0*/  LDS.64 R54, [R0+0x8] ;  /* 0x0000080000367984 */ /* 0x0000280000000a00 */
[----:B------:R0:W0:Y:S01]  /*09d0*/  LDS.64 R30, [R0+0x10] ;  /* 0x00001000001e7984 */ /* 0x0000220000000a00 */
[----:B------:R-:W-:Y:S02]  /*09e0*/  DFMA R4, R2, R4, 0.5 ;  /* 0x3fe000000204742b */ /* 0x000fe40000000004 */
[----:B------:R-:W-:-:S08]  /*09f0*/  DMUL R2, R20, R2 ;  /* 0x0000000214027228 */ /* 0x000fd00000000000 */
[----:B------:R-:W-:Y:S01]  /*0a00*/  DFMA R4, R4, R2, R20 ;  /* 0x000000020404722b */ /* 0x000fe20000000014 */
[----:B------:R-:W-:-:S07]  /*0a10*/  ISETP.GE.U32.AND P0, PT, R20, 0x7ca00000, PT ;  /* 0x7ca000001400780c */ /* 0x000fce0003f06070 */
[----:B------:R-:W-:Y:S02]  /*0a20*/  DMUL R2, R10, R4 ;  /* 0x000000040a027228 */ /* 0x000fe40000000000 */
[----:B------:R-:W-:Y:S02]  /*0a30*/  VIADD R23, R5, 0xfff00000 ;  /* 0xfff0000005177836 */ /* 0x000fe40000000000 */
[----:B------:R-:W-:-:S04]  /*0a40*/  IMAD.MOV.U32 R22, RZ, RZ, R4 ;  /* 0x000000ffff167224 */ /* 0x000fc800078e0004 */
[----:B-1----:R-:W-:Y:S02]  /*0a50*/  DFMA R18, R2, -R2, R10 ;  /* 0x800000020212722b */ /* 0x002fe4000000000a */
[----:B--2---:R-:W-:Y:S02]  /*0a60*/  DADD R34, -R50, R34 ;  /* 0x0000000032227229 */ /* 0x004fe40000000122 */
[----:B---3--:R-:W-:Y:S02]  /*0a70*/  DADD R8, -R48, R8 ;  /* 0x0000000030087229 */ /* 0x008fe40000000108 */
[----:B----4-:R-:W-:Y:S02]  /*0a80*/  DADD R52, -R46, R52 ;  /* 0x000000002e347229 */ /* 0x010fe40000000134 */
[----:B------:R-:W-:Y:S01]  /*0a90*/  DFMA R58, R18, R22, R2 ;  /* 0x00000016123a722b */ /* 0x000fe20000000002 */
[----:B------:R-:W-:Y:S10]  /*0aa0*/  @!P0 BRA `(.L_x_737) ;  /* 0x00000000001c8947 */ /* 0x000ff40003800000 */
[----:B------:R-:W-:Y:S01]  /*0ab0*/  IMAD.MOV.U32 R5, RZ, RZ, R23 ;  /* 0x000000ffff057224 */ /* 0x000fe200078e0017 */
[----:B------:R-:W-:Y:S01]  /*0ac0*/  MOV R21, R11 ;  /* 0x0000000b00157202 */ /* 0x000fe20000000f00 */
[----:B------:R-:W-:Y:S01]  /*0ad0*/  IMAD.MOV.U32 R22, RZ, RZ, R10 ;  /* 0x000000ffff167224 */ /* 0x000fe200078e000a */
[----:B0-----:R-:W-:-:S07]  /*0ae0*/  MOV R0, 0xb00 ;  /* 0x00000b0000007802 */ /* 0x001fce0000000f00 */
[----:B-----5:R-:W-:Y:S05]  /*0af0*/  CALL.REL.NOINC `($__internal_3_$__cuda_sm20_dsqrt_rn_f64_mediumpath_v1) ;  /* 0x0000028000b87944 */ /* 0x020fea0003c00000 */
[----:B------:R-:W-:Y:S02]  /*0b00*/  IMAD.MOV.U32 R58, RZ, RZ, R2 ;  /* 0x000000ffff3a7224 */ /* 0x000fe400078e0002 */
[----:B------:R-:W-:-:S07]  /*0b10*/  IMAD.MOV.U32 R59, RZ, RZ, R3 ;  /* 0x000000ffff3b7224 */ /* 0x000fce00078e0003 */
.L_x_737:
[----:B------:R-:W1:Y:S01]  /*0b20*/  MUFU.RCP64H R3, R59 ;  /* 0x0000003b00037308 */ /* 0x000e620000001800 */
[----:B------:R-:W-:Y:S01]  /*0b30*/  IMAD.MOV.U32 R2, RZ, RZ, 0x1 ;  /* 0x00000001ff027424 */ /* 0x000fe200078e00ff */
[----:B------:R-:W-:Y:S01]  /*0b40*/  FSETP.GEU.AND P1, PT, |R17|, 6.5827683646048100446e-37, PT ;  /* 0x036000001100780b */ /* 0x000fe20003f2e200 */
[----:B------:R-:W-:Y:S04]  /*0b50*/  BSSY.RECONVERGENT B1, `(.L_x_738) ;  /* 0x0000014000017945 */ /* 0x000fe80003800200 */
        /* <DEDUP_REMOVED lines=8> */
[----:B0-----:R-:W-:-:S05]  /*0be0*/  FFMA R0, RZ, R59, R45 ;  /* 0x0000003bff007223 */ /* 0x001fca000000002d */
[----:B------:R-:W-:-:S13]  /*0bf0*/  FSETP.GT.AND P0, PT, |R0|, 1.469367938527859385e-39, PT ;  /* 0x001000000000780b */ /* 0x000fda0003f04200 */
[----:B------:R-:W-:Y:S05]  /*0c00*/  @P0 BRA P1, `(.L_x_739) ;  /* 0x0000000000200947 */ /* 0x000fea0000800000 */
[----:B------:R-:W-:Y:S01]  /*0c10*/  IMAD.MOV.U32 R18, RZ, RZ, R16 ;  /* 0x000000ffff127224 */ /* 0x000fe200078e0010 */
[----:B------:R-:W-:Y:S01]  /*0c20*/  MOV R19, R17 ;  /* 0x0000001100137202 */ /* 0x000fe20000000f00 */
[----:B------:R-:W-:Y:S01]  /*0c30*/  IMAD.MOV.U32 R4, RZ, RZ, R58 ;  /* 0x000000ffff047224 */ /* 0x000fe200078e003a */
[----:B------:R-:W-:Y:S01]  /*0c40*/  MOV R3, 0xc70 ;  /* 0x00000c7000037802 */ /* 0x000fe20000000f00 */
[----:B------:R-:W-:-:S07]  /*0c50*/  IMAD.MOV.U32 R5, RZ, RZ, R59 ;  /* 0x000000ffff057224 */ /* 0x000fce00078e003b */
[----:B-----5:R-:W-:Y:S05]  /*0c60*/  CALL.REL.NOINC `($__internal_2_$__cuda_sm20_div_rn_f64_full) ;  /* 0x0000027800c47944 */ /* 0x020fea0003c00000 */
[----:B------:R-:W-:Y:S02]  /*0c70*/  IMAD.MOV.U32 R44, RZ, RZ, R4 ;  /* 0x000000ffff2c7224 */ /* 0x000fe400078e0004 */
[----:B------:R-:W-:-:S07]  /*0c80*/  IMAD.MOV.U32 R45, RZ, RZ, R5 ;  /* 0x000000ffff2d7224 */ /* 0x000fce00078e0005 */
.L_x_739:
[----:B------:R-:W-:Y:S05]  /*0c90*/  BSYNC.RECONVERGENT B1 ;  /* 0x0000000000017941 */ /* 0x000fea0003800200 */
.L_x_738:
        /* <DEDUP_REMOVED lines=20> */
[----:B-----5:R-:W-:Y:S05]  /*0de0*/  CALL.REL.NOINC `($__internal_2_$__cuda_sm20_div_rn_f64_full) ;  /* 0x0000027800647944 */ /* 0x020fea0003c00000 */
[----:B------:R-:W-:Y:S01]  /*0df0*/  MOV R42, R4 ;  /* 0x00000004002a7202 */ /* 0x000fe20000000f00 */
[----:B------:R-:W-:-:S07]  /*0e00*/  IMAD.MOV.U32 R43, RZ, RZ, R5 ;  /* 0x000000ffff2b7224 */ /* 0x000fce00078e0005 */
.L_x_741:
[----:B------:R-:W-:Y:S05]  /*0e10*/  BSYNC.RECONVERGENT B1 ;  /* 0x0000000000017941 */ /* 0x000fea0003800200 */
.L_x_740:
[----:B------:R-:W0:Y:S01]  /*0e20*/  MUFU.RCP64H R3, R59 ;  /* 0x0000003b00037308 */ /* 0x000e220000001800 */
[----:B------:R-:W-:Y:S01]  /*0e30*/  IMAD.MOV.U32 R2, RZ, RZ, 0x1 ;  /* 0x00000001ff027424 */ /* 0x000fe200078e00ff */
[----:B------:R-:W-:Y:S01]  /*0e40*/  FSETP.GEU.AND P1, PT, |R13|, 6.5827683646048100446e-37, PT ;  /* 0x036000000d00780b */ /* 0x000fe20003f2e200 */
[----:B------:R-:W-:Y:S01]  /*0e50*/  BSSY.RECONVERGENT B1, `(.L_x_742) ;  /* 0x0000017000017945 */ /* 0x000fe20003800200 */
[----:B------:R-:W-:Y:S02]  /*0e60*/  DADD R56, R56, -R50 ;  /* 0x0000000038387229 */ /* 0x000fe40000000832 */
[----:B------:R-:W-:Y:S02]  /*0e70*/  DADD R54, R54, -R48 ;  /* 0x0000000036367229 */ /* 0x000fe40000000830 */
[----:B------:R-:W-:Y:S02]  /*0e80*/  DADD R30, R30, -R46 ;  /* 0x000000001e1e7229 */ /* 0x000fe4000000082e */
        /* <DEDUP_REMOVED lines=19> */
.L_x_743:
[----:B------:R-:W-:Y:S05]  /*0fc0*/  BSYNC.RECONVERGENT B1 ;  /* 0x0000000000017941 */ /* 0x000fea0003800200 */
.L_x_742:
        /* <DEDUP_REMOVED lines=19> */
[----:B------:R-:W-:-:S07]  /*1100*/  MOV R3, 0x1120 ;  /* 0x0000112000037802 */ /* 0x000fce0000000f00 */
[----:B-----5:R-:W-:Y:S05]  /*1110*/  CALL.REL.NOINC `($__internal_2_$__cuda_sm20_div_rn_f64_full) ;  /* 0x0000027400987944 */ /* 0x020fea0003c00000 */
.L_x_744:
        /* <DEDUP_REMOVED lines=28> */
[----:B-----5:R-:W-:Y:S05]  /*12e0*/  CALL.REL.NOINC `($__internal_3_$__cuda_sm20_dsqrt_rn_f64_mediumpath_v1) ;  /* 0x0000027800bc7944 */ /* 0x020fea0003c00000 */
[----:B------:R-:W-:Y:S02]  /*12f0*/  IMAD.MOV.U32 R10, RZ, RZ, R2 ;  /* 0x000000ffff0a7224 */ /* 0x000fe400078e0002 */
[----:B------:R-:W-:-:S07]  /*1300*/  IMAD.MOV.U32 R11, RZ, RZ, R3 ;  /* 0x000000ffff0b7224 */ /* 0x000fce00078e0003 */
.L_x_746:
[----:B------:R-:W-:Y:S05]  /*1310*/  BSYNC.RECONVERGENT B1 ;  /* 0x0000000000017941 */ /* 0x000fea0003800200 */
.L_x_745:
        /* <DEDUP_REMOVED lines=23> */
.L_x_748:
[----:B------:R-:W-:Y:S05]  /*1490*/  BSYNC.RECONVERGENT B1 ;  /* 0x0000000000017941 */ /* 0x000fea0003800200 */
.L_x_747:
        /* <DEDUP_REMOVED lines=23> */
.L_x_750:
[----:B------:R-:W-:Y:S05]  /*1610*/  BSYNC.RECONVERGENT B1 ;  /* 0x0000000000017941 */ /* 0x000fea0003800200 */
.L_x_749:
        /* <DEDUP_REMOVED lines=23> */
.L_x_752:
[----:B------:R-:W-:Y:S05]  /*1790*/  BSYNC.RECONVERGENT B1 ;  /* 0x0000000000017941 */ /* 0x000fea0003800200 */
.L_x_751:
[----:B------:R-:W-:Y:S01]  /*17a0*/  DMUL R10, R14, R44 ;  /* 0x0000002c0e0a7228 */ /* 0x000fe20000000000 */
[----:B------:R-:W-:Y:S01]  /*17b0*/  BSSY.RECONVERGENT B1, `(.L_x_753) ;  /* 0x0000026000017945 */ /* 0x000fe20003800200 */
[----:B------:R-:W-:Y:S02]  /*17c0*/  DMUL R12, R16, R32 ;  /* 0x00000020100c7228 */ /* 0x000fe40000000000 */
[----:B------:R-:W-:Y:S02]  /*17d0*/  DMUL R2, R30, R42 ;  /* 0x0000002a1e027228 */ /* 0x000fe40000000000 */
[----:B------:R-:W-:Y:S02]  /*17e0*/  DMUL R4, R8, R16 ;  /* 0x0000001008047228 */ /* 0x000fe40000000000 */
[----:B------:R-:W-:Y:S02]  /*17f0*/  DFMA R10, R30, R32, -R10 ;  /* 0x000000201e0a722b */ /* 0x000fe4000000080a */
[----:B------:R-:W-:-:S04]  /*1800*/  DFMA R12, R14, R42, -R12 ;  /* 0x0000002a0e0c722b */ /* 0x000fc8000000080c */
[----:B------:R-:W-:Y:S02]  /*1810*/  DFMA R4, R34, R30, R4 ;  /* 0x0000001e2204722b */ /* 0x000fe40000000004 */
[----:B------:R-:W-:Y:S02]  /*1820*/  DMUL R18, R8, R10 ;  /* 0x0000000a08127228 */ /* 0x000fe40000000000 */
[----:B------:R-:W-:-:S04]  /*1830*/  DFMA R8, R16, R44, -R2 ;  /* 0x0000002c1008722b */ /* 0x000fc80000000802 */
[----:B------:R-:W-:Y:S02]  /*1840*/  DFMA R54, R52, R14, R4 ;  /* 0x0000000e3436722b */ /* 0x000fe40000000004 */
[----:B------:R-:W-:Y:S01]  /*1850*/  DFMA R18, R34, R12, R18 ;  /* 0x0000000c2212722b */ /* 0x000fe20000000012 */
[----:B------:R-:W-:Y:S01]  /*1860*/  MOV R4, 0x0 ;  /* 0x0000000000047802 */ /* 0x000fe20000000f00 */
[----:B------:R-:W-:-:S06]  /*1870*/  IMAD.MOV.U32 R5, RZ, RZ, 0x3fd80000 ;  /* 0x3fd80000ff057424 */ /* 0x000fcc00078e00ff */
        /* <DEDUP_REMOVED lines=25> */
.L_x_754:
[----:B------:R-:W-:Y:S05]  /*1a10*/  BSYNC.RECONVERGENT B1 ;  /* 0x0000000000017941 */ /* 0x000fea0003800200 */
.L_x_753:
        /* <DEDUP_REMOVED lines=23> */
.L_x_756:
[----:B------:R-:W-:Y:S05]  /*1b90*/  BSYNC.RECONVERGENT B1 ;  /* 0x0000000000017941 */ /* 0x000fea0003800200 */
.L_x_755:
        /* <DEDUP_REMOVED lines=23> */
.L_x_758:
[----:B------:R-:W-:Y:S05]  /*1d10*/  BSYNC.RECONVERGENT B1 ;  /* 0x0000000000017941 */ /* 0x000fea0003800200 */
.L_x_757:
[----:B------:R-:W0:Y:S02]  /*1d20*/  LDC.64 R20, c[0x0][0x3c8] ;  /* 0x0000f200ff147b82 */ /* 0x000e240000000a00 */
[----:B0-----:R-:W-:-:S14]  /*1d30*/  DSETP.NEU.AND P0, PT, |R20|, +INF , PT ;  /* 0x7ff000001400742a */ /* 0x001fdc0003f0d200 */
        /* <DEDUP_REMOVED lines=19> */
[----:B------:R-:W0:Y:S01]  /*1e70*/  LDCU.64 UR4, c[0x0][0x3c8] ;  /* 0x00007900ff0477ac */ /* 0x000e220008000a00 */
[----:B------:R-:W-:Y:S01]  /*1e80*/  BSSY.RECONVERGENT B2, `(.L_x_759) ;  /* 0x0000005000027945 */ /* 0x000fe20003800200 */
[----:B------:R-:W-:Y:S02]  /*1e90*/  MOV R61, 0x1ed0 ;  /* 0x00001ed0003d7802 */ /* 0x000fe40000000f00 */
[----:B0-----:R-:W-:Y:S01]  /*1ea0*/  MOV R2, UR4 ;  /* 0x0000000400027c02 */ /* 0x001fe20008000f00 */
[----:B------:R-:W-:-:S07]  /*1eb0*/  IMAD.U32 R28, RZ, RZ, UR5 ;  /* 0x00000005ff1c7e24 */ /* 0x000fce000f8e00ff */
[----:B-----5:R-:W-:Y:S05]  /*1ec0*/  CALL.REL.NOINC `($linesearch$__internal_trig_reduction_slowpathd) ;  /* 0x0000027000687944 */ /* 0x020fea0003c00000 */
[----:B------:R-:W-:Y:S05]  /*1ed0*/  BSYNC.RECONVERGENT B2 ;  /* 0x0000000000027941 */ /* 0x000fea0003800200 */
.L_x_759:
        /* <DEDUP_REMOVED lines=20> */
[----:B-----5:R-:W-:Y:S01]  /*2020*/  IADD3 R0, P3, PT, R6, R25, RZ ;  /* 0x0000001906007210 */ /* 0x020fe20007f7e0ff */
[C---:B------:R-:W-:Y:S01]  /*2030*/  DFMA R20, R2.reuse, R20, -UR4 ;  /* 0x8000000402147e2b */ /* 0x040fe20008000014 */
[----:B------:R-:W-:Y:S01]  /*2040*/  UMOV UR4, 0x19db62a1 ;  /* 0x19db62a100047882 */ /* 0x000fe20000000000 */
[----:B------:R-:W-:Y:S01]  /*2050*/  UMOV UR5, 0x3f2a01a0 ;  /* 0x3f2a01a000057882 */ /* 0x000fe20000000000 */
[----:B------:R-:W-:Y:S01]  /*2060*/  ISETP.GE.AND P2, PT, R25, R7, PT ;  /* 0x000000071900720c */ /* 0x000fe20003f46270 */
[----:B------:R-:W-:Y:S01]  /*2070*/  DFMA R22, R2, R22, -UR4 ;  /* 0x8000000402167e2b */ /* 0x000fe20008000016 */
[----:B------:R-:W-:Y:S01]  /*2080*/  UMOV UR4, 0x19ddbce9 ;  /* 0x19ddbce900047882 */ /* 0x000fe20000000000 */
[----:B------:R-:W-:-:S02]  /*2090*/  UMOV UR5, 0x3efa01a0 ;  /* 0x3efa01a000057882 */ /* 0x000fc40000000000 */
[C---:B------:R-:W-:Y:S01]  /*20a0*/  DFMA R20, R2.reuse, R20, UR4 ;  /* 0x0000000402147e2b */ /* 0x040fe20008000014 */
        /* <DEDUP_REMOVED lines=11> */
[C---:B------:R-:W-:Y:S02]  /*2160*/  DFMA R20, R2.reuse, R20, UR4 ;  /* 0x0000000402147e2b */ /* 0x040fe40008000014 */
[----:B------:R-:W0:Y:S02]  /*2170*/  LDCU.64 UR4, c[0x0][0x3b0] ;  /* 0x00007600ff0477ac */ /* 0x000e240008000a00 */
        /* <DEDUP_REMOVED lines=9> */
[----:B------:R-:W-:Y:S01]  /*2210*/  LEA.HI.X.SX32 R21, R6, RZ, 0x1, P3 ;  /* 0x000000ff06157211 */ /* 0x000fe200018f0eff */
[----:B------:R-:W-:Y:S01]  /*2220*/  @P1 IMAD.MOV.U32 R5, RZ, RZ, R19 ;  /* 0x000000ffff051224 */ /* 0x000fe200078e0013 */
[----:B------:R-:W-:-:S02]  /*2230*/  @P1 LOP3.LUT R19, R3, 0x80000000, RZ, 0x3c, !PT ;  /* 0x8000000003131812 */ /* 0x000fc400078e3cff */
[----:B------:R-:W-:Y:S02]  /*2240*/  FSEL R2, R20, R22, !P0 ;  /* 0x0000001614027208 */ /* 0x000fe40004000000 */
[C---:B0-----:R-:W-:Y:S01]  /*2250*/  LEA R34, P0, R0.reuse, UR4, 0x2 ;  /* 0x0000000400227c11 */ /* 0x041fe2000f8010ff */
[C---:B------:R-:W-:Y:S01]  /*2260*/  DMUL R6, R4.reuse, R54 ;  /* 0x0000003604067228 */ /* 0x040fe20000000000 */
[----:B------:R-:W-:Y:S01]  /*2270*/  @P1 IMAD.MOV.U32 R3, RZ, RZ, R19 ;  /* 0x000000ffff031224 */ /* 0x000fe200078e0013 */
[----:B------:R-:W-:Y:S01]  /*2280*/  DMUL R4, R4, R52 ;  /* 0x0000003404047228 */ /* 0x000fe20000000000 */
[----:B------:R-:W-:-:S05]  /*2290*/  LEA.HI.X R35, R0, UR5, R21, 0x2, P0 ;  /* 0x0000000500237c11 */ /* 0x000fca00080f1415 */
[C---:B------:R-:W-:Y:S02]  /*22a0*/  DFMA R52, R2.reuse, R52, -R6 ;  /* 0x000000340234722b */ /* 0x040fe40000000806 */
[----:B------:R-:W-:Y:S01]  /*22b0*/  DFMA R54, R2, R54, R4 ;  /* 0x000000360236722b */ /* 0x000fe20000000004 */
[----:B------:R-:W-:Y:S10]  /*22c0*/  @P2 BRA `(.L_x_761) ;  /* 0x0000000000902947 */ /* 0x000ff40003800000 */
        /* <DEDUP_REMOVED lines=36> */
.L_x_761:
[----:B------:R-:W-:Y:S05]  /*2510*/  BSYNC.RECONVERGENT B0 ;  /* 0x0000000000007941 */ /* 0x000fea0003800200 */
.L_x_760:
[----:B------:R-:W-:Y:S01]  /*2520*/  BAR.SYNC.DEFER_BLOCKING 0x0 ;  /* 0x0000000000007b1d */ /* 0x000fe20000010000 */
[----:B------:R-:W-:Y:S02]  /*2530*/  ISETP.GE.AND P0, PT, R29, R60, PT ;  /* 0x0000003c1d00720c */ /* 0x000fe40003f06270 */
[----:B0-----:R-:W-:-:S03]  /*2540*/  CS2R R10, SRZ ;  /* 0x00000000000a7805 */ /* 0x001fc6000001ff00 */
[----:B------:R-:W-:Y:S08]  /*2550*/  BSSY.RECONVERGENT B2, `(.L_x_762) ;  /* 0x00001d0000027945 */ /* 0x000ff00003800200 */
[----:B------:R-:W-:Y:S05]  /*2560*/  @P0 BRA `(.L_x_763) ;  /* 0x0000001c00380947 */ /* 0x000fea0003800000 */
[----:B------:R0:W5:Y:S01]  /*2570*/  LDG.E R9, desc[UR8][R40.64+0x8] ;  /* 0x0000080828097981 */ /* 0x000162000c1e1900 */
[----:B------:R-:W1:Y:S03]  /*2580*/  LDC.64 R16, c[0x0][0x3a0] ;  /* 0x0000e800ff107b82 */ /* 0x000e660000000a00 */
[----:B------:R0:W5:Y:S04]  /*2590*/  LDG.E R8, desc[UR8][R40.64+0x14] ;  /* 0x0000140828087981 */ /* 0x000168000c1e1900 */
[----:B------:R0:W5:Y:S01]  /*25a0*/  LDG.E R7, desc[UR8][R40.64+0x18] ;  /* 0x0000180828077981 */ /* 0x000162000c1e1900 */
[----:B------:R-:W-:Y:S01]  /*25b0*/  IMAD.MOV.U32 R6, RZ, RZ, R29 ;  /* 0x000000ffff067224 */ /* 0x000fe200078e001d */
[----:B------:R-:W-:Y:S01]  /*25c0*/  CS2R R10, SRZ ;  /* 0x00000000000a7805 */ /* 0x000fe2000001ff00 */
[----:B01----:R-:W-:-:S07]  /*25d0*/  IMAD.WIDE R16, R38, 0x4, R16 ;  /* 0x0000000426107825 */ /* 0x003fce00078e0210 */
.L_x_792:
[----:B------:R-:W-:Y:S01]  /*25e0*/  IMAD.WIDE R2, R6, 0x4, R16 ;  /* 0x0000000406027825 */ /* 0x000fe200078e0210 */
[----:B------:R-:W0:Y:S04]  /*25f0*/  LDC.64 R4, c[0x0][0x388] ;  /* 0x0000e200ff047b82 */ /* 0x000e280000000a00 */
[----:B------:R-:W2:Y:S04]  /*2600*/  LDG.E R24, desc[UR8][R2.64] ;  /* 0x0000000802187981 */ /* 0x000ea8000c1e1900 */
[----:B------:R-:W1:Y:S08]  /*2610*/  S2UR UR5, SR_CgaCtaId ;  /* 0x00000000000579c3 */ /* 0x000e700000008800 */
[----:B------:R-:W3:Y:S01]  /*2620*/  S2UR UR6, SR_SWINHI ;  /* 0x00000000000679c3 */ /* 0x000ee20000002f00 */
[----:B------:R-:W-:-:S07]  /*2630*/  UMOV UR4, 0x400 ;  /* 0x0000040000047882 */ /* 0x000fce0000000000 */
[----:B------:R-:W4:Y:S01]  /*2640*/  LDC.64 R32, c[0x0][0x380] ;  /* 0x0000e000ff207b82 */ /* 0x000f220000000a00 */
[----:B--2---:R-:W-:-:S04]  /*2650*/  IMAD.SHL.U32 R13, R24, 0x2, RZ ;  /* 0x00000002180d7824 */ /* 0x004fc800078e00ff */
[----:B0-----:R-:W-:-:S05]  /*2660*/  IMAD.WIDE R4, R13, 0x4, R4 ;  /* 0x000000040d047825 */ /* 0x001fca00078e0204 */
[----:B------:R-:W2:Y:S04]  /*2670*/  LDG.E R0, desc[UR8][R4.64] ;  /* 0x0000000804007981 */ /* 0x000ea8000c1e1900 */
[----:B------:R-:W4:Y:S01]  /*2680*/  LDG.E R27, desc[UR8][R4.64+0x4] ;  /* 0x00000408041b7981 */ /* 0x000f22000c1e1900 */
[----:B-1----:R-:W-:-:S07]  /*2690*/  ULEA UR4, UR5, UR4, 0x18 ;  /* 0x0000000405047291 */ /* 0x002fce000f8ec0ff */
[----:B------:R-:W-:Y:S01]  /*26a0*/  UMOV UR4, UR4 ;  /* 0x0000000400047c82 */ /* 0x000fe20008000000 */
[----:B---3--:R-:W-:Y:S01]  /*26b0*/  UMOV UR5, UR6 ;  /* 0x0000000600057c82 */ /* 0x008fe20008000000 */
[----:B------:R-:W-:Y:S02]  /*26c0*/  ISETP.EQ.U32.AND P1, PT, RZ, UR4, PT ;  /* 0x00000004ff007c0c */ /* 0x000fe4000bf22070 */
[----:B--2---:R-:W-:Y:S02]  /*26d0*/  IABS R13, R0 ;  /* 0x00000000000d7213 */ /* 0x004fe40000000000 */
[----:B----4-:R-:W-:-:S03]  /*26e0*/  IABS R15, R27 ;  /* 0x0000001b000f7213 */ /* 0x010fc60000000000 */
[C---:B------:R-:W-:Y:S02]  /*26f0*/  IMAD R12, R13.reuse, 0x3, RZ ;  /* 0x000000030d0c7824 */ /* 0x040fe400078e02ff */
[--C-:B-----5:R-:W-:Y:S02]  /*2700*/  IMAD R2, R13, 0x3, -R8.reuse ;  /* 0x000000030d027824 */ /* 0x120fe400078e0a08 */
[----:B------:R-:W-:Y:S01]  /*2710*/  IMAD R14, R15, 0x3, RZ ;  /* 0x000000030f0e7824 */ /* 0x000fe200078e02ff */
[C---:B------:R-:W-:Y:S01]  /*2720*/  IADD3 R3, PT, PT, R12.reuse, -0x2, RZ ;  /* 0xfffffffe0c037810 */ /* 0x040fe20007ffe0ff */
[----:B------:R-:W-:Y:S02]  /*2730*/  VIADD R30, R12, 0xfffffffd ;  /* 0xfffffffd0c1e7836 */ /* 0x000fe40000000000 */
[----:B------:R-:W-:Y:S01]  /*2740*/  VIADD R5, R14, 0xfffffffe ;  /* 0xfffffffe0e057836 */ /* 0x000fe20000000000 */
[-C--:B------:R-:W-:Y:S01]  /*2750*/  ISETP.GE.AND P0, PT, R3, R8.reuse, PT ;  /* 0x000000080300720c */ /* 0x080fe20003f06270 */
[----:B------:R-:W-:Y:S01]  /*2760*/  IMAD R23, R2, 0x8, R39 ;  /* 0x0000000802177824 */ /* 0x000fe200078e0227 */
[----:B------:R-:W-:Y:S01]  /*2770*/  IADD3 R22, PT, PT, R14, -0x3, RZ ;  /* 0xfffffffd0e167810 */ /* 0x000fe20007ffe0ff */
[----:B------:R-:W-:Y:S01]  /*2780*/  VIADD R2, R12, 0xffffffff ;  /* 0xffffffff0c027836 */ /* 0x000fe20000000000 */
[----:B------:R-:W-:Y:S01]  /*2790*/  ISETP.GE.AND P3, PT, R5, R8, PT ;  /* 0x000000080500720c */ /* 0x000fe20003f66270 */
[----:B------:R-:W-:Y:S01]  /*27a0*/  VIADD R3, R14, 0xffffffff ;  /* 0xffffffff0e037836 */ /* 0x000fe20000000000 */
[----:B------:R-:W-:Y:S01]  /*27b0*/  ISETP.EQ.OR.EX P0, PT, RZ, UR5, !P0, P1 ;  /* 0x00000005ff007c0c */ /* 0x000fe2000c702710 */
[----:B------:R-:W-:Y:S01]  /*27c0*/  IMAD R4, R15, 0x3, -R8 ;  /* 0x000000030f047824 */ /* 0x000fe200078e0a08 */
[----:B------:R-:W-:-:S02]  /*27d0*/  ISETP.EQ.OR.EX P3, PT, RZ, UR5, !P3, P1 ;  /* 0x00000005ff007c0c */ /* 0x000fc4000df62710 */
[-C--:B------:R-:W-:Y:S01]  /*27e0*/  ISETP.GE.AND P2, PT, R30, R8.reuse, PT ;  /* 0x000000081e00720c */ /* 0x080fe20003f46270 */
[----:B------:R-:W-:Y:S01]  /*27f0*/  IMAD R28, R4, 0x8, R39 ;  /* 0x00000008041c7824 */ /* 0x000fe200078e0227 */
[----:B------:R-:W-:Y:S02]  /*2800*/  ISETP.GE.AND P6, PT, R22, R8, PT ;  /* 0x000000081600720c */ /* 0x000fe40003fc6270 */
[-C--:B------:R-:W-:Y:S02]  /*2810*/  ISETP.GE.OR P0, PT, R30, R7.reuse, P0 ;  /* 0x000000071e00720c */ /* 0x080fe40000706670 */
[----:B------:R-:W-:Y:S02]  /*2820*/  ISETP.GE.OR P3, PT, R22, R7, P3 ;  /* 0x000000071600720c */ /* 0x000fe40001f66670 */
[----:B------:R-:W-:Y:S02]  /*2830*/  ISETP.EQ.OR.EX P2, PT, RZ, UR5, !P2, P1 ;  /* 0x00000005ff007c0c */ /* 0x000fe4000d742710 */
[----:B------:R-:W-:-:S02]  /*2840*/  ISETP.EQ.OR.EX P6, PT, RZ, UR5, !P6, P1 ;  /* 0x00000005ff007c0c */ /* 0x000fc4000f7c2710 */
[-C--:B------:R-:W-:Y:S02]  /*2850*/  ISETP.GE.AND P5, PT, R2, R8.reuse, PT ;  /* 0x000000080200720c */ /* 0x080fe40003fa6270 */
[----:B------:R-:W-:Y:S02]  /*2860*/  ISETP.GE.AND P4, PT, R3, R8, PT ;  /* 0x000000080300720c */ /* 0x000fe40003f86270 */
[-C--:B------:R-:W-:Y:S01]  /*2870*/  ISETP.GT.OR P2, PT, R30, R7.reuse, P2 ;  /* 0x000000071e00720c */ /* 0x080fe20001744670 */
[----:B------:R-:W-:Y:S01]  /*2880*/  @!P0 LDS.64 R12, [R23+-0x10] ;  /* 0xfffff000170c8984 */ /* 0x000fe20000000a00 */
[-C--:B------:R-:W-:Y:S01]  /*2890*/  ISETP.GT.OR P6, PT, R22, R7.reuse, P6 ;  /* 0x000000071600720c */ /* 0x080fe200037c4670 */
[--C-:B------:R-:W-:Y:S01]  /*28a0*/  IMAD.WIDE R30, R30, 0x8, R32.reuse ;  /* 0x000000081e1e7825 */ /* 0x100fe200078e0220 */
        /* <DEDUP_REMOVED lines=8> */
[----:B------:R2:W-:Y:S04]  /*2930*/  @!P5 LDS.64 R18, [R23+-0x8] ;  /* 0xfffff8001712d984 */ /* 0x0005e80000000a00 */
[----:B------:R-:W3:Y:S01]  /*2940*/  @!P4 LDS.64 R20, [R28+-0x8] ;  /* 0xfffff8001c14c984 */ /* 0x000ee20000000a00 */
[----:B--2---:R-:W2:Y:S03]  /*2950*/  LDC.64 R22, c[0x0][0x390] ;  /* 0x0000e400ff167b82 */ /* 0x004ea60000000a00 */
[----:B------:R-:W0:Y:S04]  /*2960*/  @P0 LDG.E.64 R12, desc[UR8][R30.64+0x8] ;  /* 0x000008081e0c0981 */ /* 0x000e28000c1e1b00 */
[----:B------:R-:W0:Y:S04]  /*2970*/  @P3 LDG.E.64 R14, desc[UR8][R32.64+0x8] ;  /* 0x00000808200e3981 */ /* 0x000e28000c1e1b00 */
[----:B------:R-:W1:Y:S04]  /*2980*/  @P2 LDG.E.64 R2, desc[UR8][R30.64] ;  /* 0x000000081e022981 */ /* 0x000e68000c1e1b00 */
[----:B------:R-:W1:Y:S04]  /*2990*/  @P6 LDG.E.64 R4, desc[UR8][R32.64] ;  /* 0x0000000820046981 */ /* 0x000e68000c1e1b00 */
[----:B------:R-:W3:Y:S04]  /*29a0*/  @P5 LDG.E.64 R18, desc[UR8][R30.64+0x10] ;  /* 0x000010081e125981 */ /* 0x000ee8000c1e1b00 */
[----:B------:R-:W3:Y:S01]  /*29b0*/  @P4 LDG.E.64 R20, desc[UR8][R32.64+0x10] ;  /* 0x0000100820144981 */ /* 0x000ee2000c1e1b00 */
[----:B------:R-:W-:Y:S01]  /*29c0*/  VIMNMX R0, PT, PT, R0, R27, !PT ;  /* 0x0000001b00007248 */ /* 0x000fe20007fe0100 */
[----:B------:R-:W-:Y:S04]  /*29d0*/  BSSY.RECONVERGENT B1, `(.L_x_764) ;  /* 0x0000183000017945 */ /* 0x000fe80003800200 */
[----:B------:R-:W-:Y:S01]  /*29e0*/  BSSY.RELIABLE B3, `(.L_x_765) ;  /* 0x0000052000037945 */ /* 0x000fe20003800100 */
[----:B------:R-:W-:Y:S01]  /*29f0*/  ISETP.GE.AND P5, PT, R0, 0x1, PT ;  /* 0x000000010000780c */ /* 0x000fe20003fa6270 */
[----:B0-----:R-:W-:-:S08]  /*2a00*/  DADD R12, -R14, R12 ;  /* 0x000000000e0c7229 */ /* 0x001fd0000000010c */
[----:B------:R-:W-:Y:S02]  /*2a10*/  DMUL R12, R12, R12 ;  /* 0x0000000c0c0c7228 */ /* 0x000fe40000000000 */
[----:B-1----:R-:W-:Y:S02]  /*2a20*/  DADD R2, -R4, R2 ;  /* 0x0000000004027229 */ /* 0x002fe40000000102 */
[----:B---3--:R-:W-:-:S06]  /*2a30*/  DADD R18, -R20, R18 ;  /* 0x0000000014127229 */ /* 0x008fcc0000000112 */
[----:B------:R-:W-:-:S08]  /*2a40*/  DFMA R12, R2, R2, R12 ;  /* 0x00000002020c722b */ /* 0x000fd0000000000c */
[----:B------:R-:W-:Y:S01]  /*2a50*/  DFMA R14, R18, R18, R12 ;  /* 0x00000012120e722b */ /* 0x000fe2000000000c */
[----:B------:R-:W-:-:S04]  /*2a60*/  IMAD R13, R24, 0x9, RZ ;  /* 0x00000009180d7824 */ /* 0x000fc800078e02ff */
[----:B--2---:R-:W-:Y:S01]  /*2a70*/  IMAD.WIDE R12, R13, 0x8, R22 ;  /* 0x000000080d0c7825 */ /* 0x004fe200078e0216 */
[----:B------:R-:W-:Y:S06]  /*2a80*/  @!P5 BRA `(.L_x_766) ;  /* 0x000000000014d947 */ /* 0x000fec0003800000 */
[----:B------:R-:W0:Y:S02]  /*2a90*/  LDC.64 R2, c[0x0][0x398] ;  /* 0x0000e600ff027b82 */ /* 0x000e240000000a00 */
[----:B0-----:R-:W2:Y:S01]  /*2aa0*/  LDG.E.U8 R2, desc[UR8][R2.64+0x21] ;  /* 0x0000210802027981 */ /* 0x001ea2000c1e1100 */
[----:B------:R-:W-:Y:S02]  /*2ab0*/  CS2R R30, SRZ ;  /* 0x00000000001e7805 */ /* 0x000fe4000001ff00 */
[----:B--2---:R-:W-:-:S13]  /*2ac0*/  ISETP.NE.AND P0, PT, R2, RZ, PT ;  /* 0x000000ff0200720c */ /* 0x004fda0003f05270 */
[----:B------:R-:W-:Y:S05]  /*2ad0*/  @!P0 BRA `(.L_x_767) ;  /* 0x0000000000f48947 */ /* 0x000fea0003800000 */
.L_x_766:
        /* <DEDUP_REMOVED lines=33> */
[----:B------:R-:W-:Y:S05]  /*2cf0*/  CALL.REL.NOINC `($__internal_3_$__cuda_sm20_dsqrt_rn_f64_mediumpath_v1) ;  /* 0x0000026000387944 */ /* 0x000fea0003c00000 */
.L_x_769:
[----:B------:R-:W-:Y:S05]  /*2d00*/  BSYNC.RECONVERGENT B4 ;  /* 0x0000000000047941 */ /* 0x000fea0003800200 */
.L_x_768:
        /* <DEDUP_REMOVED lines=22> */
[----:B------:R-:W-:Y:S05]  /*2e70*/  CALL.REL.NOINC `($__internal_2_$__cuda_sm20_div_rn_f64_full) ;  /* 0x0000025800407944 */ /* 0x000fea0003c00000 */
.L_x_771:
[----:B------:R-:W-:Y:S05]  /*2e80*/  BSYNC.RECONVERGENT B4 ;  /* 0x0000000000047941 */ /* 0x000fea0003800200 */
.L_x_770:
[----:B------:R-:W-:Y:S01]  /*2e90*/  DADD R30, RZ, R4 ;  /* 0x00000000ff1e7229 */ /* 0x000fe20000000004 */
[----:B------:R-:W-:Y:S10]  /*2ea0*/  @!P5 BRA `(.L_x_772) ;  /* 0x000000000014d947 */ /* 0x000ff40003800000 */
.L_x_767:
[----:B------:R-:W0:Y:S02]  /*2eb0*/  LDC.64 R2, c[0x0][0x398] ;  /* 0x0000e600ff027b82 */ /* 0x000e240000000a00 */
[----:B0-----:R-:W2:Y:S02]  /*2ec0*/  LDG.E.U8 R2, desc[UR8][R2.64+0x22] ;  /* 0x0000220802027981 */ /* 0x001ea4000c1e1100 */
[----:B--2---:R-:W-:-:S13]  /*2ed0*/  ISETP.NE.AND P0, PT, R2, RZ, PT ;  /* 0x000000ff0200720c */ /* 0x004fda0003f05270 */
[----:B------:R-:W-:Y:S05]  /*2ee0*/  @!P0 BREAK.RELIABLE B3 ;  /* 0x0000000000038942 */ /* 0x000fea0003800100 */
[----:B------:R-:W-:Y:S05]  /*2ef0*/  @!P0 BRA `(.L_x_773) ;  /* 0x0000001000c08947 */ /* 0x000fea0003800000 */
.L_x_772:
[----:B------:R-:W-:Y:S05]  /*2f00*/  BSYNC.RELIABLE B3 ;  /* 0x0000000000037941 */ /* 0x000fea0003800100 */
.L_x_765:
        /* <DEDUP_REMOVED lines=23> */
[----:B-----5:R-:W-:Y:S05]  /*3080*/  CALL.REL.NOINC `($__internal_2_$__cuda_sm20_div_rn_f64_full) ;  /* 0x0000025400bc7944 */ /* 0x020fea0003c00000 */
[----:B------:R-:W-:Y:S02]  /*3090*/  IMAD.MOV.U32 R44, RZ, RZ, R4 ;  /* 0x000000ffff2c7224 */ /* 0x000fe400078e0004 */
[----:B------:R-:W-:-:S07]  /*30a0*/  IMAD.MOV.U32 R45, RZ, RZ, R5 ;  /* 0x000000ffff2d7224 */ /* 0x000fce00078e0005 */
.L_x_775:
[----:B------:R-:W-:Y:S05]  /*30b0*/  BSYNC.RECONVERGENT B3 ;  /* 0x0000000000037941 */ /* 0x000fea0003800200 */
.L_x_774:
        /* <DEDUP_REMOVED lines=21> */
.L_x_777:
[----:B------:R-:W-:Y:S05]  /*3210*/  BSYNC.RECONVERGENT B3 ;  /* 0x0000000000037941 */ /* 0x000fea0003800200 */
.L_x_776:
        /* <DEDUP_REMOVED lines=8> */
[----:B------:R-:W-:Y:S01]  /*32a0*/  IADD3 R20, PT, PT, R15, -0x3500000, RZ ;  /* 0xfcb000000f147810 */ /* 0x000fe20007ffe0ff */
[----:B------:R-:W-:Y:S01]  /*32b0*/  IMAD.MOV.U32 R4, RZ, RZ, 0x0 ;  /* 0x00000000ff047424 */ /* 0x000fe200078e00ff */
[----:B------:R-:W-:Y:S01]  /*32c0*/  BSSY.RECONVERGENT B3, `(.L_x_778) ;  /* 0x0000017000037945 */ /* 0x000fe20003800200 */
[----:B------:R-:W-:Y:S01]  /*32d0*/  IMAD.MOV.U32 R5, RZ, RZ, 0x3fd80000 ;  /* 0x3fd80000ff057424 */ /* 0x000fe200078e00ff */
[----:B------:R-:W-:Y:S02]  /*32e0*/  ISETP.GE.U32.AND P0, PT, R20, 0x7ca00000, PT ;  /* 0x7ca000001400780c */ /* 0x000fe40003f06070 */
        /* <DEDUP_REMOVED lines=15> */
[----:B------:R-:W-:Y:S02]  /*33e0*/  IMAD.MOV.U32 R22, RZ, RZ, R14 ;  /* 0x000000ffff167224 */ /* 0x000fe400078e000e */
[----:B------:R-:W-:-:S07]  /*33f0*/  IMAD.MOV.U32 R21, RZ, RZ, R15 ;  /* 0x000000ffff157224 */ /* 0x000fce00078e000f */
[----:B------:R-:W-:Y:S05]  /*3400*/  CALL.REL.NOINC `($__internal_3_$__cuda_sm20_dsqrt_rn_f64_mediumpath_v1) ;  /* 0x0000025800747944 */ /* 0x000fea0003c00000 */
[----:B------:R-:W-:Y:S01]  /*3410*/  MOV R42, R2 ;  /* 0x00000002002a7202 */ /* 0x000fe20000000f00 */
[----:B------:R-:W-:-:S07]  /*3420*/  IMAD.MOV.U32 R43, RZ, RZ, R3 ;  /* 0x000000ffff2b7224 */ /* 0x000fce00078e0003 */
.L_x_779:
[----:B------:R-:W-:Y:S05]  /*3430*/  BSYNC.RECONVERGENT B3 ;  /* 0x0000000000037941 */ /* 0x000fea0003800200 */
.L_x_778:
        /* <DEDUP_REMOVED lines=24> */
[----:B-----5:R-:W-:Y:S05]  /*35c0*/  CALL.REL.NOINC `($__internal_2_$__cuda_sm20_div_rn_f64_full) ;  /* 0x00000250006c7944 */ /* 0x020fea0003c00000 */
.L_x_781:
[----:B------:R-:W-:Y:S05]  /*35d0*/  BSYNC.RECONVERGENT B3 ;  /* 0x0000000000037941 */ /* 0x000fea0003800200 */
.L_x_780:
        /* <DEDUP_REMOVED lines=61> */
[----:B------:R-:W-:-:S05]  /*39b0*/  @!P1 SHF.R.S32.HI R3, RZ, 0x1, R0 ;  /* 0x00000001ff039819 */ /* 0x000fca0000011400 */
[----:B------:R-:W-:Y:S01]  /*39c0*/  @!P1 IMAD.IADD R2, R2, 0x1, -R3 ;  /* 0x0000000102029824 */ /* 0x000fe200078e0a03 */
[----:B------:R-:W-:-:S04]  /*39d0*/  @!P1 LEA R3, R3, R21, 0x14 ;  /* 0x0000001503039211 */ /* 0x000fc800078ea0ff */
[----:B------:R-:W-:Y:S01]  /*39e0*/  @!P1 LEA R5, R2, 0x3ff00000, 0x14 ;  /* 0x3ff0000002059811 */ /* 0x000fe200078ea0ff */
[----:B------:R-:W-:-:S06]  /*39f0*/  @!P1 IMAD.MOV.U32 R2, RZ, RZ, R20 ;  /* 0x000000ffff029224 */ /* 0x000fcc00078e0014 */
[----:B------:R-:W-:-:S11]  /*3a00*/  @!P1 DMUL R18, R2, R4 ;  /* 0x0000000402129228 */ /* 0x000fd60000000000 */
.L_x_783:
[----:B------:R-:W-:Y:S05]  /*3a10*/  BSYNC.RECONVERGENT B0 ;  /* 0x0000000000007941 */ /* 0x000fea0003800200 */
.L_x_782:
        /* <DEDUP_REMOVED lines=12> */
[----:B------:R-:W-:Y:S05]  /*3ae0*/  CALL.REL.NOINC `($__internal_2_$__cuda_sm20_div_rn_f64_full) ;  /* 0x0000024c00247944 */ /* 0x000fea0003c00000 */
.L_x_785:
[----:B------:R-:W-:Y:S05]  /*3af0*/  BSYNC.RECONVERGENT B3 ;  /* 0x0000000000037941 */ /* 0x000fea0003800200 */
.L_x_784:
[----:B------:R-:W2:Y:S04]  /*3b00*/  LDG.E.64 R22, desc[UR8][R12.64+0x30] ;  /* 0x000030080c167981 */ /* 0x000ea8000c1e1b00 */
[----:B------:R-:W3:Y:S04]  /*3b10*/  LDG.E.64 R2, desc[UR8][R12.64+0x38] ;  /* 0x000038080c027981 */ /* 0x000ee8000c1e1b00 */
[----:B------:R-:W5:Y:S01]  /*3b20*/  LDG.E.64 R12, desc[UR8][R12.64+0x40] ;  /* 0x000040080c0c7981 */ /* 0x000f62000c1e1b00 */
[----:B------:R-:W-:Y:S01]  /*3b30*/  MOV R18, 0x1 ;  /* 0x0000000100127802 */ /* 0x000fe20000000f00 */
[----:B------:R-:W-:Y:S01]  /*3b40*/  BSSY.RECONVERGENT B3, `(.L_x_786) ;  /* 0x0000018000037945 */ /* 0x000fe20003800200 */
[----:B------:R-:W-:Y:S01]  /*3b50*/  DADD R30, R30, -R4 ;  /* 0x000000001e1e7229 */ /* 0x000fe20000000804 */
[----:B--2---:R-:W0:Y:S01]  /*3b60*/  MUFU.RCP64H R19, R23 ;  /* 0x0000001700137308 */ /* 0x004e220000001800 */
[----:B---3--:R-:W-:-:S10]  /*3b70*/  DADD R42, -R2, R42 ;  /* 0x00000000022a7229 */ /* 0x008fd4000000012a */
[----:B------:R-:W-:Y:S01]  /*3b80*/  FSETP.GEU.AND P1, PT, |R43|, 6.5827683646048100446e-37, PT ;  /* 0x036000002b00780b */ /* 0x000fe20003f2e200 */
        /* <DEDUP_REMOVED lines=19> */
.L_x_787:
[----:B------:R-:W-:Y:S05]  /*3cc0*/  BSYNC.RECONVERGENT B3 ;  /* 0x0000000000037941 */ /* 0x000fea0003800200 */
.L_x_786:
        /* <DEDUP_REMOVED lines=67> */
.L_x_789:
[----:B------:R-:W-:Y:S05]  /*4100*/  BSYNC.RECONVERGENT B0 ;  /* 0x0000000000007941 */ /* 0x000fea0003800200 */
.L_x_788:
        /* <DEDUP_REMOVED lines=13> */
.L_x_791:
[----:B------:R-:W-:Y:S05]  /*41e0*/  BSYNC.RECONVERGENT B3 ;  /* 0x0000000000037941 */ /* 0x000fea0003800200 */
.L_x_790:
[----:B------:R-:W-:-:S11]  /*41f0*/  DADD R30, R30, -R4 ;  /* 0x000000001e1e7229 */ /* 0x000fd60000000804 */
.L_x_773:
[----:B------:R-:W-:Y:S05]  /*4200*/  BSYNC.RECONVERGENT B1 ;  /* 0x0000000000017941 */ /* 0x000fea0003800200 */
.L_x_764:
[----:B------:R-:W-:Y:S01]  /*4210*/  IADD3 R6, PT, PT, R26, R6, RZ ;  /* 0x000000061a067210 */ /* 0x000fe20007ffe0ff */
[----:B------:R-:W-:-:S03]  /*4220*/  DADD R10, R10, R30 ;  /* 0x000000000a0a7229 */ /* 0x000fc6000000001e */
[----:B------:R-:W-:-:S13]  /*4230*/  ISETP.GE.AND P0, PT, R6, R60, PT ;  /* 0x0000003c0600720c */ /* 0x000fda0003f06270 */
[----:B------:R-:W-:Y:S05]  /*4240*/  @!P0 BRA `(.L_x_792) ;  /* 0xffffffe000e48947 */ /* 0x000fea000383ffff */
.L_x_763:
[----:B------:R-:W-:Y:S05]  /*4250*/  BSYNC.RECONVERGENT B2 ;  /* 0x0000000000027941 */ /* 0x000fea0003800200 */
.L_x_762:
[----:B------:R-:W-:Y:S05]  /*4260*/  WARPSYNC.ALL ;  /* 0x0000000000007948 */ /* 0x000fea0003800000 */
[----:B------:R-:W0:Y:S01]  /*4270*/  S2UR UR5, SR_CgaCtaId ;  /* 0x00000000000579c3 */ /* 0x000e220000008800 */
[----:B------:R-:W-:Y:S01]  /*4280*/  UMOV UR4, 0x400 ;  /* 0x0000040000047882 */ /* 0x000fe20000000000 */
[----:B------:R-:W-:Y:S01]  /*4290*/  ISETP.GE.U32.AND P0, PT, R26, 0x2, PT ;  /* 0x000000021a00780c */ /* 0x000fe20003f06070 */
[----:B------:R-:W1:Y:S05]  /*42a0*/  LDCU.64 UR10, c[0x0][0x3c8] ;  /* 0x00007900ff0a77ac */ /* 0x000e6a0008000a00 */
[----:B------:R-:W2:Y:S08]  /*42b0*/  S2UR UR6, SR_CgaCtaId ;  /* 0x00000000000679c3 */ /* 0x000eb00000008800 */
[----:B------:R-:W3:Y:S01]  /*42c0*/  LDC.64 R58, c[0x0][0x3e0] ;  /* 0x0000f800ff3a7b82 */ /* 0x000ee20000000a00 */
[----:B0-----:R-:W-:-:S03]  /*42d0*/  ULEA UR4, UR5, UR4, 0x18 ;  /* 0x0000000405047291 */ /* 0x001fc6000f8ec0ff */
[----:B------:R-:W-:-:S03]  /*42e0*/  UMOV UR5, 0x400 ;  /* 0x0000040000057882 */ /* 0x000fc60000000000 */
[----:B------:R-:W-:Y:S01]  /*42f0*/  LEA R27, R25, UR4, 0x3 ;  /* 0x00000004191b7c11 */ /* 0x000fe2000f8e18ff */
[----:B--2---:R-:W-:-:S04]  /*4300*/  ULEA UR5, UR6, UR5, 0x18 ;  /* 0x0000000506057291 */ /* 0x004fc8000f8ec0ff */
[----:B------:R0:W-:Y:S01]  /*4310*/  STS.64 [R27], R10 ;  /* 0x0000000a1b007388 */ /* 0x0001e20000000a00 */
[----:B------:R-:W-:Y:S06]  /*4320*/  BAR.SYNC.DEFER_BLOCKING 0x0 ;  /* 0x0000000000007b1d */ /* 0x000fec0000010000 */
[----:B-1----:R-:W-:Y:S05]  /*4330*/  @!P0 BRA `(.L_x_793) ;  /* 0x00000000003c8947 */ /* 0x002fea0003800000 */
[----:B------:R-:W-:-:S05]  /*4340*/  UMOV UR4, 0x1 ;  /* 0x0000000100047882 */ /* 0x000fca0000000000 */
.L_x_794:
        /* <DEDUP_REMOVED lines=8> */
[----:B------:R-:W1:Y:S02]  /*43d0*/  @!P0 LDS.64 R2, [R0] ;  /* 0x0000000000028984 */ /* 0x000e640000000a00 */
[----:B-1----:R-:W-:-:S07]  /*43e0*/  @!P0 DADD R2, R2, R4 ;  /* 0x0000000002028229 */ /* 0x002fce0000000004 */
[----:B------:R1:W-:Y:S01]  /*43f0*/  @!P0 STS.64 [R27], R2 ;  /* 0x000000021b008388 */ /* 0x0003e20000000a00 */
[----:B------:R-:W-:Y:S01]  /*4400*/  BAR.SYNC.DEFER_BLOCKING 0x0 ;  /* 0x0000000000007b1d */ /* 0x000fe20000010000 */
[----:B------:R-:W-:-:S13]  /*4410*/  ISETP.LE.AND P0, PT, R26, UR4, PT ;  /* 0x000000041a007c0c */ /* 0x000fda000bf03270 */
[----:B-1----:R-:W-:Y:S05]  /*4420*/  @!P0 BRA `(.L_x_794) ;  /* 0xfffffffc00c88947 */ /* 0x002fea000383ffff */
.L_x_793:
[----:B------:R-:W1:Y:S01]  /*4430*/  LDS.64 R42, [UR5] ;  /* 0x00000005ff2a7984 */ /* 0x000e620008000a00 */
[----:B------:R-:W2:Y:S01]  /*4440*/  LDCU.64 UR4, c[0x0][0x3d8] ;  /* 0x00007b00ff0477ac */ /* 0x000ea20008000a00 */
[----:B---3--:R-:W-:Y:S01]  /*4450*/  DADD R58, R58, UR10 ;  /* 0x0000000a3a3a7e29 */ /* 0x008fe20008000000 */
[----:B------:R-:W-:Y:S01]  /*4460*/  IMAD.MOV.U32 R56, RZ, RZ, 0x0 ;  /* 0x00000000ff387424 */ /* 0x000fe200078e00ff */
[----:B------:R-:W-:-:S06]  /*4470*/  MOV R57, 0x7ff00000 ;  /* 0x7ff0000000397802 */ /* 0x000fcc0000000f00 */
[----:B--2---:R-:W-:-:S14]  /*4480*/  DSETP.GTU.AND P0, PT, R58, UR4, PT ;  /* 0x000000043a007e2a */ /* 0x004fdc000bf0c000 */
[----:B------:R-:W-:Y:S05]  /*4490*/  @P0 BRA `(.L_x_795) ;  /* 0x0000003800f00947 */ /* 0x000fea0003800000 */
[----:B------:R-:W2:Y:S04]  /*44a0*/  LDG.E R2, desc[UR8][R36.64+0x4] ;  /* 0x0000040824027981 */ /* 0x000ea8000c1e1900 */
[----:B------:R-:W3:Y:S04]  /*44b0*/  LDG.E R8, desc[UR8][R36.64+0x8] ;  /* 0x0000080824087981 */ /* 0x000ee8000c1e1900 */
[----:B------:R-:W4:Y:S04]  /*44c0*/  LDG.E R18, desc[UR8][R36.64+0xc] ;  /* 0x00000c0824127981 */ /* 0x000f28000c1e1900 */
[----:B------:R-:W4:Y:S04]  /*44d0*/  LDG.E R0, desc[UR8][R36.64] ;  /* 0x0000000824007981 */ /* 0x000f28000c1e1900 */
[----:B------:R0:W5:Y:S01]  /*44e0*/  LDG.E R6, desc[UR8][R40.64+0x10] ;  /* 0x0000100828067981 */ /* 0x000162000c1e1900 */
[----:B------:R-:W-:-:S02]  /*44f0*/  IMAD.MOV.U32 R5, RZ, RZ, 0x3fd80000 ;  /* 0x3fd80000ff057424 */ /* 0x000fc400078e00ff */
[--C-:B--2---:R-:W-:Y:S02]  /*4500*/  IMAD R4, R2, 0x18, R39.reuse ;  /* 0x0000001802047824 */ /* 0x104fe400078e0227 */
[----:B---3--:R-:W-:-:S03]  /*4510*/  IMAD R8, R8, 0x18, R39 ;  /* 0x0000001808087824 */ /* 0x008fc600078e0227 */
[----:B------:R-:W-:Y:S01]  /*4520*/  LDS.64 R50, [R4+0x8] ;  /* 0x0000080004327984 */ /* 0x000fe20000000a00 */
[----:B----4-:R-:W-:-:S03]  /*4530*/  IMAD R7, R18, 0x18, R39 ;  /* 0x0000001812077824 */ /* 0x010fc600078e0227 */
[----:B------:R-:W2:Y:S01]  /*4540*/  LDS.64 R14, [R8+0x8] ;  /* 0x00000800080e7984 */ /* 0x000ea20000000a00 */
[----:B------:R-:W-:-:S03]  /*4550*/  IMAD R0, R0, 0x18, R39 ;  /* 0x0000001800007824 */ /* 0x000fc600078e0227 */
[----:B------:R-:W-:Y:S04]  /*4560*/  LDS.64 R52, [R4] ;  /* 0x0000000004347984 */ /* 0x000fe80000000a00 */
[----:B------:R-:W3:Y:S04]  /*4570*/  LDS.64 R16, [R8] ;  /* 0x0000000008107984 */ /* 0x000ee80000000a00 */
[----:B------:R4:W-:Y:S04]  /*4580*/  LDS.64 R48, [R4+0x10] ;  /* 0x0000100004307984 */ /* 0x0009e80000000a00 */
[----:B------:R-:W1:Y:S04]  /*4590*/  LDS.64 R12, [R8+0x10] ;  /* 0x00001000080c7984 */ /* 0x000e680000000a00 */
[----:B------:R-:W0:Y:S01]  /*45a0*/  LDS.64 R56, [R7] ;  /* 0x0000000007387984 */ /* 0x000e220000000a00 */
[----:B----4-:R-:W-:-:S03]  /*45b0*/  IMAD.MOV.U32 R4, RZ, RZ, 0x0 ;  /* 0x00000000ff047424 */ /* 0x010fc600078e00ff */
[----:B------:R-:W4:Y:S04]  /*45c0*/  LDS.64 R8, [R7+0x8] ;  /* 0x0000080007087984 */ /* 0x000f280000000a00 */
[----:B------:R-:W4:Y:S04]  /*45d0*/  LDS.64 R54, [R7+0x10] ;  /* 0x0000100007367984 */ /* 0x000f280000000a00 */
[----:B------:R0:W4:Y:S04]  /*45e0*/  LDS.64 R72, [R0] ;  /* 0x0000000000487984 */ /* 0x0001280000000a00 */
[----:B------:R0:W4:Y:S01]  /*45f0*/  LDS.64 R62, [R0+0x8] ;  /* 0x00000800003e7984 */ /* 0x0001220000000a00 */
[----:B--2---:R-:W-:-:S03]  /*4600*/  DADD R14, -R50, R14 ;  /* 0x00000000320e7229 */ /* 0x004fc6000000010e */
[----:B------:R2:W2:Y:S01]  /*4610*/  LDS.64 R30, [R0+0x10] ;  /* 0x00001000001e7984 */ /* 0x0004a20000000a00 */
[----:B---3--:R-:W-:-:S04]  /*4620*/  DADD R16, -R52, R16 ;  /* 0x0000000034107229 */ /* 0x008fc80000000110 */
[----:B------:R-:W-:Y:S02]  /*4630*/  DMUL R2, R14, R14 ;  /* 0x0000000e0e027228 */ /* 0x000fe40000000000 */
[----:B-1----:R-:W-:-:S06]  /*4640*/  DADD R12, -R48, R12 ;  /* 0x00000000300c7229 */ /* 0x002fcc000000010c */
[----:B------:R-:W-:Y:S02]  /*4650*/  DFMA R2, R16, R16, R2 ;  /* 0x000000101002722b */ /* 0x000fe40000000002 */
[----:B0-----:R-:W-:Y:S02]  /*4660*/  DADD R56, -R52, R56 ;  /* 0x0000000034387229 */ /* 0x001fe40000000138 */
[----:B----4-:R-:W-:-:S04]  /*4670*/  DADD R8, -R50, R8 ;  /* 0x0000000032087229 */ /* 0x010fc80000000108 */
[----:B------:R-:W-:Y:S02]  /*4680*/  DFMA R10, R12, R12, R2 ;  /* 0x0000000c0c0a722b */ /* 0x000fe40000000002 */
[----:B------:R-:W-:-:S04]  /*4690*/  DADD R54, -R48, R54 ;  /* 0x0000000030367229 */ /* 0x000fc80000000136 */
        /* <DEDUP_REMOVED lines=13> */
[----:B--2---:R-:W-:Y:S10]  /*4770*/  @!P0 BRA `(.L_x_796) ;  /* 0x0000000000248947 */ /* 0x004ff40003800000 */
[----:B------:R-:W-:Y:S01]  /*4780*/  IMAD.MOV.U32 R4, RZ, RZ, R18 ;  /* 0x000000ffff047224 */ /* 0x000fe200078e0012 */
[----:B------:R-:W-:Y:S01]  /*4790*/  MOV R21, R11 ;  /* 0x0000000b00157202 */ /* 0x000fe20000000f00 */
[----:B------:R-:W-:Y:S01]  /*47a0*/  IMAD.MOV.U32 R18, RZ, RZ, R22 ;  /* 0x000000ffff127224 */ /* 0x000fe200078e0016 */
[----:B------:R-:W-:Y:S01]  /*47b0*/  MOV R0, 0x47f0 ;  /* 0x000047f000007802 */ /* 0x000fe20000000f00 */
[----:B------:R-:W-:Y:S02]  /*47c0*/  IMAD.MOV.U32 R19, RZ, RZ, R23 ;  /* 0x000000ffff137224 */ /* 0x000fe400078e0017 */
[----:B------:R-:W-:-:S07]  /*47d0*/  IMAD.MOV.U32 R22, RZ, RZ, R10 ;  /* 0x000000ffff167224 */ /* 0x000fce00078e000a */
[----:B-----5:R-:W-:Y:S05]  /*47e0*/  CALL.REL.NOINC `($__internal_3_$__cuda_sm20_dsqrt_rn_f64_mediumpath_v1) ;  /* 0x00000244007c7944 */ /* 0x020fea0003c00000 */
[----:B------:R-:W-:Y:S02]  /*47f0*/  IMAD.MOV.U32 R74, RZ, RZ, R2 ;  /* 0x000000ffff4a7224 */ /* 0x000fe400078e0002 */
[----:B------:R-:W-:-:S07]  /*4800*/  IMAD.MOV.U32 R75, RZ, RZ, R3 ;  /* 0x000000ffff4b7224 */ /* 0x000fce00078e0003 */
.L_x_796:
        /* <DEDUP_REMOVED lines=23> */
.L_x_798:
[----:B------:R-:W-:Y:S05]  /*4980*/  BSYNC.RECONVERGENT B1 ;  /* 0x0000000000017941 */ /* 0x000fea0003800200 */
.L_x_797:
        /* <DEDUP_REMOVED lines=23> */
.L_x_800:
[----:B------:R-:W-:Y:S05]  /*4b00*/  BSYNC.RECONVERGENT B1 ;  /* 0x0000000000017941 */ /* 0x000fea0003800200 */
.L_x_799:
        /* <DEDUP_REMOVED lines=26> */
.L_x_802:
[----:B------:R-:W-:Y:S05]  /*4cb0*/  BSYNC.RECONVERGENT B1 ;  /* 0x0000000000017941 */ /* 0x000fea0003800200 */
.L_x_801:
        /* <DEDUP_REMOVED lines=21> */
.L_x_803:
        /* <DEDUP_REMOVED lines=31> */
.L_x_805:
[----:B------:R-:W-:Y:S05]  /*5000*/  BSYNC.RECONVERGENT B1 ;  /* 0x0000000000017941 */ /* 0x000fea0003800200 */
.L_x_804:
        /* <DEDUP_REMOVED lines=23> */
.L_x_807:
[----:B------:R-:W-:Y:S05]  /*5180*/  BSYNC.RECONVERGENT B1 ;  /* 0x0000000000017941 */ /* 0x000fea0003800200 */
.L_x_806:
        /* <DEDUP_REMOVED lines=23> */
.L_x_809:
[----:B------:R-:W-:Y:S05]  /*5300*/  BSYNC.RECONVERGENT B1 ;  /* 0x0000000000017941 */ /* 0x000fea0003800200 */
.L_x_808:
        /* <DEDUP_REMOVED lines=23> */
.L_x_811:
[----:B------:R-:W-:Y:S05]  /*5480*/  BSYNC.RECONVERGENT B1 ;  /* 0x0000000000017941 */ /* 0x000fea0003800200 */
.L_x_810:
        /* <DEDUP_REMOVED lines=39> */
.L_x_813:
[----:B------:R-:W-:Y:S05]  /*5700*/  BSYNC.RECONVERGENT B1 ;  /* 0x0000000000017941 */ /* 0x000fea0003800200 */
.L_x_812:
        /* <DEDUP_REMOVED lines=23> */
.L_x_815:
[----:B------:R-:W-:Y:S05]  /*5880*/  BSYNC.RECONVERGENT B1 ;  /* 0x0000000000017941 */ /* 0x000fea0003800200 */
.L_x_814:
        /* <DEDUP_REMOVED lines=23> */
.L_x_817:
[----:B------:R-:W-:Y:S05]  /*5a00*/  BSYNC.RECONVERGENT B1 ;  /* 0x0000000000017941 */ /* 0x000fea0003800200 */
.L_x_816:
        /* <DEDUP_REMOVED lines=21> */
[----:B------:R-:W-:Y:S01]  /*5b60*/  MOV R2, R58 ;  /* 0x0000003a00027202 */ /* 0x000fe20000000f00 */
[----:B------:R-:W-:Y:S01]  /*5b70*/  IMAD.MOV.U32 R28, RZ, RZ, R59 ;  /* 0x000000ffff1c7224 */ /* 0x000fe200078e003b */
[----:B------:R-:W-:-:S07]  /*5b80*/  MOV R61, 0x5ba0 ;  /* 0x00005ba0003d7802 */ /* 0x000fce0000000f00 */
[----:B-----5:R-:W-:Y:S05]  /*5b90*/  CALL.REL.NOINC `($linesearch$__internal_trig_reduction_slowpathd) ;  /* 0x0000023400347944 */ /* 0x020fea0003c00000 */
[----:B------:R-:W-:Y:S05]  /*5ba0*/  BSYNC.RECONVERGENT B2 ;  /* 0x0000000000027941 */ /* 0x000fea0003800200 */
.L_x_818:
        /* <DEDUP_REMOVED lines=94> */
.L_x_820:
[----:B------:R-:W-:Y:S05]  /*6190*/  BSYNC.RECONVERGENT B0 ;  /* 0x0000000000007941 */ /* 0x000fea0003800200 */
.L_x_819:
[----:B------:R-:W-:Y:S01]  /*61a0*/  BAR.SYNC.DEFER_BLOCKING 0x0 ;  /* 0x0000000000007b1d */ /* 0x000fe20000010000 */
[----:B------:R-:W-:Y:S02]  /*61b0*/  ISETP.GE.AND P0, PT, R29, R60, PT ;  /* 0x0000003c1d00720c */ /* 0x000fe40003f06270 */
[----:B------:R-:W-:-:S03]  /*61c0*/  CS2R R30, SRZ ;  /* 0x00000000001e7805 */ /* 0x000fc6000001ff00 */
[----:B------:R-:W-:Y:S08]  /*61d0*/  BSSY.RECONVERGENT B2, `(.L_x_821) ;  /* 0x00001d0000027945 */ /* 0x000ff00003800200 */
[----:B------:R-:W-:Y:S05]  /*61e0*/  @P0 BRA `(.L_x_822) ;  /* 0x0000001c00380947 */ /* 0x000fea0003800000 */
[----:B0-----:R0:W5:Y:S04]  /*61f0*/  LDG.E R10, desc[UR8][R40.64+0x8] ;  /* 0x00000808280a7981 */ /* 0x001168000c1e1900 */
[----:B------:R0:W5:Y:S04]  /*6200*/  LDG.E R9, desc[UR8][R40.64+0x14] ;  /* 0x0000140828097981 */ /* 0x000168000c1e1900 */
[----:B------:R0:W5:Y:S01]  /*6210*/  LDG.E R8, desc[UR8][R40.64+0x18] ;  /* 0x0000180828087981 */ /* 0x000162000c1e1900 */
[----:B------:R-:W-:Y:S01]  /*6220*/  MOV R6, 0x400 ;  /* 0x0000040000067802 */ /* 0x000fe20000000f00 */
[----:B------:R-:W-:Y:S01]  /*6230*/  IMAD.MOV.U32 R7, RZ, RZ, R29 ;  /* 0x000000ffff077224 */ /* 0x000fe200078e001d */
[----:B------:R-:W-:Y:S01]  /*6240*/  CS2R R30, SRZ ;  /* 0x00000000001e7805 */ /* 0x000fe2000001ff00 */
[----:B------:R-:W1:Y:S02]  /*6250*/  S2R R3, SR_CgaCtaId ;  /* 0x0000000000037919 */ /* 0x000e640000008800 */
[----:B01----:R-:W-:-:S07]  /*6260*/  LEA R6, R3, R6, 0x18 ;  /* 0x0000000603067211 */ /* 0x003fce00078ec0ff */
.L_x_851:
[----:B------:R-:W0:Y:S08]  /*6270*/  LDC.64 R2, c[0x0][0x3a0] ;  /* 0x0000e800ff027b82 */ /* 0x000e300000000a00 */
[----:B------:R-:W1:Y:S01]  /*6280*/  LDC.64 R12, c[0x0][0x388] ;  /* 0x0000e200ff0c7b82 */ /* 0x000e620000000a00 */
[----:B------:R-:W2:Y:S07]  /*6290*/  S2R R15, SR_SWINHI ;  /* 0x00000000000f7919 */ /* 0x000eae0000002f00 */
[----:B------:R-:W3:Y:S01]  /*62a0*/  LDC.64 R32, c[0x0][0x380] ;  /* 0x0000e000ff207b82 */ /* 0x000ee20000000a00 */
[----:B0-----:R-:W-:-:S04]  /*62b0*/  IMAD.WIDE R2, R38, 0x4, R2 ;  /* 0x0000000426027825 */ /* 0x001fc800078e0202 */
[----:B------:R-:W-:-:S05]  /*62c0*/  IMAD.WIDE R4, R7, 0x4, R2 ;  /* 0x0000000407047825 */ /* 0x000fca00078e0202 */
[----:B------:R-:W4:Y:S02]  /*62d0*/  LDG.E R0, desc[UR8][R4.64] ;  /* 0x0000000804007981 */ /* 0x000f24000c1e1900 */
[----:B----4-:R-:W-:-:S04]  /*62e0*/  IMAD.SHL.U32 R3, R0, 0x2, RZ ;  /* 0x0000000200037824 */ /* 0x010fc800078e00ff */
[----:B-1----:R-:W-:-:S05]  /*62f0*/  IMAD.WIDE R12, R3, 0x4, R12 ;  /* 0x00000004030c7825 */ /* 0x002fca00078e020c */
[----:B------:R-:W4:Y:S04]  /*6300*/  LDG.E R2, desc[UR8][R12.64] ;  /* 0x000000080c027981 */ /* 0x000f28000c1e1900 */
[----:B------:R-:W3:Y:S01]  /*6310*/  LDG.E R45, desc[UR8][R12.64+0x4] ;  /* 0x000004080c2d7981 */ /* 0x000ee2000c1e1900 */
[----:B------:R-:W-:Y:S02]  /*6320*/  MOV R4, R6 ;  /* 0x0000000600047202 */ /* 0x000fe40000000f00 */
[----:B--2---:R-:W-:Y:S02]  /*6330*/  MOV R5, R15 ;  /* 0x0000000f00057202 */ /* 0x004fe40000000f00 */
[----:B------:R-:W-:Y:S02]  /*6340*/  ISETP.EQ.U32.AND P1, PT, R4, RZ, PT ;  /* 0x000000ff0400720c */ /* 0x000fe40003f22070 */
[----:B----4-:R-:W-:-:S02]  /*6350*/  IABS R18, R2 ;  /* 0x0000000200127213 */ /* 0x010fc40000000000 */
[----:B---3--:R-:W-:-:S03]  /*6360*/  IABS R20, R45 ;  /* 0x0000002d00147213 */ /* 0x008fc60000000000 */
        /* <DEDUP_REMOVED lines=8> */
[C---:B------:R-:W-:Y:S01]  /*63f0*/  IADD3 R47, PT, PT, R11.reuse, -0x3, RZ ;  /* 0xfffffffd0b2f7810 */ /* 0x040fe20007ffe0ff */
[----:B------:R-:W-:Y:S01]  /*6400*/  VIADD R11, R11, 0xffffffff ;  /* 0xffffffff0b0b7836 */ /* 0x000fe20000000000 */
[-C--:B------:R-:W-:Y:S01]  /*6410*/  ISETP.GE.AND P3, PT, R16, R9.reuse, PT ;  /* 0x000000091000720c */ /* 0x080fe20003f66270 */
[----:B------:R-:W-:Y:S01]  /*6420*/  IMAD R4, R20, 0x3, -R9 ;  /* 0x0000000314047824 */ /* 0x000fe200078e0a09 */
[C---:B------:R-:W-:Y:S01]  /*6430*/  ISETP.EQ.OR.EX P0, PT, R5.reuse, RZ, !P0, P1 ;  /* 0x000000ff0500720c */ /* 0x040fe20004702710 */
[--C-:B------:R-:W-:Y:S01]  /*6440*/  IMAD R24, R12, 0x8, R39.reuse ;  /* 0x000000080c187824 */ /* 0x100fe200078e0227 */
[----:B------:R-:W-:Y:S01]  /*6450*/  ISETP.EQ.OR.EX P3, PT, R5, RZ, !P3, P1 ;  /* 0x000000ff0500720c */ /* 0x000fe20005f62710 */
[----:B------:R-:W-:Y:S01]  /*6460*/  IMAD R28, R4, 0x8, R39 ;  /* 0x00000008041c7824 */ /* 0x000fe200078e0227 */
[----:B------:R-:W-:-:S02]  /*6470*/  ISETP.GE.AND P2, PT, R23, R9, PT ;  /* 0x000000091700720c */ /* 0x000fc40003f46270 */
[-C--:B------:R-:W-:Y:S02]  /*6480*/  ISETP.GE.AND P6, PT, R47, R9.reuse, PT ;  /* 0x000000092f00720c */ /* 0x080fe40003fc6270 */
[-C--:B------:R-:W-:Y:S02]  /*6490*/  ISETP.GE.OR P0, PT, R23, R8.reuse, P0 ;  /* 0x000000081700720c */ /* 0x080fe40000706670 */
[----:B------:R-:W-:Y:S02]  /*64a0*/  ISETP.GE.OR P3, PT, R47, R8, P3 ;  /* 0x000000082f00720c */ /* 0x000fe40001f66670 */
[C---:B------:R-:W-:Y:S02]  /*64b0*/  ISETP.EQ.OR.EX P2, PT, R5.reuse, RZ, !P2, P1 ;  /* 0x000000ff0500720c */ /* 0x040fe40005742710 */
[----:B------:R-:W-:Y:S02]  /*64c0*/  ISETP.EQ.OR.EX P6, PT, R5, RZ, !P6, P1 ;  /* 0x000000ff0500720c */ /* 0x000fe400077c2710 */
[----:B------:R-:W-:-:S02]  /*64d0*/  ISETP.GE.AND P5, PT, R3, R9, PT ;  /* 0x000000090300720c */ /* 0x000fc40003fa6270 */
[----:B------:R-:W-:Y:S02]  /*64e0*/  ISETP.GE.AND P4, PT, R11, R9, PT ;  /* 0x000000090b00720c */ /* 0x000fe40003f86270 */
[-C--:B------:R-:W-:Y:S01]  /*64f0*/  ISETP.GT.OR P2, PT, R23, R8.reuse, P2 ;  /* 0x000000081700720c */ /* 0x080fe20001744670 */
[----:B------:R-:W-:Y:S01]  /*6500*/  @!P0 LDS.64 R14, [R24+-0x10] ;  /* 0xfffff000180e8984 */ /* 0x000fe20000000a00 */
[-C--:B------:R-:W-:Y:S01]  /*6510*/  ISETP.GT.OR P6, PT, R47, R8.reuse, P6 ;  /* 0x000000082f00720c */ /* 0x080fe200037c4670 */
[--C-:B------:R-:W-:Y:S01]  /*6520*/  IMAD.WIDE R22, R23, 0x8, R32.reuse ;  /* 0x0000000817167825 */ /* 0x100fe200078e0220 */
[C---:B------:R-:W-:Y:S01]  /*6530*/  ISETP.EQ.OR.EX P5, PT, R5.reuse, RZ, !P5, P1 ;  /* 0x000000ff0500720c */ /* 0x040fe20006fa2710 */
[----:B------:R-:W0:Y:S01]  /*6540*/  @!P3 LDS.64 R16, [R28+-0x10] ;  /* 0xfffff0001c10b984 */ /* 0x000e220000000a00 */
[----:B------:R-:W-:Y:S01]  /*6550*/  ISETP.EQ.OR.EX P4, PT, R5, RZ, !P4, P1 ;  /* 0x000000ff0500720c */ /* 0x000fe20006782710 */
        /* <DEDUP_REMOVED lines=20> */
[----:B-1----:R-:W-:Y:S01]  /*66a0*/  DADD R4, -R12, R4 ;  /* 0x000000000c047229 */ /* 0x002fe20000000104 */
[----:B------:R-:W-:Y:S01]  /*66b0*/  IMAD R13, R0, 0x9, RZ ;  /* 0x00000009000d7824 */ /* 0x000fe200078e02ff */
        /* <DEDUP_REMOVED lines=10> */
.L_x_825:
        /* <DEDUP_REMOVED lines=34> */
.L_x_828:
[----:B------:R-:W-:Y:S05]  /*6980*/  BSYNC.RECONVERGENT B4 ;  /* 0x0000000000047941 */ /* 0x000fea0003800200 */
.L_x_827:
        /* <DEDUP_REMOVED lines=23> */
.L_x_830:
[----:B------:R-:W-:Y:S05]  /*6b00*/  BSYNC.RECONVERGENT B4 ;  /* 0x0000000000047941 */ /* 0x000fea0003800200 */
.L_x_829:
[----:B------:R-:W-:Y:S01]  /*6b10*/  DADD R16, RZ, R4 ;  /* 0x00000000ff107229 */ /* 0x000fe20000000004 */
[----:B------:R-:W-:Y:S10]  /*6b20*/  @!P5 BRA `(.L_x_831) ;  /* 0x000000000014d947 */ /* 0x000ff40003800000 */
.L_x_826:
[----:B------:R-:W0:Y:S02]  /*6b30*/  LDC.64 R2, c[0x0][0x398] ;  /* 0x0000e600ff027b82 */ /* 0x000e240000000a00 */
[----:B0-----:R-:W2:Y:S02]  /*6b40*/  LDG.E.U8 R2, desc[UR8][R2.64+0x22] ;  /* 0x0000220802027981 */ /* 0x001ea4000c1e1100 */
[----:B--2---:R-:W-:-:S13]  /*6b50*/  ISETP.NE.AND P0, PT, R2, RZ, PT ;  /* 0x000000ff0200720c */ /* 0x004fda0003f05270 */
[----:B------:R-:W-:Y:S05]  /*6b60*/  @!P0 BREAK.RELIABLE B3 ;  /* 0x0000000000038942 */ /* 0x000fea0003800100 */
[----:B------:R-:W-:Y:S05]  /*6b70*/  @!P0 BRA `(.L_x_832) ;  /* 0x0000001000c08947 */ /* 0x000fea0003800000 */
.L_x_831:
[----:B------:R-:W-:Y:S05]  /*6b80*/  BSYNC.RELIABLE B3 ;  /* 0x0000000000037941 */ /* 0x000fea0003800100 */
.L_x_824:
        /* <DEDUP_REMOVED lines=26> */
.L_x_834:
[----:B------:R-:W-:Y:S05]  /*6d30*/  BSYNC.RECONVERGENT B3 ;  /* 0x0000000000037941 */ /* 0x000fea0003800200 */
.L_x_833:
        /* <DEDUP_REMOVED lines=21> */
.L_x_836:
[----:B------:R-:W-:Y:S05]  /*6e90*/  BSYNC.RECONVERGENT B3 ;  /* 0x0000000000037941 */ /* 0x000fea0003800200 */
.L_x_835:
        /* <DEDUP_REMOVED lines=33> */
.L_x_838:
[----:B------:R-:W-:Y:S05]  /*70b0*/  BSYNC.RECONVERGENT B3 ;  /* 0x0000000000037941 */ /* 0x000fea0003800200 */
.L_x_837:
        /* <DEDUP_REMOVED lines=25> */
.L_x_840:
[----:B------:R-:W-:Y:S05]  /*7250*/  BSYNC.RECONVERGENT B3 ;  /* 0x0000000000037941 */ /* 0x000fea0003800200 */
.L_x_839:
        /* <DEDUP_REMOVED lines=67> */
.L_x_842:
[----:B------:R-:W-:Y:S05]  /*7690*/  BSYNC.RECONVERGENT B0 ;  /* 0x0000000000007941 */ /* 0x000fea0003800200 */
.L_x_841:
        /* <DEDUP_REMOVED lines=13> */
.L_x_844:
[----:B------:R-:W-:Y:S05]  /*7770*/  BSYNC.RECONVERGENT B3 ;  /* 0x0000000000037941 */ /* 0x000fea0003800200 */
.L_x_843:
        /* <DEDUP_REMOVED lines=28> */
.L_x_846:
[----:B------:R-:W-:Y:S05]  /*7940*/  BSYNC.RECONVERGENT B3 ;  /* 0x0000000000037941 */ /* 0x000fea0003800200 */
.L_x_845:
        /* <DEDUP_REMOVED lines=67> */
.L_x_848:
[----:B------:R-:W-:Y:S05]  /*7d80*/  BSYNC.RECONVERGENT B0 ;  /* 0x0000000000007941 */ /* 0x000fea0003800200 */
.L_x_847:
        /* <DEDUP_REMOVED lines=13> */
.L_x_850:
[----:B------:R-:W-:Y:S05]  /*7e60*/  BSYNC.RECONVERGENT B3 ;  /* 0x0000000000037941 */ /* 0x000fea0003800200 */
.L_x_849:
[----:B------:R-:W-:-:S11]  /*7e70*/  DADD R16, R16, -R4 ;  /* 0x0000000010107229 */ /* 0x000fd60000000804 */
.L_x_832:
[----:B------:R-:W-:Y:S05]  /*7e80*/  BSYNC.RECONVERGENT B1 ;  /* 0x0000000000017941 */ /* 0x000fea0003800200 */
.L_x_823:
[----:B------:R-:W-:Y:S01]  /*7e90*/  IADD3 R7, PT, PT, R26, R7, RZ ;  /* 0x000000071a077210 */ /* 0x000fe20007ffe0ff */
[----:B------:R-:W-:-:S03]  /*7ea0*/  DADD R30, R30, R16 ;  /* 0x000000001e1e7229 */ /* 0x000fc60000000010 */
[----:B------:R-:W-:-:S13]  /*7eb0*/  ISETP.GE.AND P0, PT, R7, R60, PT ;  /* 0x0000003c0700720c */ /* 0x000fda0003f06270 */
[----:B------:R-:W-:Y:S05]  /*7ec0*/  @!P0 BRA `(.L_x_851) ;  /* 0xffffffe000e88947 */ /* 0x000fea000383ffff */
.L_x_822:
[----:B------:R-:W-:Y:S05]  /*7ed0*/  BSYNC.RECONVERGENT B2 ;  /* 0x0000000000027941 */ /* 0x000fea0003800200 */
.L_x_821:
        /* <DEDUP_REMOVED lines=9> */
.L_x_853:
        /* <DEDUP_REMOVED lines=14> */
.L_x_852:
[----:B------:R-:W2:Y:S02]  /*8050*/  LDS.64 R56, [UR4] ;  /* 0x00000004ff387984 */ /* 0x000ea40008000a00 */
.L_x_795:
[----:B------:R-:W3:Y:S01]  /*8060*/  LDC.64 R54, c[0x0][0x3e0] ;  /* 0x0000f800ff367b82 */ /* 0x000ee20000000a00 */
[----:B------:R-:W3:Y:S01]  /*8070*/  LDCU.64 UR6, c[0x0][0x3c8] ;  /* 0x00007900ff0677ac */ /* 0x000ee20008000a00 */
[----:B0-----:R-:W-:Y:S01]  /*8080*/  IMAD.MOV.U32 R8, RZ, RZ, 0x0 ;  /* 0x00000000ff087424 */ /* 0x001fe200078e00ff */
[----:B------:R-:W-:Y:S01]  /*8090*/  MOV R9, 0x7ff00000 ;  /* 0x7ff0000000097802 */ /* 0x000fe20000000f00 */
[----:B------:R-:W0:Y:S01]  /*80a0*/  LDCU.64 UR4, c[0x0][0x3d0] ;  /* 0x00007a00ff0477ac */ /* 0x000e220008000a00 */
[----:B---3--:R-:W-:-:S08]  /*80b0*/  DADD R54, -R54, UR6 ;  /* 0x0000000636367e29 */ /* 0x008fd00008000100 */
[----:B0-----:R-:W-:-:S14]  /*80c0*/  DSETP.GE.AND P0, PT, R54, UR4, PT ;  /* 0x0000000436007e2a */ /* 0x001fdc000bf06000 */
[----:B------:R-:W-:Y:S05]  /*80d0*/  @!P0 BRA `(.L_x_854) ;  /* 0x0000003800f48947 */ /* 0x000fea0003800000 */
[----:B------:R-:W3:Y:S04]  /*80e0*/  LDG.E R2, desc[UR8][R36.64+0x4] ;  /* 0x0000040824027981 */ /* 0x000ee8000c1e1900 */
[----:B------:R-:W4:Y:S04]  /*80f0*/  LDG.E R8, desc[UR8][R36.64+0x8] ;  /* 0x0000080824087981 */ /* 0x000f28000c1e1900 */
[----:B------:R-:W2:Y:S04]  /*8100*/  LDG.E R18, desc[UR8][R36.64+0xc] ;  /* 0x00000c0824127981 */ /* 0x000ea8000c1e1900 */
[----:B------:R-:W2:Y:S04]  /*8110*/  LDG.E R0, desc[UR8][R36.64] ;  /* 0x0000000824007981 */ /* 0x000ea8000c1e1900 */
[----:B------:R0:W5:Y:S01]  /*8120*/  LDG.E R6, desc[UR8][R40.64+0x10] ;  /* 0x0000100828067981 */ /* 0x000162000c1e1900 */
[----:B------:R-:W-:-:S02]  /*8130*/  IMAD.MOV.U32 R5, RZ, RZ, 0x3fd80000 ;  /* 0x3fd80000ff057424 */ /* 0x000fc400078e00ff */
[--C-:B---3--:R-:W-:Y:S02]  /*8140*/  IMAD R4, R2, 0x18, R39.reuse ;  /* 0x0000001802047824 */ /* 0x108fe400078e0227 */
[----:B----4-:R-:W-:-:S03]  /*8150*/  IMAD R8, R8, 0x18, R39 ;  /* 0x0000001808087824 */ /* 0x010fc600078e0227 */
[----:B------:R-:W-:Y:S01]  /*8160*/  LDS.64 R50, [R4+0x8] ;  /* 0x0000080004327984 */ /* 0x000fe20000000a00 */
[----:B--2---:R-:W-:-:S03]  /*8170*/  IMAD R18, R18, 0x18, R39 ;  /* 0x0000001812127824 */ /* 0x004fc600078e0227 */
        /* <DEDUP_REMOVED lines=37> */
[----:B------:R-:W-:Y:S01]  /*83d0*/  MOV R0, 0x8410 ;  /* 0x0000841000007802 */ /* 0x000fe20000000f00 */
[----:B------:R-:W-:Y:S02]  /*83e0*/  IMAD.MOV.U32 R22, RZ, RZ, R10 ;  /* 0x000000ffff167224 */ /* 0x000fe400078e000a */
[----:B------:R-:W-:-:S07]  /*83f0*/  IMAD.MOV.U32 R21, RZ, RZ, R11 ;  /* 0x000000ffff157224 */ /* 0x000fce00078e000b */
[----:B-----5:R-:W-:Y:S05]  /*8400*/  CALL.REL.NOINC `($__internal_3_$__cuda_sm20_dsqrt_rn_f64_mediumpath_v1) ;  /* 0x0000020800747944 */ /* 0x020fea0003c00000 */
[----:B------:R-:W-:Y:S01]  /*8410*/  IMAD.MOV.U32 R78, RZ, RZ, R2 ;  /* 0x000000ffff4e7224 */ /* 0x000fe200078e0002 */
[----:B------:R-:W-:-:S07]  /*8420*/  MOV R79, R3 ;  /* 0x00000003004f7202 */ /* 0x000fce0000000f00 */
.L_x_855:
        /* <DEDUP_REMOVED lines=23> */
.L_x_857:
[----:B------:R-:W-:Y:S05]  /*85a0*/  BSYNC.RECONVERGENT B1 ;  /* 0x0000000000017941 */ /* 0x000fea0003800200 */
.L_x_856:
        /* <DEDUP_REMOVED lines=23> */
.L_x_859:
[----:B------:R-:W-:Y:S05]  /*8720*/  BSYNC.RECONVERGENT B1 ;  /* 0x0000000000017941 */ /* 0x000fea0003800200 */
.L_x_858:
[----:B------:R-:W0:Y:S01]  /*8730*/  MUFU.RCP64H R3, R79 ;  /* 0x0000004f00037308 */ /* 0x000e220000001800 */
[----:B------:R-:W-:Y:S01]  /*8740*/  MOV R2, 0x1 ;  /* 0x0000000100027802 */ /* 0x000fe20000000f00 */
[----:B------:R-:W-:Y:S01]  /*8750*/  BSSY.RECONVERGENT B1, `(.L_x_860) ;  /* 0x0000018000017945 */ /* 0x000fe20003800200 */
[----:B------:R-:W-:Y:S01]  /*8760*/  FSETP.GEU.AND P1, PT, |R13|, 6.5827683646048100446e-37, PT ;  /* 0x036000000d00780b */ /* 0x000fe20003f2e200 */
        /* <DEDUP_REMOVED lines=22> */
.L_x_861:
[----:B------:R-:W-:Y:S05]  /*88d0*/  BSYNC.RECONVERGENT B1 ;  /* 0x0000000000017941 */ /* 0x000fea0003800200 */
.L_x_860:
        /* <DEDUP_REMOVED lines=20> */
[----:B-----5:R-:W-:Y:S05]  /*8a20*/  CALL.REL.NOINC `($__internal_2_$__cuda_sm20_div_rn_f64_full) ;  /* 0x000001fc00547944 */ /* 0x020fea0003c00000 */
.L_x_862:
        /* <DEDUP_REMOVED lines=28> */
[----:B-----5:R-:W-:Y:S05]  /*8bf0*/  CALL.REL.NOINC `($__internal_3_$__cuda_sm20_dsqrt_rn_f64_mediumpath_v1) ;  /* 0x0000020000787944 */ /* 0x020fea0003c00000 */
[----:B------:R-:W-:Y:S01]  /*8c00*/  IMAD.MOV.U32 R10, RZ, RZ, R2 ;  /* 0x000000ffff0a7224 */ /* 0x000fe200078e0002 */
[----:B------:R-:W-:-:S07]  /*8c10*/  MOV R11, R3 ;  /* 0x00000003000b7202 */ /* 0x000fce0000000f00 */
.L_x_864:
[----:B------:R-:W-:Y:S05]  /*8c20*/  BSYNC.RECONVERGENT B1 ;  /* 0x0000000000017941 */ /* 0x000fea0003800200 */
.L_x_863:
        /* <DEDUP_REMOVED lines=23> */
.L_x_866:
[----:B------:R-:W-:Y:S05]  /*8da0*/  BSYNC.RECONVERGENT B1 ;  /* 0x0000000000017941 */ /* 0x000fea0003800200 */
.L_x_865:
        /* <DEDUP_REMOVED lines=23> */
.L_x_868:
[----:B------:R-:W-:Y:S05]  /*8f20*/  BSYNC.RECONVERGENT B1 ;  /* 0x0000000000017941 */ /* 0x000fea0003800200 */
.L_x_867:
        /* <DEDUP_REMOVED lines=23> */
.L_x_870:
[----:B------:R-:W-:Y:S05]  /*90a0*/  BSYNC.RECONVERGENT B1 ;  /* 0x0000000000017941 */ /* 0x000fea0003800200 */
.L_x_869:
        /* <DEDUP_REMOVED lines=12> */
[----:B------:R-:W-:Y:S02]  /*9170*/  IMAD.MOV.U32 R4, RZ, RZ, 0x0 ;  /* 0x00000000ff047424 */ /* 0x000fe400078e00ff */
[----:B------:R-:W-:-:S05]  /*9180*/  IMAD.MOV.U32 R5, RZ, RZ, 0x3fd80000 ;  /* 0x3fd80000ff057424 */ /* 0x000fca00078e00ff */
        /* <DEDUP_REMOVED lines=20> */
[----:B-----5:R-:W-:Y:S05]  /*92d0*/  CALL.REL.NOINC `($__internal_3_$__cuda_sm20_dsqrt_rn_f64_mediumpath_v1) ;  /* 0x000001f800c07944 */ /* 0x020fea0003c00000 */
[----:B------:R-:W-:Y:S01]  /*92e0*/  MOV R74, R2 ;  /* 0x00000002004a7202 */ /* 0x000fe20000000f00 */
[----:B------:R-:W-:-:S07]  /*92f0*/  IMAD.MOV.U32 R75, RZ, RZ, R3 ;  /* 0x000000ffff4b7224 */ /* 0x000fce00078e0003 */
.L_x_872:
[----:B------:R-:W-:Y:S05]  /*9300*/  BSYNC.RECONVERGENT B1 ;  /* 0x0000000000017941 */ /* 0x000fea0003800200 */
.L_x_871:
        /* <DEDUP_REMOVED lines=21> */
[----:B------:R-:W-:Y:S01]  /*9460*/  IMAD.MOV.U32 R72, RZ, RZ, R4 ;  /* 0x000000ffff487224 */ /* 0x000fe200078e0004 */
[----:B------:R-:W-:-:S07]  /*9470*/  MOV R73, R5 ;  /* 0x0000000500497202 */ /* 0x000fce0000000f00 */
.L_x_874:
[----:B------:R-:W-:Y:S05]  /*9480*/  BSYNC.RECONVERGENT B1 ;  /* 0x0000000000017941 */ /* 0x000fea0003800200 */
.L_x_873:
        /* <DEDUP_REMOVED lines=23> */
.L_x_876:
[----:B------:R-:W-:Y:S05]  /*9600*/  BSYNC.RECONVERGENT B1 ;  /* 0x0000000000017941 */ /* 0x000fea0003800200 */
.L_x_875:
        /* <DEDUP_REMOVED lines=24> */
[----:B-----5:R-:W-:Y:S05]  /*9790*/  CALL.REL.NOINC `($linesearch$__internal_trig_reduction_slowpathd) ;  /* 0x000001f800347944 */ /* 0x020fea0003c00000 */
[----:B------:R-:W-:Y:S05]  /*97a0*/  BSYNC.RECONVERGENT B2 ;  /* 0x0000000000027941 */ /* 0x000fea0003800200 */
.L_x_877:
        /* <DEDUP_REMOVED lines=94> */
.L_x_879:
[----:B------:R-:W-:Y:S05]  /*9d90*/  BSYNC.RECONVERGENT B0 ;  /* 0x0000000000007941 */ /* 0x000fea0003800200 */
.L_x_878:
        /* <DEDUP_REMOVED lines=8> */
[----:B------:R-:W1:Y:S01]  /*9e20*/  S2UR UR5, SR_CgaCtaId ;  /* 0x00000000000579c3 */ /* 0x000e620000008800 */
[----:B------:R-:W-:Y:S01]  /*9e30*/  UMOV UR4, 0x400 ;  /* 0x0000040000047882 */ /* 0x000fe20000000000 */
[----:B------:R-:W-:Y:S01]  /*9e40*/  IMAD.MOV.U32 R7, RZ, RZ, R29 ;  /* 0x000000ffff077224 */ /* 0x000fe200078e001d */
[----:B------:R-:W-:Y:S01]  /*9e50*/  CS2R R30, SRZ ;  /* 0x00000000001e7805 */ /* 0x000fe2000001ff00 */
[----:B-1----:R-:W-:-:S06]  /*9e60*/  ULEA UR4, UR5, UR4, 0x18 ;  /* 0x0000000405047291 */ /* 0x002fcc000f8ec0ff */
[----:B0-----:R-:W-:-:S07]  /*9e70*/  IMAD.U32 R6, RZ, RZ, UR4 ;  /* 0x00000004ff067e24 */ /* 0x001fce000f8e00ff */
.L_x_910:
        /* <DEDUP_REMOVED lines=17> */
[----:B-----5:R-:W-:Y:S02]  /*9f90*/  IMAD R6, R18, 0x3, -R9 ;  /* 0x0000000312067824 */ /* 0x020fe400078e0a09 */
        /* <DEDUP_REMOVED lines=9> */
[----:B------:R-:W-:Y:S01]  /*a030*/  IMAD R4, R20, 0x3, -R9 ;  /* 0x0000000314047824 */ /* 0x000fe200078e0a09 */
[----:B------:R-:W-:-:S02]  /*a040*/  ISETP.EQ.OR.EX P0, PT, R5, RZ, !P0, P1 ;  /* 0x000000ff0500720c */ /* 0x000fc40004702710 */
[----:B------:R-:W-:Y:S01]  /*a050*/  ISETP.EQ.OR.EX P3, PT, R5, RZ, !P3, P1 ;  /* 0x000000ff0500720c */ /* 0x000fe20005f62710 */
[----:B------:R-:W-:Y:S01]  /*a060*/  IMAD R28, R4, 0x8, R39 ;  /* 0x00000008041c7824 */ /* 0x000fe200078e0227 */
[----:B------:R-:W-:Y:S02]  /*a070*/  ISETP.GE.AND P6, PT, R45, R9, PT ;  /* 0x000000092d00720c */ /* 0x000fe40003fc6270 */
[-C--:B------:R-:W-:Y:S02]  /*a080*/  ISETP.GE.OR P0, PT, R23, R8.reuse, P0 ;  /* 0x000000081700720c */ /* 0x080fe40000706670 */
[----:B------:R-:W-:Y:S02]  /*a090*/  ISETP.GE.OR P3, PT, R45, R8, P3 ;  /* 0x000000082d00720c */ /* 0x000fe40001f66670 */
[----:B------:R-:W-:Y:S01]  /*a0a0*/  IADD3 R6, PT, PT, R11, -0x1, RZ ;  /* 0xffffffff0b067810 */ /* 0x000fe20007ffe0ff */
[----:B------:R-:W-:Y:S01]  /*a0b0*/  VIADD R11, R15, 0xffffffff ;  /* 0xffffffff0f0b7836 */ /* 0x000fe20000000000 */
[----:B------:R-:W-:-:S02]  /*a0c0*/  ISETP.EQ.OR.EX P2, PT, R5, RZ, !P2, P1 ;  /* 0x000000ff0500720c */ /* 0x000fc40005742710 */
[----:B------:R-:W-:Y:S02]  /*a0d0*/  ISETP.EQ.OR.EX P6, PT, R5, RZ, !P6, P1 ;  /* 0x000000ff0500720c */ /* 0x000fe400077c2710 */
[-C--:B------:R-:W-:Y:S02]  /*a0e0*/  ISETP.GE.AND P5, PT, R6, R9.reuse, PT ;  /* 0x000000090600720c */ /* 0x080fe40003fa6270 */
[----:B------:R-:W-:Y:S01]  /*a0f0*/  ISETP.GE.AND P4, PT, R11, R9, PT ;  /* 0x000000090b00720c */ /* 0x000fe20003f86270 */
[----:B------:R-:W-:Y:S01]  /*a100*/  @!P0 LDS.64 R16, [R24+-0x10] ;  /* 0xfffff00018108984 */ /* 0x000fe20000000a00 */
[CC--:B------:R-:W-:Y:S01]  /*a110*/  ISETP.GT.OR P2, PT, R23.reuse, R8.reuse, P2 ;  /* 0x000000081700720c */ /* 0x0c0fe20001744670 */
[--C-:B------:R-:W-:Y:S01]  /*a120*/  IMAD.WIDE R22, R23, 0x8, R32.reuse ;  /* 0x0000000817167825 */ /* 0x100fe200078e0220 */
        /* <DEDUP_REMOVED lines=17> */
[----:B------:R-:W3:Y:S01]  /*a240*/  S2UR UR5, SR_CgaCtaId ;  /* 0x00000000000579c3 */ /* 0x000ee20000008800 */
[----:B------:R-:W-:Y:S01]  /*a250*/  VIMNMX R2, PT, PT, R2, R3, !PT ;  /* 0x0000000302027248 */ /* 0x000fe20007fe0100 */
[----:B------:R-:W-:Y:S01]  /*a260*/  UMOV UR4, 0x400 ;  /* 0x0000040000047882 */ /* 0x000fe20000000000 */
[----:B------:R-:W-:Y:S04]  /*a270*/  BSSY.RECONVERGENT B1, `(.L_x_882) ;  /* 0x0000186000017945 */ /* 0x000fe80003800200 */
[----:B------:R-:W-:Y:S01]  /*a280*/  BSSY.RELIABLE B3, `(.L_x_883) ;  /* 0x0000055000037945 */ /* 0x000fe20003800100 */
[----:B------:R-:W-:Y:S01]  /*a290*/  ISETP.GE.AND P5, PT, R2, 0x1, PT ;  /* 0x000000010200780c */ /* 0x000fe20003fa6270 */
[----:B---3--:R-:W-:-:S06]  /*a2a0*/  ULEA UR4, UR5, UR4, 0x18 ;  /* 0x0000000405047291 */ /* 0x008fcc000f8ec0ff */
[----:B------:R-:W-:Y:S01]  /*a2b0*/  MOV R6, UR4 ;  /* 0x0000000400067c02 */ /* 0x000fe20008000f00 */
[----:B0-----:R-:W-:Y:S01]  /*a2c0*/  DADD R16, -R18, R16 ;  /* 0x0000000012107229 */ /* 0x001fe20000000110 */
[----:B------:R-:W0:Y:S07]  /*a2d0*/  LDC.64 R18, c[0x0][0x390] ;  /* 0x0000e400ff127b82 */ /* 0x000e2e0000000a00 */
[----:B------:R-:W-:Y:S02]  /*a2e0*/  DMUL R16, R16, R16 ;  /* 0x0000001010107228 */ /* 0x000fe40000000000 */
[----:B-1----:R-:W-:-:S08]  /*a2f0*/  DADD R12, -R14, R12 ;  /* 0x000000000e0c7229 */ /* 0x002fd0000000010c */
[----:B------:R-:W-:Y:S02]  /*a300*/  DFMA R14, R12, R12, R16 ;  /* 0x0000000c0c0e722b */ /* 0x000fe40000000010 */
[----:B--2---:R-:W-:Y:S01]  /*a310*/  DADD R4, -R20, R4 ;  /* 0x0000000014047229 */ /* 0x004fe20000000104 */
        /* <DEDUP_REMOVED lines=9> */
.L_x_884:
        /* <DEDUP_REMOVED lines=33> */
[----:B------:R-:W-:Y:S05]  /*a5c0*/  CALL.REL.NOINC `($__internal_3_$__cuda_sm20_dsqrt_rn_f64_mediumpath_v1) ;  /* 0x000001e800047944 */ /* 0x000fea0003c00000 */
.L_x_887:
[----:B------:R-:W-:Y:S05]  /*a5d0*/  BSYNC.RECONVERGENT B4 ;  /* 0x0000000000047941 */ /* 0x000fea0003800200 */
.L_x_886:
[----:B------:R-:W-:Y:S01]  /*a5e0*/  FSEL R3, R3, R15, !P0 ;  /* 0x0000000f03037208 */ /* 0x000fe20004000000 */
[----:B------:R-:W-:Y:S01]  /*a5f0*/  IMAD.MOV.U32 R4, RZ, RZ, 0x1 ;  /* 0x00000001ff047424 */ /* 0x000fe200078e00ff */
[----:B------:R-:W-:Y:S01]  /*a600*/  FSEL R2, R2, R14, !P0 ;  /* 0x0000000e02027208 */ /* 0x000fe20004000000 */
[----:B------:R-:W-:Y:S01]  /*a610*/  BSSY.RECONVERGENT B4, `(.L_x_888) ;  /* 0x0000014000047945 */ /* 0x000fe20003800200 */
[----:B------:R-:W0:Y:S01]  /*a620*/  MUFU.RCP64H R5, R3 ;  /* 0x0000000300057308 */ /* 0x000e220000001800 */
[----:B------:R-:W-:-:S03]  /*a630*/  FSETP.GEU.AND P1, PT, |R17|, 6.5827683646048100446e-37, PT ;  /* 0x036000001100780b */ /* 0x000fc60003f2e200 */
        /* <DEDUP_REMOVED lines=16> */
[----:B------:R-:W-:Y:S05]  /*a740*/  CALL.REL.NOINC `($__internal_2_$__cuda_sm20_div_rn_f64_full) ;  /* 0x000001e0000c7944 */ /* 0x000fea0003c00000 */
.L_x_889:
[----:B------:R-:W-:Y:S05]  /*a750*/  BSYNC.RECONVERGENT B4 ;  /* 0x0000000000047941 */ /* 0x000fea0003800200 */
.L_x_888:
[----:B------:R-:W-:Y:S01]  /*a760*/  DADD R16, RZ, R4 ;  /* 0x00000000ff107229 */ /* 0x000fe20000000004 */
[----:B------:R-:W-:Y:S10]  /*a770*/  @!P5 BRA `(.L_x_890) ;  /* 0x000000000014d947 */ /* 0x000ff40003800000 */
.L_x_885:
[----:B------:R-:W0:Y:S02]  /*a780*/  LDC.64 R2, c[0x0][0x398] ;  /* 0x0000e600ff027b82 */ /* 0x000e240000000a00 */
[----:B0-----:R-:W2:Y:S02]  /*a790*/  LDG.E.U8 R2, desc[UR8][R2.64+0x22] ;  /* 0x0000220802027981 */ /* 0x001ea4000c1e1100 */
[----:B--2---:R-:W-:-:S13]  /*a7a0*/  ISETP.NE.AND P0, PT, R2, RZ, PT ;  /* 0x000000ff0200720c */ /* 0x004fda0003f05270 */
[----:B------:R-:W-:Y:S05]  /*a7b0*/  @!P0 BREAK.RELIABLE B3 ;  /* 0x0000000000038942 */ /* 0x000fea0003800100 */
[----:B------:R-:W-:Y:S05]  /*a7c0*/  @!P0 BRA `(.L_x_891) ;  /* 0x0000001000c08947 */ /* 0x000fea0003800000 */
.L_x_890:
[----:B------:R-:W-:Y:S05]  /*a7d0*/  BSYNC.RELIABLE B3 ;  /* 0x0000000000037941 */ /* 0x000fea0003800100 */
.L_x_883:
        /* <DEDUP_REMOVED lines=20> */
[----:B------:R-:W-:-:S07]  /*a920*/  MOV R3, 0xa940 ;  /* 0x0000a94000037802 */ /* 0x000fce0000000f00 */
[----:B-----5:R-:W-:Y:S05]  /*a930*/  CALL.REL.NOINC `($__internal_2_$__cuda_sm20_div_rn_f64_full) ;  /* 0x000001dc00907944 */ /* 0x020fea0003c00000 */
[----:B------:R-:W-:Y:S01]  /*a940*/  IMAD.MOV.U32 R46, RZ, RZ, R4 ;  /* 0x000000ffff2e7224 */ /* 0x000fe200078e0004 */
[----:B------:R-:W-:-:S07]  /*a950*/  MOV R47, R5 ;  /* 0x00000005002f7202 */ /* 0x000fce0000000f00 */
.L_x_893:
[----:B------:R-:W-:Y:S05]  /*a960*/  BSYNC.RECONVERGENT B3 ;  /* 0x0000000000037941 */ /* 0x000fea0003800200 */
.L_x_892:
        /* <DEDUP_REMOVED lines=21> */
.L_x_895:
[----:B------:R-:W-:Y:S05]  /*aac0*/  BSYNC.RECONVERGENT B3 ;  /* 0x0000000000037941 */ /* 0x000fea0003800200 */
.L_x_894:
        /* <DEDUP_REMOVED lines=30> */
[----:B------:R-:W-:Y:S05]  /*acb0*/  CALL.REL.NOINC `($__internal_3_$__cuda_sm20_dsqrt_rn_f64_mediumpath_v1) ;  /* 0x000001e000487944 */ /* 0x000fea0003c00000 */
[----:B------:R-:W-:Y:S01]  /*acc0*/  MOV R44, R2 ;  /* 0x00000002002c7202 */ /* 0x000fe20000000f00 */
[----:B------:R-:W-:-:S07]  /*acd0*/  IMAD.MOV.U32 R45, RZ, RZ, R3 ;  /* 0x000000ffff2d7224 */ /* 0x000fce00078e0003 */
.L_x_897:
[----:B------:R-:W-:Y:S05]  /*ace0*/  BSYNC.RECONVERGENT B3 ;  /* 0x0000000000037941 */ /* 0x000fea0003800200 */
.L_x_896:
        /* <DEDUP_REMOVED lines=25> */
.L_x_899:
[----:B------:R-:W-:Y:S05]  /*ae80*/  BSYNC.RECONVERGENT B3 ;  /* 0x0000000000037941 */ /* 0x000fea0003800200 */
.L_x_898:
        /* <DEDUP_REMOVED lines=62> */
[----:B------:R-:W-:Y:S02]  /*b270*/  @!P1 IMAD.IADD R2, R2, 0x1, -R3 ;  /* 0x0000000102029824 */ /* 0x000fe400078e0a03 */
[----:B------:R-:W-:-:S03]  /*b280*/  @!P1 IMAD R3, R3, 0x100000, R23 ;  /* 0x0010000003039824 */ /* 0x000fc600078e0217 */
[----:B------:R-:W-:Y:S02]  /*b290*/  @!P1 LEA R5, R2, 0x3ff00000, 0x14 ;  /* 0x3ff0000002059811 */ /* 0x000fe400078ea0ff */
[----:B------:R-:W-:-:S06]  /*b2a0*/  @!P1 MOV R2, R22 ;  /* 0x0000001600029202 */ /* 0x000fcc0000000f00 */
[----:B------:R-:W-:-:S11]  /*b2b0*/  @!P1 DMUL R20, R2, R4 ;  /* 0x0000000402149228 */ /* 0x000fd60000000000 */
.L_x_901:
[----:B------:R-:W-:Y:S05]  /*b2c0*/  BSYNC.RECONVERGENT B0 ;  /* 0x0000000000007941 */ /* 0x000fea0003800200 */
.L_x_900:
        /* <DEDUP_REMOVED lines=15> */
.L_x_903:
[----:B------:R-:W-:Y:S05]  /*b3c0*/  BSYNC.RECONVERGENT B3 ;  /* 0x0000000000037941 */ /* 0x000fea0003800200 */
.L_x_902:
[----:B------:R-:W2:Y:S04]  /*b3d0*/  LDG.E.64 R20, desc[UR8][R12.64+0x30] ;  /* 0x000030080c147981 */ /* 0x000ea8000c1e1b00 */
[----:B------:R-:W3:Y:S04]  /*b3e0*/  LDG.E.64 R2, desc[UR8][R12.64+0x38] ;  /* 0x000038080c027981 */ /* 0x000ee8000c1e1b00 */
[----:B------:R-:W5:Y:S01]  /*b3f0*/  LDG.E.64 R12, desc[UR8][R12.64+0x40] ;  /* 0x000040080c0c7981 */ /* 0x000f62000c1e1b00 */
[----:B------:R-:W-:Y:S01]  /*b400*/  IMAD.MOV.U32 R18, RZ, RZ, 0x1 ;  /* 0x00000001ff127424 */ /* 0x000fe200078e00ff */
        /* <DEDUP_REMOVED lines=24> */
.L_x_905:
[----:B------:R-:W-:Y:S05]  /*b590*/  BSYNC.RECONVERGENT B3 ;  /* 0x0000000000037941 */ /* 0x000fea0003800200 */
.L_x_904:
        /* <DEDUP_REMOVED lines=67> */
.L_x_907:
[----:B------:R-:W-:Y:S05]  /*b9d0*/  BSYNC.RECONVERGENT B0 ;  /* 0x0000000000007941 */ /* 0x000fea0003800200 */
.L_x_906:
        /* <DEDUP_REMOVED lines=12> */
[----:B------:R-:W-:Y:S05]  /*baa0*/  CALL.REL.NOINC `($__internal_2_$__cuda_sm20_div_rn_f64_full) ;  /* 0x000001cc00347944 */ /* 0x000fea0003c00000 */
.L_x_909:
[----:B------:R-:W-:Y:S05]  /*bab0*/  BSYNC.RECONVERGENT B3 ;  /* 0x0000000000037941 */ /* 0x000fea0003800200 */
.L_x_908:
[----:B------:R-:W-:-:S11]  /*bac0*/  DADD R16, R16, -R4 ;  /* 0x0000000010107229 */ /* 0x000fd60000000804 */
.L_x_891:
[----:B------:R-:W-:Y:S05]  /*bad0*/  BSYNC.RECONVERGENT B1 ;  /* 0x0000000000017941 */ /* 0x000fea0003800200 */
.L_x_882:
[----:B------:R-:W-:Y:S01]  /*bae0*/  IMAD.IADD R7, R26, 0x1, R7 ;  /* 0x000000011a077824 */ /* 0x000fe200078e0207 */
[----:B------:R-:W-:-:S04]  /*baf0*/  DADD R30, R30, R16 ;  /* 0x000000001e1e7229 */ /* 0x000fc80000000010 */
[----:B------:R-:W-:-:S13]  /*bb00*/  ISETP.GE.AND P0, PT, R7, R60, PT ;  /* 0x0000003c0700720c */ /* 0x000fda0003f06270 */
[----:B------:R-:W-:Y:S05]  /*bb10*/  @!P0 BRA `(.L_x_910) ;  /* 0xffffffe000d88947 */ /* 0x000fea000383ffff */
.L_x_881:
[----:B------:R-:W-:Y:S05]  /*bb20*/  BSYNC.RECONVERGENT B2 ;  /* 0x0000000000027941 */ /* 0x000fea0003800200 */
.L_x_880:
        /* <DEDUP_REMOVED lines=9> */
.L_x_912:
        /* <DEDUP_REMOVED lines=14> */
.L_x_911:
[----:B0-----:R-:W0:Y:S02]  /*bca0*/  LDS.64 R8, [UR4] ;  /* 0x00000004ff087984 */ /* 0x001e240008000a00 */
.L_x_854:
[----:B------:R-:W3:Y:S02]  /*bcb0*/  LDC.64 R10, c[0x0][0x3e0] ;  /* 0x0000f800ff0a7b82 */ /* 0x000ee40000000a00 */
[----:B---3--:R-:W-:-:S08]  /*bcc0*/  DADD R2, R10, R10 ;  /* 0x000000000a027229 */ /* 0x008fd0000000000a */
[----:B------:R-:W-:Y:S01]  /*bcd0*/  DMUL R10, R2, R10 ;  /* 0x0000000a020a7228 */ /* 0x000fe20000000000 */
[----:B------:R-:W-:-:S05]  /*bce0*/  IMAD.MOV.U32 R2, RZ, RZ, 0x1 ;  /* 0x00000001ff027424 */ /* 0x000fca00078e00ff */
[----:B------:R-:W3:Y:S02]  /*bcf0*/  MUFU.RCP64H R3, R11 ;  /* 0x0000000b00037308 */ /* 0x000ee40000001800 */
[----:B---3--:R-:W-:-:S08]  /*bd00*/  DFMA R4, -R10, R2, 1 ;  /* 0x3ff000000a04742b */ /* 0x008fd00000000102 */
[----:B------:R-:W-:-:S08]  /*bd10*/  DFMA R4, R4, R4, R4 ;  /* 0x000000040404722b */ /* 0x000fd00000000004 */
[----:B------:R-:W-:Y:S02]  /*bd20*/  DFMA R6, R2, R4, R2 ;  /* 0x000000040206722b */ /* 0x000fe40000000002 */
[----:B0-2---:R-:W-:Y:S02]  /*bd30*/  DADD R2, R8, R56 ;  /* 0x0000000008027229 */ /* 0x005fe40000000038 */
[----:B-1----:R-:W-:-:S04]  /*bd40*/  DADD R4, R42, R42 ;  /* 0x000000002a047229 */ /* 0x002fc8000000002a */
        /* <DEDUP_REMOVED lines=11> */
[----:B------:R-:W-:Y:S02]  /*be00*/  MOV R5, R11 ;  /* 0x0000000b00057202 */ /* 0x000fe40000000f00 */
[----:B------:R-:W-:-:S07]  /*be10*/  MOV R3, 0xbe30 ;  /* 0x0000be3000037802 */ /* 0x000fce0000000f00 */
[----:B------:R-:W-:Y:S05]  /*be20*/  CALL.REL.NOINC `($__internal_2_$__cuda_sm20_div_rn_f64_full) ;  /* 0x000001c800547944 */ /* 0x000fea0003c00000 */
[----:B------:R-:W-:Y:S02]  /*be30*/  IMAD.MOV.U32 R6, RZ, RZ, R4 ;  /* 0x000000ffff067224 */ /* 0x000fe400078e0004 */
[----:B------:R-:W-:-:S07]  /*be40*/  IMAD.MOV.U32 R7, RZ, RZ, R5 ;  /* 0x000000ffff077224 */ /* 0x000fce00078e0005 */
.L_x_913:
        /* <DEDUP_REMOVED lines=15> */
[----:B------:R-:W-:-:S06]  /*bf40*/  @P1 DSETP.GEU.AND P0, PT, R8, R56, PT ;  /* 0x000000380800122a */ /* 0x000fcc0003f0e000 */
        /* <DEDUP_REMOVED lines=21> */
[----:B------:R-:W-:Y:S02]  /*c0a0*/  MOV R3, 0xc0e0 ;  /* 0x0000c0e000037802 */ /* 0x000fe40000000f00 */
[----:B0-----:R-:W-:Y:S01]  /*c0b0*/  MOV R4, UR4 ;  /* 0x0000000400047c02 */ /* 0x001fe20008000f00 */
[----:B------:R-:W-:-:S07]  /*c0c0*/  IMAD.U32 R5, RZ, RZ, UR5 ;  /* 0x00000005ff057e24 */ /* 0x000fce000f8e00ff */
[----:B------:R-:W-:Y:S05]  /*c0d0*/  CALL.REL.NOINC `($__internal_2_$__cuda_sm20_div_rn_f64_full) ;  /* 0x000001c400a87944 */ /* 0x000fea0003c00000 */
.L_x_916:
        /* <DEDUP_REMOVED lines=22> */
.L_x_918:
[----:B------:R-:W-:Y:S05]  /*c240*/  BSYNC.RECONVERGENT B2 ;  /* 0x0000000000027941 */ /* 0x000fea0003800200 */
.L_x_917:
[----:B------:R-:W0:Y:S02]  /*c250*/  LDCU.64 UR4, c[0x0][0x3c8] ;  /* 0x00007900ff0477ac */ /* 0x000e240008000a00 */
[----:B0-----:R-:W-:-:S11]  /*c260*/  DADD R4, R4, UR4 ;  /* 0x0000000404047e29 */ /* 0x001fd60008000000 */
.L_x_915:
[----:B------:R-:W-:Y:S05]  /*c270*/  BSYNC.RECONVERGENT B1 ;  /* 0x0000000000017941 */ /* 0x000fea0003800200 */
.L_x_914:
[----:B------:R-:W2:Y:S01]  /*c280*/  LDG.E R2, desc[UR8][R36.64+0x4] ;  /* 0x0000040824027981 */ /* 0x000ea2000c1e1900 */
[----:B------:R-:W0:Y:S03]  /*c290*/  LDCU.128 UR12, c[0x0][0x3d0] ;  /* 0x00007a00ff0c77ac */ /* 0x000e260008000c00 */
[----:B------:R-:W3:Y:S01]  /*c2a0*/  LDG.E R8, desc[UR8][R36.64+0x8] ;  /* 0x0000080824087981 */ /* 0x000ee2000c1e1900 */
[----:B------:R-:W1:Y:S03]  /*c2b0*/  LDCU.64 UR4, c[0x0][0x3d0] ;  /* 0x00007a00ff0477ac */ /* 0x000e660008000a00 */
[----:B------:R-:W4:Y:S04]  /*c2c0*/  LDG.E R18, desc[UR8][R36.64+0xc] ;  /* 0x00000c0824127981 */ /* 0x000f28000c1e1900 */
[----:B------:R-:W4:Y:S04]  /*c2d0*/  LDG.E R0, desc[UR8][R36.64] ;  /* 0x0000000824007981 */ /* 0x000f28000c1e1900 */
[----:B------:R2:W5:Y:S01]  /*c2e0*/  LDG.E R6, desc[UR8][R40.64+0x10] ;  /* 0x0000100828067981 */ /* 0x000562000c1e1900 */
[----:B0-----:R-:W-:-:S06]  /*c2f0*/  DSETP.GEU.AND P0, PT, R4, UR12, PT ;  /* 0x0000000c04007e2a */ /* 0x001fcc000bf0e000 */
[----:B-1----:R-:W-:Y:S01]  /*c300*/  FSEL R32, R4, UR4, P0 ;  /* 0x0000000404207c08 */ /* 0x002fe20008000000 */
[----:B------:R-:W-:Y:S01]  /*c310*/  IMAD.MOV.U32 R4, RZ, RZ, 0x0 ;  /* 0x00000000ff047424 */ /* 0x000fe200078e00ff */
[----:B------:R-:W-:Y:S01]  /*c320*/  FSEL R33, R5, UR5, P0 ;  /* 0x0000000505217c08 */ /* 0x000fe20008000000 */
[----:B------:R-:W-:-:S05]  /*c330*/  IMAD.MOV.U32 R5, RZ, RZ, 0x3fd80000 ;  /* 0x3fd80000ff057424 */ /* 0x000fca00078e00ff */
[----:B------:R-:W-:-:S14]  /*c340*/  DSETP.GT.AND P0, PT, R32, UR14, PT ;  /* 0x0000000e20007e2a */ /* 0x000fdc000bf04000 */
[----:B------:R-:W0:Y:S08]  /*c350*/  @P0 LDC R32, c[0x0][0x3d8] ;  /* 0x0000f600ff200b82 */ /* 0x000e300000000800 */
[----:B------:R-:W1:Y:S01]  /*c360*/  @P0 LDC R33, c[0x0][0x3dc] ;  /* 0x0000f700ff210b82 */ /* 0x000e620000000800 */
        /* <DEDUP_REMOVED lines=8> */
[----:B------:R-:W-:Y:S04]  /*c3f0*/  LDS.64 R50, [R7+0x10] ;  /* 0x0000100007327984 */ /* 0x000fe80000000a00 */
[----:B------:R-:W4:Y:S04]  /*c400*/  LDS.64 R12, [R8+0x10] ;  /* 0x00001000080c7984 */ /* 0x000f280000000a00 */
[----:B------:R-:W0:Y:S04]  /*c410*/  LDS.64 R58, [R18] ;  /* 0x00000000123a7984 */ /* 0x000e280000000a00 */
[----:B------:R-:W1:Y:S04]  /*c420*/  LDS.64 R8, [R18+0x8] ;  /* 0x0000080012087984 */ /* 0x000e680000000a00 */
[----:B------:R-:W1:Y:S04]  /*c430*/  LDS.64 R56, [R18+0x10] ;  /* 0x0000100012387984 */ /* 0x000e680000000a00 */
[----:B------:R0:W1:Y:S04]  /*c440*/  LDS.64 R72, [R0] ;  /* 0x0000000000487984 */ /* 0x0000680000000a00 */
[----:B------:R0:W1:Y:S01]  /*c450*/  LDS.64 R62, [R0+0x8] ;  /* 0x00000800003e7984 */ /* 0x0000620000000a00 */
[----:B--2---:R-:W-:-:S03]  /*c460*/  DADD R14, -R52, R14 ;  /* 0x00000000340e7229 */ /* 0x004fc6000000010e */
[----:B------:R2:W2:Y:S01]  /*c470*/  LDS.64 R30, [R0+0x10] ;  /* 0x00001000001e7984 */ /* 0x0004a20000000a00 */
[----:B---3--:R-:W-:-:S04]  /*c480*/  DADD R16, -R54, R16 ;  /* 0x0000000036107229 */ /* 0x008fc80000000110 */
[----:B------:R-:W-:Y:S02]  /*c490*/  DMUL R2, R14, R14 ;  /* 0x0000000e0e027228 */ /* 0x000fe40000000000 */
[----:B----4-:R-:W-:-:S06]  /*c4a0*/  DADD R12, -R50, R12 ;  /* 0x00000000320c7229 */ /* 0x010fcc000000010c */
[----:B------:R-:W-:Y:S02]  /*c4b0*/  DFMA R2, R16, R16, R2 ;  /* 0x000000101002722b */ /* 0x000fe40000000002 */
[----:B0-----:R-:W-:Y:S02]  /*c4c0*/  DADD R58, -R54, R58 ;  /* 0x00000000363a7229 */ /* 0x001fe4000000013a */
[----:B-1----:R-:W-:-:S04]  /*c4d0*/  DADD R8, -R52, R8 ;  /* 0x0000000034087229 */ /* 0x002fc80000000108 */
        /* <DEDUP_REMOVED lines=15> */
[----:B--2---:R-:W-:Y:S10]  /*c5d0*/  @!P0 BRA `(.L_x_919) ;  /* 0x00000000001c8947 */ /* 0x004ff40003800000 */
[----:B------:R-:W-:Y:S01]  /*c5e0*/  IMAD.MOV.U32 R4, RZ, RZ, R22 ;  /* 0x000000ffff047224 */ /* 0x000fe200078e0016 */
[----:B------:R-:W-:Y:S01]  /*c5f0*/  MOV R21, R11 ;  /* 0x0000000b00157202 */ /* 0x000fe20000000f00 */
[----:B------:R-:W-:Y:S01]  /*c600*/  IMAD.MOV.U32 R22, RZ, RZ, R10 ;  /* 0x000000ffff167224 */ /* 0x000fe200078e000a */
[----:B------:R-:W-:-:S07]  /*c610*/  MOV R0, 0xc630 ;  /* 0x0000c63000007802 */ /* 0x000fce0000000f00 */
[----:B-----5:R-:W-:Y:S05]  /*c620*/  CALL.REL.NOINC `($__internal_3_$__cuda_sm20_dsqrt_rn_f64_mediumpath_v1) ;  /* 0x000001c400ec7944 */ /* 0x020fea0003c00000 */
[----:B------:R-:W-:Y:S02]  /*c630*/  IMAD.MOV.U32 R74, RZ, RZ, R2 ;  /* 0x000000ffff4a7224 */ /* 0x000fe400078e0002 */
[----:B------:R-:W-:-:S07]  /*c640*/  IMAD.MOV.U32 R75, RZ, RZ, R3 ;  /* 0x000000ffff4b7224 */ /* 0x000fce00078e0003 */
.L_x_919:
        /* <DEDUP_REMOVED lines=20> */
[----:B-----5:R-:W-:Y:S05]  /*c790*/  CALL.REL.NOINC `($__internal_2_$__cuda_sm20_div_rn_f64_full) ;  /* 0x000001bc00f87944 */ /* 0x020fea0003c00000 */
[----:B------:R-:W-:Y:S01]  /*c7a0*/  MOV R48, R4 ;  /* 0x0000000400307202 */ /* 0x000fe20000000f00 */
[----:B------:R-:W-:-:S07]  /*c7b0*/  IMAD.MOV.U32 R49, RZ, RZ, R5 ;  /* 0x000000ffff317224 */ /* 0x000fce00078e0005 */
.L_x_921:
[----:B------:R-:W-:Y:S05]  /*c7c0*/  BSYNC.RECONVERGENT B1 ;  /* 0x0000000000017941 */ /* 0x000fea0003800200 */
.L_x_920:
        /* <DEDUP_REMOVED lines=23> */
.L_x_923:
[----:B------:R-:W-:Y:S05]  /*c940*/  BSYNC.RECONVERGENT B1 ;  /* 0x0000000000017941 */ /* 0x000fea0003800200 */
.L_x_922:
        /* <DEDUP_REMOVED lines=26> */
.L_x_925:
[----:B------:R-:W-:Y:S05]  /*caf0*/  BSYNC.RECONVERGENT B1 ;  /* 0x0000000000017941 */ /* 0x000fea0003800200 */
.L_x_924:
        /* <DEDUP_REMOVED lines=21> */
.L_x_926:
[-C--:B------:R-:W-:Y:S01]  /*cc50*/  DFMA R14, -R14, R4.reuse, R62 ;  /* 0x000000040e0e722b */ /* 0x080fe2000000013e */
[----:B------:R-:W-:Y:S01]  /*cc60*/  BSSY.RECONVERGENT B1, `(.L_x_927) ;  /* 0x000001e000017945 */ /* 0x000fe20003800200 */
[-C--:B------:R-:W-:Y:S02]  /*cc70*/  DFMA R16, -R16, R4.reuse, R72 ;  /* 0x000000041010722b */ /* 0x080fe40000000148 */
[----:B------:R-:W-:Y:S01]  /*cc80*/  DFMA R12, -R12, R4, R30 ;  /* 0x000000040c0c722b */ /* 0x000fe2000000011e */
[----:B------:R-:W-:Y:S01]  /*cc90*/  MOV R4, 0x0 ;  /* 0x0000000000047802 */ /* 0x000fe20000000f00 */
[----:B------:R-:W-:Y:S02]  /*cca0*/  IMAD.MOV.U32 R5, RZ, RZ, 0x3fd80000 ;  /* 0x3fd80000ff057424 */ /* 0x000fe400078e00ff */
[----:B------:R-:W-:-:S08]  /*ccb0*/  DMUL R2, R14, R14 ;  /* 0x0000000e0e027228 */ /* 0x000fd00000000000 */
        /* <DEDUP_REMOVED lines=22> */
[----:B------:R-:W-:Y:S01]  /*ce20*/  MOV R10, R2 ;  /* 0x00000002000a7202 */ /* 0x000fe20000000f00 */
[----:B------:R-:W-:-:S07]  /*ce30*/  IMAD.MOV.U32 R11, RZ, RZ, R3 ;  /* 0x000000ffff0b7224 */ /* 0x000fce00078e0003 */
.L_x_928:
[----:B------:R-:W-:Y:S05]  /*ce40*/  BSYNC.RECONVERGENT B1 ;  /* 0x0000000000017941 */ /* 0x000fea0003800200 */
.L_x_927:
        /* <DEDUP_REMOVED lines=23> */
.L_x_930:
[----:B------:R-:W-:Y:S05]  /*cfc0*/  BSYNC.RECONVERGENT B1 ;  /* 0x0000000000017941 */ /* 0x000fea0003800200 */
.L_x_929:
        /* <DEDUP_REMOVED lines=23> */
.L_x_932:
[----:B------:R-:W-:Y:S05]  /*d140*/  BSYNC.RECONVERGENT B1 ;  /* 0x0000000000017941 */ /* 0x000fea0003800200 */
.L_x_931:
        /* <DEDUP_REMOVED lines=23> */
.L_x_934:
[----:B------:R-:W-:Y:S05]  /*d2c0*/  BSYNC.RECONVERGENT B1 ;  /* 0x0000000000017941 */ /* 0x000fea0003800200 */
.L_x_933:
        /* <DEDUP_REMOVED lines=39> */
.L_x_936:
[----:B------:R-:W-:Y:S05]  /*d540*/  BSYNC.RECONVERGENT B1 ;  /* 0x0000000000017941 */ /* 0x000fea0003800200 */
.L_x_935:
        /* <DEDUP_REMOVED lines=23> */
.L_x_938:
[----:B------:R-:W-:Y:S05]  /*d6c0*/  BSYNC.RECONVERGENT B1 ;  /* 0x0000000000017941 */ /* 0x000fea0003800200 */
.L_x_937:
        /* <DEDUP_REMOVED lines=23> */
.L_x_940:
[----:B------:R-:W-:Y:S05]  /*d840*/  BSYNC.RECONVERGENT B1 ;  /* 0x0000000000017941 */ /* 0x000fea0003800200 */
.L_x_939:
        /* <DEDUP_REMOVED lines=24> */
[----:B-----5:R-:W-:Y:S05]  /*d9d0*/  CALL.REL.NOINC `($linesearch$__internal_trig_reduction_slowpathd) ;  /* 0x000001b400a47944 */ /* 0x020fea0003c00000 */
.L_x_942:
[----:B------:R-:W-:Y:S05]  /*d9e0*/  BSYNC.RECONVERGENT B2 ;  /* 0x0000000000027941 */ /* 0x000fea0003800200 */
.L_x_941:
        /* <DEDUP_REMOVED lines=94> */
.L_x_944:
[----:B------:R-:W-:Y:S05]  /*dfd0*/  BSYNC.RECONVERGENT B0 ;  /* 0x0000000000007941 */ /* 0x000fea0003800200 */
.L_x_943:
        /* <DEDUP_REMOVED lines=13> */
.L_x_975:
        /* <DEDUP_REMOVED lines=18> */
[----:B------:R-:W-:Y:S02]  /*e1d0*/  IMAD R11, R20, 0x3, RZ ;  /* 0x00000003140b7824 */ /* 0x000fe400078e02ff */
[C---:B------:R-:W-:Y:S02]  /*e1e0*/  VIADD R14, R3.reuse, 0xfffffffe ;  /* 0xfffffffe030e7836 */ /* 0x040fe40000000000 */
[----:B------:R-:W-:Y:S01]  /*e1f0*/  VIADD R23, R3, 0xfffffffd ;  /* 0xfffffffd03177836 */ /* 0x000fe20000000000 */
[----:B------:R-:W-:Y:S01]  /*e200*/  IADD3 R16, PT, PT, R11, -0x2, RZ ;  /* 0xfffffffe0b107810 */ /* 0x000fe20007ffe0ff */
[----:B------:R-:W-:Y:S01]  /*e210*/  VIADD R3, R3, 0xffffffff ;  /* 0xffffffff03037836 */ /* 0x000fe20000000000 */
[-C--:B------:R-:W-:Y:S01]  /*e220*/  ISETP.GE.AND P0, PT, R14, R9.reuse, PT ;  /* 0x000000090e00720c */ /* 0x080fe20003f06270 */
[----:B------:R-:W-:Y:S01]  /*e230*/  IMAD R4, R20, 0x3, -R9 ;  /* 0x0000000314047824 */ /* 0x000fe200078e0a09 */
[----:B------:R-:W-:Y:S01]  /*e240*/  ISETP.GE.AND P3, PT, R16, R9, PT ;  /* 0x000000091000720c */ /* 0x000fe20003f66270 */
[--C-:B------:R-:W-:Y:S01]  /*e250*/  IMAD R24, R12, 0x8, R39.reuse ;  /* 0x000000080c187824 */ /* 0x100fe200078e0227 */
[C---:B------:R-:W-:Y:S01]  /*e260*/  IADD3 R49, PT, PT, R11.reuse, -0x3, RZ ;  /* 0xfffffffd0b317810 */ /* 0x040fe20007ffe0ff */
[----:B------:R-:W-:Y:S01]  /*e270*/  VIADD R11, R11, 0xffffffff ;  /* 0xffffffff0b0b7836 */ /* 0x000fe20000000000 */
[C---:B------:R-:W-:Y:S01]  /*e280*/  ISETP.EQ.OR.EX P0, PT, R5.reuse, RZ, !P0, P1 ;  /* 0x000000ff0500720c */ /* 0x040fe20004702710 */
[----:B------:R-:W-:Y:S01]  /*e290*/  IMAD R28, R4, 0x8, R39 ;  /* 0x00000008041c7824 */ /* 0x000fe200078e0227 */
[----:B------:R-:W-:-:S02]  /*e2a0*/  ISETP.EQ.OR.EX P3, PT, R5, RZ, !P3, P1 ;  /* 0x000000ff0500720c */ /* 0x000fc40005f62710 */
[-C--:B------:R-:W-:Y:S02]  /*e2b0*/  ISETP.GE.AND P2, PT, R23, R9.reuse, PT ;  /* 0x000000091700720c */ /* 0x080fe40003f46270 */
[----:B------:R-:W-:Y:S02]  /*e2c0*/  ISETP.GE.AND P6, PT, R49, R9, PT ;  /* 0x000000093100720c */ /* 0x000fe40003fc6270 */
[-C--:B------:R-:W-:Y:S02]  /*e2d0*/  ISETP.GE.OR P0, PT, R23, R8.reuse, P0 ;  /* 0x000000081700720c */ /* 0x080fe40000706670 */
[----:B------:R-:W-:Y:S02]  /*e2e0*/  ISETP.GE.OR P3, PT, R49, R8, P3 ;  /* 0x000000083100720c */ /* 0x000fe40001f66670 */
[C---:B------:R-:W-:Y:S02]  /*e2f0*/  ISETP.EQ.OR.EX P2, PT, R5.reuse, RZ, !P2, P1 ;  /* 0x000000ff0500720c */ /* 0x040fe40005742710 */
[----:B------:R-:W-:-:S02]  /*e300*/  ISETP.EQ.OR.EX P6, PT, R5, RZ, !P6, P1 ;  /* 0x000000ff0500720c */ /* 0x000fc400077c2710 */
[-C--:B------:R-:W-:Y:S02]  /*e310*/  ISETP.GE.AND P5, PT, R3, R9.reuse, PT ;  /* 0x000000090300720c */ /* 0x080fe40003fa6270 */
        /* <DEDUP_REMOVED lines=40> */
.L_x_949:
        /* <DEDUP_REMOVED lines=33> */
[----:B------:R-:W-:Y:S05]  /*e7b0*/  CALL.REL.NOINC `($__internal_3_$__cuda_sm20_dsqrt_rn_f64_mediumpath_v1) ;  /* 0x000001a400887944 */ /* 0x000fea0003c00000 */
.L_x_952:
[----:B------:R-:W-:Y:S05]  /*e7c0*/  BSYNC.RECONVERGENT B4 ;  /* 0x0000000000047941 */ /* 0x000fea0003800200 */
.L_x_951:
        /* <DEDUP_REMOVED lines=23> */
.L_x_954:
[----:B------:R-:W-:Y:S05]  /*e940*/  BSYNC.RECONVERGENT B4 ;  /* 0x0000000000047941 */ /* 0x000fea0003800200 */
.L_x_953:
[----:B------:R-:W-:Y:S01]  /*e950*/  DADD R16, RZ, R4 ;  /* 0x00000000ff107229 */ /* 0x000fe20000000004 */
[----:B------:R-:W-:Y:S10]  /*e960*/  @!P5 BRA `(.L_x_955) ;  /* 0x000000000014d947 */ /* 0x000ff40003800000 */
.L_x_950:
[----:B------:R-:W0:Y:S02]  /*e970*/  LDC.64 R2, c[0x0][0x398] ;  /* 0x0000e600ff027b82 */ /* 0x000e240000000a00 */
[----:B0-----:R-:W2:Y:S02]  /*e980*/  LDG.E.U8 R2, desc[UR8][R2.64+0x22] ;  /* 0x0000220802027981 */ /* 0x001ea4000c1e1100 */
[----:B--2---:R-:W-:-:S13]  /*e990*/  ISETP.NE.AND P0, PT, R2, RZ, PT ;  /* 0x000000ff0200720c */ /* 0x004fda0003f05270 */
[----:B------:R-:W-:Y:S05]  /*e9a0*/  @!P0 BREAK.RELIABLE B3 ;  /* 0x0000000000038942 */ /* 0x000fea0003800100 */
[----:B------:R-:W-:Y:S05]  /*e9b0*/  @!P0 BRA `(.L_x_956) ;  /* 0x0000001000c08947 */ /* 0x000fea0003800000 */
.L_x_955:
[----:B------:R-:W-:Y:S05]  /*e9c0*/  BSYNC.RELIABLE B3 ;  /* 0x0000000000037941 */ /* 0x000fea0003800100 */
.L_x_948:
        /* <DEDUP_REMOVED lines=24> */
[----:B------:R-:W-:Y:S01]  /*eb50*/  IMAD.MOV.U32 R48, RZ, RZ, R4 ;  /* 0x000000ffff307224 */ /* 0x000fe200078e0004 */
[----:B------:R-:W-:-:S07]  /*eb60*/  MOV R49, R5 ;  /* 0x0000000500317202 */ /* 0x000fce0000000f00 */
.L_x_958:
[----:B------:R-:W-:Y:S05]  /*eb70*/  BSYNC.RECONVERGENT B3 ;  /* 0x0000000000037941 */ /* 0x000fea0003800200 */
.L_x_957:
        /* <DEDUP_REMOVED lines=21> */
.L_x_960:
[----:B------:R-:W-:Y:S05]  /*ecd0*/  BSYNC.RECONVERGENT B3 ;  /* 0x0000000000037941 */ /* 0x000fea0003800200 */
.L_x_959:
        /* <DEDUP_REMOVED lines=33> */
.L_x_962:
[----:B------:R-:W-:Y:S05]  /*eef0*/  BSYNC.RECONVERGENT B3 ;  /* 0x0000000000037941 */ /* 0x000fea0003800200 */
.L_x_961:
        /* <DEDUP_REMOVED lines=25> */
.L_x_964:
[----:B------:R-:W-:Y:S05]  /*f090*/  BSYNC.RECONVERGENT B3 ;  /* 0x0000000000037941 */ /* 0x000fea0003800200 */
.L_x_963:
        /* <DEDUP_REMOVED lines=67> */
.L_x_966:
[----:B------:R-:W-:Y:S05]  /*f4d0*/  BSYNC.RECONVERGENT B0 ;  /* 0x0000000000007941 */ /* 0x000fea0003800200 */
.L_x_965:
        /* <DEDUP_REMOVED lines=13> */
.L_x_968:
[----:B------:R-:W-:Y:S05]  /*f5b0*/  BSYNC.RECONVERGENT B3 ;  /* 0x0000000000037941 */ /* 0x000fea0003800200 */
.L_x_967:
        /* <DEDUP_REMOVED lines=28> */
.L_x_970:
[----:B------:R-:W-:Y:S05]  /*f780*/  BSYNC.RECONVERGENT B3 ;  /* 0x0000000000037941 */ /* 0x000fea0003800200 */
.L_x_969:
        /* <DEDUP_REMOVED lines=67> */
.L_x_972:
[----:B------:R-:W-:Y:S05]  /*fbc0*/  BSYNC.RECONVERGENT B0 ;  /* 0x0000000000007941 */ /* 0x000fea0003800200 */
.L_x_971:
        /* <DEDUP_REMOVED lines=13> */
.L_x_974:
[----:B------:R-:W-:Y:S05]  /*fca0*/  BSYNC.RECONVERGENT B3 ;  /* 0x0000000000037941 */ /* 0x000fea0003800200 */
.L_x_973:
[----:B------:R-:W-:-:S11]  /*fcb0*/  DADD R16, R16, -R4 ;  /* 0x0000000010107229 */ /* 0x000fd60000000804 */
.L_x_956:
[----:B------:R-:W-:Y:S05]  /*fcc0*/  BSYNC.RECONVERGENT B1 ;  /* 0x0000000000017941 */ /* 0x000fea0003800200 */
.L_x_947:
[----:B------:R-:W-:Y:S01]  /*fcd0*/  IADD3 R7, PT, PT, R26, R7, RZ ;  /* 0x000000071a077210 */ /* 0x000fe20007ffe0ff */
[----:B------:R-:W-:-:S03]  /*fce0*/  DADD R30, R30, R16 ;  /* 0x000000001e1e7229 */ /* 0x000fc60000000010 */
[----:B------:R-:W-:-:S13]  /*fcf0*/  ISETP.GE.AND P0, PT, R7, R60, PT ;  /* 0x0000003c0700720c */ /* 0x000fda0003f06270 */
[----:B------:R-:W-:Y:S05]  /*fd00*/  @!P0 BRA `(.L_x_975) ;  /* 0xffffffe000e88947 */ /* 0x000fea000383ffff */
.L_x_946:
[----:B------:R-:W-:Y:S05]  /*fd10*/  BSYNC.RECONVERGENT B2 ;  /* 0x0000000000027941 */ /* 0x000fea0003800200 */
.L_x_945:
        /* <DEDUP_REMOVED lines=9> */
.L_x_977:
        /* <DEDUP_REMOVED lines=14> */
.L_x_976:
[----:B------:R-:W1:Y:S02]  /*fe90*/  LDS.64 R30, [UR4] ;  /* 0x00000004ff1e7984 */ /* 0x000e640008000a00 */
[----:B-1----:R-:W-:-:S14]  /*fea0*/  DSETP.GEU.AND P0, PT, R30, R42, PT ;  /* 0x0000002a1e00722a */ /* 0x002fdc0003f0e000 */
[----:B------:R-:W-:Y:S05]  /*feb0*/  @P0 BRA `(.L_x_978) ;  /* 0x000000b400640947 */ /* 0x000fea0003800000 */
[----:B------:R-:W-:Y:S01]  /*fec0*/  MOV R58, R32 ;  /* 0x00000020003a7202 */ /* 0x000fe20000000f00 */
[----:B------:R-:W-:Y:S02]  /*fed0*/  IMAD.MOV.U32 R59, RZ, RZ, R33 ;  /* 0x000000ffff3b7224 */ /* 0x000fe400078e0021 */
[----:B------:R-:W-:Y:S02]  /*fee0*/  IMAD.MOV.U32 R2, RZ, RZ, R30 ;  /* 0x000000ffff027224 */ /* 0x000fe400078e001e */
[----:B------:R-:W-:-:S07]  /*fef0*/  IMAD.MOV.U32 R3, RZ, RZ, R31 ;  /* 0x000000ffff037224 */ /* 0x000fce00078e001f */
.L_x_1039:
[----:B------:R-:W1:Y:S01]  /*ff00*/  LDC.64 R6, c[0x0][0x3c8] ;  /* 0x0000f200ff067b82 */ /* 0x000e620000000a00 */
[----:B------:R-:W2:Y:S01]  /*ff10*/  LDCU.64 UR4, c[0x0][0x3d0] ;  /* 0x00007a00ff0477ac */ /* 0x000ea20008000a00 */
[----:B0-----:R-:W-:Y:S01]  /*ff20*/  MOV R12, R2 ;  /* 0x00000002000c7202 */ /* 0x001fe20000000f00 */
[----:B------:R-:W-:Y:S02]  /*ff30*/  IMAD.MOV.U32 R13, RZ, RZ, R3 ;  /* 0x000000ffff0d7224 */ /* 0x000fe400078e0003 */
[----:B------:R-:W-:Y:S02]  /*ff40*/  IMAD.MOV.U32 R32, RZ, RZ, R58 ;  /* 0x000000ffff207224 */ /* 0x000fe400078e003a */
[----:B------:R-:W-:Y:S01]  /*ff50*/  IMAD.MOV.U32 R33, RZ, RZ, R59 ;  /* 0x000000ffff217224 */ /* 0x000fe200078e003b */
[----:B-1----:R-:W-:-:S08]  /*ff60*/  DADD R4, R58, -R6 ;  /* 0x000000003a047229 */ /* 0x002fd00000000806 */
[----:B------:R-:W-:-:S08]  /*ff70*/  DFMA R4, R4, 2, R6 ;  /* 0x400000000404782b */ /* 0x000fd00000000006 */
[----:B--2---:R-:W-:-:S14]  /*ff80*/  DSETP.GEU.AND P0, PT, R4, UR4, PT ;  /* 0x0000000404007e2a */ /* 0x004fdc000bf0e000 */
[----:B------:R-:W-:Y:S05]  /*ff90*/  @!P0 BRA `(.L_x_979) ;  /* 0x0000007800248947 */ /* 0x000fea0003800000 */
[----:B------:R-:W0:Y:S01]  /*ffa0*/  LDCU.64 UR4, c[0x0][0x3d8] ;  /* 0x00007b00ff0477ac */ /* 0x000e220008000a00 */
[----:B------:R-:W-:Y:S01]  /*ffb0*/  MOV R58, R4 ;  /* 0x00000004003a7202 */ /* 0x000fe20000000f00 */
[----:B------:R-:W-:-:S06]  /*ffc0*/  IMAD.MOV.U32 R59, RZ, RZ, R5 ;  /* 0x000000ffff3b7224 */ /* 0x000fcc00078e0005 */
[----:B0-----:R-:W-:-:S14]  /*ffd0*/  DSETP.GT.AND P0, PT, R58, UR4, PT ;  /* 0x000000043a007e2a */ /* 0x001fdc000bf04000 */
[----:B------:R-:W-:Y:S05]  /*ffe0*/  @P0 BRA `(.L_x_980) ;  /* 0x0000003c00080947 */ /* 0x000fea0003800000 */
[----:B------:R-:W2:Y:S04]  /*fff0*/  LDG.E R2, desc[UR8][R36.64+0x4] ;  /* 0x0000040824027981 */ /* 0x000ea8000c1e1900 */
[----:B------:R-:W3:Y:S04]  /*10000*/  LDG.E R6, desc[UR8][R36.64+0x8] ;  /* 0x0000080824067981 */ /* 0x000ee8000c1e1900 */
[----:B------:R-:W4:Y:S04]  /*10010*/  LDG.E R0, desc[UR8][R36.64] ;  /* 0x0000000824007981 */ /* 0x000f28000c1e1900 */
[----:B------:R-:W4:Y:S04]  /*10020*/  LDG.E R14, desc[UR8][R36.64+0xc] ;  /* 0x00000c08240e7981 */ /* 0x000f28000c1e1900 */
[----:B------:R0:W5:Y:S01]  /*10030*/  LDG.E R46, desc[UR8][R40.64+0x10] ;  /* 0x00001008282e7981 */ /* 0x000162000c1e1900 */
[----:B------:R-:W-:Y:S01]  /*10040*/  IMAD.MOV.U32 R22, RZ, RZ, 0x0 ;  /* 0x00000000ff167424 */ /* 0x000fe200078e00ff */
[----:B------:R-:W-:Y:S01]  /*10050*/  MOV R23, 0x3fd80000 ;  /* 0x3fd8000000177802 */ /* 0x000fe20000000f00 */
[----:B--2---:R-:W-:-:S02]  /*10060*/  IMAD R4, R2, 0x18, R39 ;  /* 0x0000001802047824 */ /* 0x004fc400078e0227 */
[----:B---3--:R-:W-:-:S03]  /*10070*/  IMAD R5, R6, 0x18, R39 ;  /* 0x0000001806057824 */ /* 0x008fc600078e0227 */
[----:B------:R-:W-:Y:S01]  /*10080*/  LDS.64 R54, [R4+0x8] ;  /* 0x0000080004367984 */ /* 0x000fe20000000a00 */
[----:B----4-:R-:W-:-:S03]  /*10090*/  IMAD R0, R0, 0x18, R39 ;  /* 0x0000001800007824 */ /* 0x010fc600078e0227 */
[----:B------:R-:W1:Y:S04]  /*100a0*/  LDS.64 R74, [R5+0x8] ;  /* 0x00000800054a7984 */ /* 0x000e680000000a00 */
[----:B------:R-:W-:Y:S04]  /*100b0*/  LDS.64 R56, [R4] ;  /* 0x0000000004387984 */ /* 0x000fe80000000a00 */
[----:B------:R-:W2:Y:S04]  /*100c0*/  LDS.64 R10, [R5] ;  /* 0x00000000050a7984 */ /* 0x000ea80000000a00 */
[----:B------:R3:W-:Y:S04]  /*100d0*/  LDS.64 R52, [R4+0x10] ;  /* 0x0000100004347984 */ /* 0x0007e80000000a00 */
[----:B------:R-:W4:Y:S01]  /*100e0*/  LDS.64 R8, [R5+0x10] ;  /* 0x0000100005087984 */ /* 0x000f220000000a00 */
[----:B---3--:R-:W-:-:S03]  /*100f0*/  IMAD R4, R14, 0x18, R39 ;  /* 0x000000180e047824 */ /* 0x008fc600078e0227 */
[----:B------:R-:W3:Y:S04]  /*10100*/  LDS.64 R42, [R0] ;  /* 0x00000000002a7984 */ /* 0x000ee80000000a00 */
[----:B------:R-:W0:Y:S04]  /*10110*/  LDS.64 R76, [R0+0x8] ;  /* 0x00000800004c7984 */ /* 0x000e280000000a00 */
[----:B------:R-:W0:Y:S04]  /*10120*/  LDS.64 R16, [R0+0x10] ;  /* 0x0000100000107984 */ /* 0x000e280000000a00 */
[----:B------:R-:W0:Y:S04]  /*10130*/  LDS.64 R62, [R4] ;  /* 0x00000000043e7984 */ /* 0x000e280000000a00 */
[----:B------:R-:W0:Y:S01]  /*10140*/  LDS.64 R14, [R4+0x8] ;  /* 0x00000800040e7984 */ /* 0x000e220000000a00 */
[----:B-1----:R-:W-:-:S03]  /*10150*/  DADD R74, -R54, R74 ;  /* 0x00000000364a7229 */ /* 0x002fc6000000014a */
[----:B------:R-:W1:Y:S01]  /*10160*/  LDS.64 R72, [R4+0x10] ;  /* 0x0000100004487984 */ /* 0x000e620000000a00 */
[----:B--2---:R-:W-:-:S04]  /*10170*/  DADD R10, -R56, R10 ;  /* 0x00000000380a7229 */ /* 0x004fc8000000010a */
[----:B------:R-:W-:Y:S02]  /*10180*/  DMUL R2, R74, R74 ;  /* 0x0000004a4a027228 */ /* 0x000fe40000000000 */
[----:B----4-:R-:W-:-:S06]  /*10190*/  DADD R8, -R52, R8 ;  /* 0x0000000034087229 */ /* 0x010fcc0000000108 */
[----:B------:R-:W-:Y:S02]  /*101a0*/  DFMA R2, R10, R10, R2 ;  /* 0x0000000a0a02722b */ /* 0x000fe40000000002 */
[----:B---3--:R-:W-:Y:S02]  /*101b0*/  DADD R42, R42, -R56 ;  /* 0x000000002a2a7229 */ /* 0x008fe40000000838 */
[----:B0-----:R-:W-:-:S04]  /*101c0*/  DADD R76, R76, -R54 ;  /* 0x000000004c4c7229 */ /* 0x001fc80000000836 */
[----:B------:R-:W-:Y:S02]  /*101d0*/  DFMA R6, R8, R8, R2 ;  /* 0x000000080806722b */ /* 0x000fe40000000002 */
[----:B------:R-:W-:-:S04]  /*101e0*/  DADD R16, R16, -R52 ;  /* 0x0000000010107229 */ /* 0x000fc80000000834 */
[----:B------:R-:W0:Y:S01]  /*101f0*/  MUFU.RSQ64H R21, R7 ;  /* 0x0000000700157308 */ /* 0x000e220000001c00 */
[----:B------:R-:W-:-:S03]  /*10200*/  DADD R62, -R56, R62 ;  /* 0x00000000383e7229 */ /* 0x000fc6000000013e */
[----:B------:R-:W-:Y:S01]  /*10210*/  VIADD R20, R7, 0xfcb00000 ;  /* 0xfcb0000007147836 */ /* 0x000fe20000000000 */
[----:B------:R-:W-:Y:S02]  /*10220*/  DADD R14, -R54, R14 ;  /* 0x00000000360e7229 */ /* 0x000fe4000000010e */
[----:B-1----:R-:W-:Y:S02]  /*10230*/  DADD R72, -R52, R72 ;  /* 0x0000000034487229 */ /* 0x002fe40000000148 */
        /* <DEDUP_REMOVED lines=16> */
[----:B-----5:R-:W-:Y:S05]  /*10340*/  CALL.REL.NOINC `($__internal_3_$__cuda_sm20_dsqrt_rn_f64_mediumpath_v1) ;  /* 0x0000018800a47944 */ /* 0x020fea0003c00000 */
[----:B------:R-:W-:Y:S02]  /*10350*/  IMAD.MOV.U32 R78, RZ, RZ, R2 ;  /* 0x000000ffff4e7224 */ /* 0x000fe400078e0002 */
[----:B------:R-:W-:-:S07]  /*10360*/  IMAD.MOV.U32 R79, RZ, RZ, R3 ;  /* 0x000000ffff4f7224 */ /* 0x000fce00078e0003 */
.L_x_981:
        /* <DEDUP_REMOVED lines=23> */
.L_x_983:
[----:B------:R-:W-:Y:S05]  /*104e0*/  BSYNC.RECONVERGENT B1 ;  /* 0x0000000000017941 */ /* 0x000fea0003800200 */
.L_x_982:
        /* <DEDUP_REMOVED lines=23> */
.L_x_985:
[----:B------:R-:W-:Y:S05]  /*10660*/  BSYNC.RECONVERGENT B1 ;  /* 0x0000000000017941 */ /* 0x000fea0003800200 */
.L_x_984:
        /* <DEDUP_REMOVED lines=23> */
.L_x_987:
[----:B------:R-:W-:Y:S05]  /*107e0*/  BSYNC.RECONVERGENT B1 ;  /* 0x0000000000017941 */ /* 0x000fea0003800200 */
.L_x_986:
        /* <DEDUP_REMOVED lines=21> */
.L_x_988:
        /* <DEDUP_REMOVED lines=26> */
[----:B-----5:R-:W-:Y:S05]  /*10ae0*/  CALL.REL.NOINC `($__internal_3_$__cuda_sm20_dsqrt_rn_f64_mediumpath_v1) ;  /* 0x0000018000bc7944 */ /* 0x020fea0003c00000 */
[----:B------:R-:W-:Y:S01]  /*10af0*/  IMAD.MOV.U32 R42, RZ, RZ, R2 ;  /* 0x000000ffff2a7224 */ /* 0x000fe200078e0002 */
[----:B------:R-:W-:-:S07]  /*10b00*/  MOV R43, R3 ;  /* 0x00000003002b7202 */ /* 0x000fce0000000f00 */
.L_x_990:
[----:B------:R-:W-:Y:S05]  /*10b10*/  BSYNC.RECONVERGENT B1 ;  /* 0x0000000000017941 */ /* 0x000fea0003800200 */
.L_x_989:
        /* <DEDUP_REMOVED lines=23> */
.L_x_992:
[----:B------:R-:W-:Y:S05]  /*10c90*/  BSYNC.RECONVERGENT B1 ;  /* 0x0000000000017941 */ /* 0x000fea0003800200 */
.L_x_991:
        /* <DEDUP_REMOVED lines=23> */
.L_x_994:
[----:B------:R-:W-:Y:S05]  /*10e10*/  BSYNC.RECONVERGENT B1 ;  /* 0x0000000000017941 */ /* 0x000fea0003800200 */
.L_x_993:
        /* <DEDUP_REMOVED lines=23> */
.L_x_996:
[----:B------:R-:W-:Y:S05]  /*10f90*/  BSYNC.RECONVERGENT B1 ;  /* 0x0000000000017941 */ /* 0x000fea0003800200 */
.L_x_995:
        /* <DEDUP_REMOVED lines=12> */
[----:B------:R-:W-:Y:S01]  /*11060*/  IMAD.MOV.U32 R4, RZ, RZ, 0x0 ;  /* 0x00000000ff047424 */ /* 0x000fe200078e00ff */
[----:B------:R-:W-:-:S06]  /*11070*/  MOV R5, 0x3fd80000 ;  /* 0x3fd8000000057802 */ /* 0x000fcc0000000f00 */
        /* <DEDUP_REMOVED lines=20> */
[----:B-----5:R-:W-:Y:S05]  /*111c0*/  CALL.REL.NOINC `($__internal_3_$__cuda_sm20_dsqrt_rn_f64_mediumpath_v1) ;  /* 0x0000017c00047944 */ /* 0x020fea0003c00000 */
[----:B------:R-:W-:Y:S02]  /*111d0*/  IMAD.MOV.U32 R74, RZ, RZ, R2 ;  /* 0x000000ffff4a7224 */ /* 0x000fe400078e0002 */
[----:B------:R-:W-:-:S07]  /*111e0*/  IMAD.MOV.U32 R75, RZ, RZ, R3 ;  /* 0x000000ffff4b7224 */ /* 0x000fce00078e0003 */
.L_x_998:
[----:B------:R-:W-:Y:S05]  /*111f0*/  BSYNC.RECONVERGENT B1 ;  /* 0x0000000000017941 */ /* 0x000fea0003800200 */
.L_x_997:
        /* <DEDUP_REMOVED lines=23> */
.L_x_1000:
[----:B------:R-:W-:Y:S05]  /*11370*/  BSYNC.RECONVERGENT B1 ;  /* 0x0000000000017941 */ /* 0x000fea0003800200 */
.L_x_999:
        /* <DEDUP_REMOVED lines=23> */
.L_x_1002:
[----:B------:R-:W-:Y:S05]  /*114f0*/  BSYNC.RECONVERGENT B1 ;  /* 0x0000000000017941 */ /* 0x000fea0003800200 */
.L_x_1001:
        /* <DEDUP_REMOVED lines=25> */
.L_x_1004:
[----:B------:R-:W-:Y:S05]  /*11690*/  BSYNC.RECONVERGENT B2 ;  /* 0x0000000000027941 */ /* 0x000fea0003800200 */
.L_x_1003:
        /* <DEDUP_REMOVED lines=93> */
.L_x_1005:
[----:B------:R-:W-:Y:S01]  /*11c70*/  ISETP.GE.AND P0, PT, R29, R60, PT ;  /* 0x0000003c1d00720c */ /* 0x000fe20003f06270 */
[----:B------:R-:W-:Y:S05]  /*11c80*/  WARPSYNC.ALL ;  /* 0x0000000000007948 */ /* 0x000fea0003800000 */
[----:B------:R-:W-:Y:S01]  /*11c90*/  BAR.SYNC.DEFER_BLOCKING 0x0 ;  /* 0x0000000000007b1d */ /* 0x000fe20000010000 */
[----:B0-----:R-:W-:-:S05]  /*11ca0*/  CS2R R42, SRZ ;  /* 0x00000000002a7805 */ /* 0x001fca000001ff00 */
[----:B------:R-:W-:Y:S04]  /*11cb0*/  BSSY.RECONVERGENT B2, `(.L_x_1006) ;  /* 0x00001d0000027945 */ /* 0x000fe80003800200 */
[----:B------:R-:W-:Y:S05]  /*11cc0*/  @P0 BRA `(.L_x_1007) ;  /* 0x0000001c00380947 */ /* 0x000fea0003800000 */
[----:B------:R0:W5:Y:S04]  /*11cd0*/  LDG.E R9, desc[UR8][R40.64+0x8] ;  /* 0x0000080828097981 */ /* 0x000168000c1e1900 */
[----:B------:R0:W5:Y:S04]  /*11ce0*/  LDG.E R8, desc[UR8][R40.64+0x14] ;  /* 0x0000140828087981 */ /* 0x000168000c1e1900 */
[----:B------:R0:W5:Y:S01]  /*11cf0*/  LDG.E R7, desc[UR8][R40.64+0x18] ;  /* 0x0000180828077981 */ /* 0x000162000c1e1900 */
[----:B------:R-:W-:Y:S01]  /*11d00*/  IMAD.MOV.U32 R6, RZ, RZ, R29 ;  /* 0x000000ffff067224 */ /* 0x000fe200078e001d */
[----:B------:R-:W-:-:S07]  /*11d10*/  CS2R R42, SRZ ;  /* 0x00000000002a7805 */ /* 0x000fce000001ff00 */
.L_x_1036:
[----:B------:R-:W1:Y:S08]  /*11d20*/  LDC.64 R2, c[0x0][0x3a0] ;  /* 0x0000e800ff027b82 */ /* 0x000e700000000a00 */
[----:B------:R-:W2:Y:S08]  /*11d30*/  LDC.64 R10, c[0x0][0x388] ;  /* 0x0000e200ff0a7b82 */ /* 0x000eb00000000a00 */
[----:B------:R-:W3:Y:S01]  /*11d40*/  S2UR UR5, SR_CgaCtaId ;  /* 0x00000000000579c3 */ /* 0x000ee20000008800 */
[----:B-1----:R-:W-:-:S07]  /*11d50*/  IMAD.WIDE R2, R38, 0x4, R2 ;  /* 0x0000000426027825 */ /* 0x002fce00078e0202 */
[----:B------:R-:W1:Y:S01]  /*11d60*/  S2UR UR6, SR_SWINHI ;  /* 0x00000000000679c3 */ /* 0x000e620000002f00 */
[----:B------:R-:W-:Y:S01]  /*11d70*/  IMAD.WIDE R4, R6, 0x4, R2 ;  /* 0x0000000406047825 */ /* 0x000fe200078e0202 */
[----:B------:R-:W-:-:S06]  /*11d80*/  UMOV UR4, 0x400 ;  /* 0x0000040000047882 */ /* 0x000fcc0000000000 */
[----:B------:R-:W4:Y:S01]  /*11d90*/  LDC.64 R44, c[0x0][0x380] ;  /* 0x0000e000ff2c7b82 */ /* 0x000f220000000a00 */
[----:B------:R-:W3:Y:S02]  /*11da0*/  LDG.E R0, desc[UR8][R4.64] ;  /* 0x0000000804007981 */ /* 0x000ee4000c1e1900 */
[----:B---3--:R-:W-:-:S04]  /*11db0*/  IMAD.SHL.U32 R3, R0, 0x2, RZ ;  /* 0x0000000200037824 */ /* 0x008fc800078e00ff */
[----:B--2---:R-:W-:-:S05]  /*11dc0*/  IMAD.WIDE R10, R3, 0x4, R10 ;  /* 0x00000004030a7825 */ /* 0x004fca00078e020a */
[----:B------:R-:W2:Y:S04]  /*11dd0*/  LDG.E R2, desc[UR8][R10.64] ;  /* 0x000000080a027981 */ /* 0x000ea8000c1e1900 */
[----:B------:R-:W3:Y:S01]  /*11de0*/  LDG.E R47, desc[UR8][R10.64+0x4] ;  /* 0x000004080a2f7981 */ /* 0x000ee2000c1e1900 */
[----:B------:R-:W-:-:S07]  /*11df0*/  ULEA UR4, UR5, UR4, 0x18 ;  /* 0x0000000405047291 */ /* 0x000fce000f8ec0ff */
[----:B------:R-:W-:Y:S01]  /*11e00*/  UMOV UR4, UR4 ;  /* 0x0000000400047c82 */ /* 0x000fe20008000000 */
[----:B-1----:R-:W-:Y:S01]  /*11e10*/  UMOV UR5, UR6 ;  /* 0x0000000600057c82 */ /* 0x002fe20008000000 */
[----:B------:R-:W-:Y:S02]  /*11e20*/  ISETP.EQ.U32.AND P1, PT, RZ, UR4, PT ;  /* 0x00000004ff007c0c */ /* 0x000fe4000bf22070 */
[----:B--2---:R-:W-:Y:S02]  /*11e30*/  IABS R15, R2 ;  /* 0x00000002000f7213 */ /* 0x004fe40000000000 */
[----:B---3--:R-:W-:-:S03]  /*11e40*/  IABS R17, R47 ;  /* 0x0000002f00117213 */ /* 0x008fc60000000000 */
        /* <DEDUP_REMOVED lines=26> */
[--C-:B----4-:R-:W-:Y:S01]  /*11ff0*/  IMAD.WIDE R22, R22, 0x8, R44.reuse ;  /* 0x0000000816167825 */ /* 0x110fe200078e022c */
[C---:B------:R-:W-:Y:S01]  /*12000*/  ISETP.GT.OR P6, PT, R24.reuse, R7, P6 ;  /* 0x000000071800720c */ /* 0x040fe200037c4670 */
[----:B------:R-:W1:Y:S01]  /*12010*/  @!P3 LDS.64 R16, [R46+-0x10] ;  /* 0xfffff0002e10b984 */ /* 0x000e620000000a00 */
[----:B------:R-:W-:Y:S01]  /*12020*/  ISETP.EQ.OR.EX P5, PT, RZ, UR5, !P5, P1 ;  /* 0x00000005ff007c0c */ /* 0x000fe2000efa2710 */
[----:B------:R-:W-:Y:S01]  /*12030*/  IMAD.WIDE R44, R24, 0x8, R44 ;  /* 0x00000008182c7825 */ /* 0x000fe200078e022c */
[----:B------:R-:W-:-:S02]  /*12040*/  ISETP.EQ.OR.EX P4, PT, RZ, UR5, !P4, P1 ;  /* 0x00000005ff007c0c */ /* 0x000fc4000e782710 */
[-C--:B------:R-:W-:Y:S02]  /*12050*/  ISETP.GT.OR P5, PT, R3, R7.reuse, P5 ;  /* 0x000000070300720c */ /* 0x080fe40002fa4670 */
[----:B------:R-:W-:-:S03]  /*12060*/  ISETP.GT.OR P4, PT, R4, R7, P4 ;  /* 0x000000070400720c */ /* 0x000fc60002784670 */
[----:B------:R-:W-:Y:S04]  /*12070*/  @!P2 LDS.64 R4, [R28+-0x18] ;  /* 0xffffe8001c04a984 */ /* 0x000fe80000000a00 */
[----:B------:R-:W2:Y:S04]  /*12080*/  @!P6 LDS.64 R10, [R46+-0x18] ;  /* 0xffffe8002e0ae984 */ /* 0x000ea80000000a00 */
[----:B------:R-:W-:Y:S04]  /*12090*/  @!P5 LDS.64 R18, [R28+-0x8] ;  /* 0xfffff8001c12d984 */ /* 0x000fe80000000a00 */
[----:B------:R-:W3:Y:S04]  /*120a0*/  @!P4 LDS.64 R20, [R46+-0x8] ;  /* 0xfffff8002e14c984 */ /* 0x000ee80000000a00 */
[----:B------:R-:W1:Y:S04]  /*120b0*/  @P0 LDG.E.64 R14, desc[UR8][R22.64+0x8] ;  /* 0x00000808160e0981 */ /* 0x000e68000c1e1b00 */
[----:B------:R-:W1:Y:S04]  /*120c0*/  @P3 LDG.E.64 R16, desc[UR8][R44.64+0x8] ;  /* 0x000008082c103981 */ /* 0x000e68000c1e1b00 */
[----:B------:R-:W2:Y:S04]  /*120d0*/  @P2 LDG.E.64 R4, desc[UR8][R22.64] ;  /* 0x0000000816042981 */ /* 0x000ea8000c1e1b00 */
[----:B------:R-:W2:Y:S04]  /*120e0*/  @P6 LDG.E.64 R10, desc[UR8][R44.64] ;  /* 0x000000082c0a6981 */ /* 0x000ea8000c1e1b00 */
[----:B------:R-:W3:Y:S04]  /*120f0*/  @P5 LDG.E.64 R18, desc[UR8][R22.64+0x10] ;  /* 0x0000100816125981 */ /* 0x000ee8000c1e1b00 */
[----:B------:R-:W3:Y:S01]  /*12100*/  @P4 LDG.E.64 R20, desc[UR8][R44.64+0x10] ;  /* 0x000010082c144981 */ /* 0x000ee2000c1e1b00 */
[----:B------:R-:W-:Y:S01]  /*12110*/  VIMNMX R2, PT, PT, R2, R47, !PT ;  /* 0x0000002f02027248 */ /* 0x000fe20007fe0100 */
[----:B------:R-:W-:Y:S04]  /*12120*/  BSSY.RECONVERGENT B1, `(.L_x_1008) ;  /* 0x0000184000017945 */ /* 0x000fe80003800200 */
[----:B------:R-:W-:Y:S01]  /*12130*/  BSSY.RELIABLE B3, `(.L_x_1009) ;  /* 0x0000053000037945 */ /* 0x000fe20003800100 */
[----:B------:R-:W-:Y:S01]  /*12140*/  ISETP.GE.AND P0, PT, R2, 0x1, PT ;  /* 0x000000010200780c */ /* 0x000fe20003f06270 */
[----:B-1----:R-:W-:Y:S01]  /*12150*/  DADD R14, -R16, R14 ;  /* 0x00000000100e7229 */ /* 0x002fe2000000010e */
[----:B------:R-:W1:Y:S07]  /*12160*/  LDC.64 R16, c[0x0][0x390] ;  /* 0x0000e400ff107b82 */ /* 0x000e6e0000000a00 */
[----:B------:R-:W-:-:S02]  /*12170*/  DMUL R14, R14, R14 ;  /* 0x0000000e0e0e7228 */ /* 0x000fc40000000000 */
[----:B--2---:R-:W-:Y:S01]  /*12180*/  DADD R4, -R10, R4 ;  /* 0x000000000a047229 */ /* 0x004fe20000000104 */
[----:B------:R-:W-:Y:S01]  /*12190*/  IMAD R11, R0, 0x9, RZ ;  /* 0x00000009000b7824 */ /* 0x000fe200078e02ff */
[----:B---3--:R-:W-:-:S06]  /*121a0*/  DADD R18, -R20, R18 ;  /* 0x0000000014127229 */ /* 0x008fcc0000000112 */
[----:B------:R-:W-:Y:S01]  /*121b0*/  DFMA R14, R4, R4, R14 ;  /* 0x00000004040e722b */ /* 0x000fe2000000000e */
[----:B-1----:R-:W-:-:S07]  /*121c0*/  IMAD.WIDE R10, R11, 0x8, R16 ;  /* 0x000000080b0a7825 */ /* 0x002fce00078e0210 */
[----:B------:R-:W-:Y:S01]  /*121d0*/  DFMA R14, R18, R18, R14 ;  /* 0x00000012120e722b */ /* 0x000fe2000000000e */
[----:B------:R-:W-:Y:S10]  /*121e0*/  @!P0 BRA `(.L_x_1010) ;  /* 0x0000000000148947 */ /* 0x000ff40003800000 */
[----:B------:R-:W1:Y:S02]  /*121f0*/  LDC.64 R2, c[0x0][0x398] ;  /* 0x0000e600ff027b82 */ /* 0x000e640000000a00 */
[----:B-1----:R-:W2:Y:S01]  /*12200*/  LDG.E.U8 R2, desc[UR8][R2.64+0x21] ;  /* 0x0000210802027981 */ /* 0x002ea2000c1e1100 */
[----:B------:R-:W-:Y:S02]  /*12210*/  CS2R R16, SRZ ;  /* 0x0000000000107805 */ /* 0x000fe4000001ff00 */
[----:B--2---:R-:W-:-:S13]  /*12220*/  ISETP.NE.AND P1, PT, R2, RZ, PT ;  /* 0x000000ff0200720c */ /* 0x004fda0003f25270 */
[----:B------:R-:W-:Y:S05]  /*12230*/  @!P1 BRA `(.L_x_1011) ;  /* 0x0000000000f49947 */ /* 0x000fea0003800000 */
.L_x_1010:
[----:B------:R-:W1:Y:S01]  /*12240*/  LDC.64 R46, c[0x0][0x398] ;  /* 0x0000e600ff2e7b82 */ /* 0x000e620000000a00 */
[----:B------:R-:W-:Y:S01]  /*12250*/  ISETP.GE.AND P1, PT, R6, R9, PT ;  /* 0x000000090600720c */ /* 0x000fe20003f26270 */
[----:B------:R-:W2:-:S12]  /*12260*/  LDG.E.64 R2, desc[UR8][R10.64+0x10] ;  /* 0x000010080a027981 */ /* 0x000e98000c1e1b00 */
[----:B-1----:R-:W2:Y:S04]  /*12270*/  @!P1 LDG.E.64 R16, desc[UR8][R46.64+0x10] ;  /* 0x000010082e109981 */ /* 0x002ea8000c1e1b00 */
[----:B------:R-:W3:Y:S01]  /*12280*/  LDG.E.U8 R0, desc[UR8][R46.64+0x20] ;  /* 0x000020082e007981 */ /* 0x000ee2000c1e1100 */
[----:B------:R-:W1:Y:S01]  /*12290*/  MUFU.RSQ64H R21, R15 ;  /* 0x0000000f00157308 */ /* 0x000e620000001c00 */
[----:B------:R-:W-:Y:S01]  /*122a0*/  IADD3 R20, PT, PT, R15, -0x3500000, RZ ;  /* 0xfcb000000f147810 */ /* 0x000fe20007ffe0ff */
[----:B------:R-:W-:Y:S02]  /*122b0*/  IMAD.MOV.U32 R18, RZ, RZ, 0x0 ;  /* 0x00000000ff127424 */ /* 0x000fe400078e00ff */
[----:B------:R-:W-:-:S03]  /*122c0*/  IMAD.MOV.U32 R19, RZ, RZ, 0x3fd80000 ;  /* 0x3fd80000ff137424 */ /* 0x000fc600078e00ff */
[----:B-1----:R-:W-:-:S08]  /*122d0*/  DMUL R4, R20, R20 ;  /* 0x0000001414047228 */ /* 0x002fd00000000000 */
        /* <DEDUP_REMOVED lines=23> */
[----:B0-----:R-:W-:Y:S05]  /*12450*/  CALL.REL.NOINC `($__internal_3_$__cuda_sm20_dsqrt_rn_f64_mediumpath_v1) ;  /* 0x0000016800607944 */ /* 0x001fea0003c00000 */
.L_x_1013:
[----:B------:R-:W-:Y:S05]  /*12460*/  BSYNC.RECONVERGENT B4 ;  /* 0x0000000000047941 */ /* 0x000fea0003800200 */
.L_x_1012:
[----:B------:R-:W-:Y:S01]  /*12470*/  FSEL R3, R3, R15, !P1 ;  /* 0x0000000f03037208 */ /* 0x000fe20004800000 */
[----:B------:R-:W-:Y:S01]  /*12480*/  BSSY.RECONVERGENT B4, `(.L_x_1014) ;  /* 0x0000016000047945 */ /* 0x000fe20003800200 */
[----:B------:R-:W-:Y:S02]  /*12490*/  FSEL R2, R2, R14, !P1 ;  /* 0x0000000e02027208 */ /* 0x000fe40004800000 */
[----:B------:R-:W1:Y:S01]  /*124a0*/  MUFU.RCP64H R5, R3 ;  /* 0x0000000300057308 */ /* 0x000e620000001800 */
[----:B------:R-:W-:Y:S02]  /*124b0*/  MOV R4, 0x1 ;  /* 0x0000000100047802 */ /* 0x000fe40000000f00 */
[----:B------:R-:W-:-:S04]  /*124c0*/  FSETP.GEU.AND P2, PT, |R17|, 6.5827683646048100446e-37, PT ;  /* 0x036000001100780b */ /* 0x000fc80003f4e200 */
        /* <DEDUP_REMOVED lines=16> */
[----:B0-----:R-:W-:Y:S05]  /*125d0*/  CALL.REL.NOINC `($__internal_2_$__cuda_sm20_div_rn_f64_full) ;  /* 0x0000016000687944 */ /* 0x001fea0003c00000 */
.L_x_1015:
[----:B------:R-:W-:Y:S05]  /*125e0*/  BSYNC.RECONVERGENT B4 ;  /* 0x0000000000047941 */ /* 0x000fea0003800200 */
.L_x_1014:
[----:B------:R-:W-:Y:S01]  /*125f0*/  DADD R16, RZ, R4 ;  /* 0x00000000ff107229 */ /* 0x000fe20000000004 */
[----:B------:R-:W-:Y:S10]  /*12600*/  @!P0 BRA `(.L_x_1016) ;  /* 0x0000000000148947 */ /* 0x000ff40003800000 */
.L_x_1011:
[----:B------:R-:W1:Y:S02]  /*12610*/  LDC.64 R2, c[0x0][0x398] ;  /* 0x0000e600ff027b82 */ /* 0x000e640000000a00 */
[----:B-1----:R-:W2:Y:S02]  /*12620*/  LDG.E.U8 R2, desc[UR8][R2.64+0x22] ;  /* 0x0000220802027981 */ /* 0x002ea4000c1e1100 */
[----:B--2---:R-:W-:-:S13]  /*12630*/  ISETP.NE.AND P1, PT, R2, RZ, PT ;  /* 0x000000ff0200720c */ /* 0x004fda0003f25270 */
[----:B------:R-:W-:Y:S05]  /*12640*/  @!P1 BREAK.RELIABLE B3 ;  /* 0x0000000000039942 */ /* 0x000fea0003800100 */
[----:B------:R-:W-:Y:S05]  /*12650*/  @!P1 BRA `(.L_x_1017) ;  /* 0x0000001000c09947 */ /* 0x000fea0003800000 */
.L_x_1016:
[----:B------:R-:W-:Y:S05]  /*12660*/  BSYNC.RELIABLE B3 ;  /* 0x0000000000037941 */ /* 0x000fea0003800100 */
.L_x_1009:
[----:B------:R-:W2:Y:S04]  /*12670*/  LDG.E.64 R20, desc[UR8][R10.64] ;  /* 0x000000080a147981 */ /* 0x000ea8000c1e1b00 */
[----:B------:R1:W5:Y:S01]  /*12680*/  LDG.E.64 R46, desc[UR8][R10.64+0x8] ;  /* 0x000008080a2e7981 */ /* 0x000362000c1e1b00 */
[C---:B------:R-:W-:Y:S01]  /*12690*/  DMUL R44, R14.reuse, R14 ;  /* 0x0000000e0e2c7228 */ /* 0x040fe20000000000 */
[----:B------:R-:W-:Y:S01]  /*126a0*/  IMAD.MOV.U32 R2, RZ, RZ, 0x1 ;  /* 0x00000001ff027424 */ /* 0x000fe200078e00ff */
[----:B------:R-:W-:Y:S06]  /*126b0*/  BSSY.RECONVERGENT B3, `(.L_x_1018) ;  /* 0x0000016000037945 */ /* 0x000fec0003800200 */
[----:B------:R-:W-:-:S08]  /*126c0*/  DMUL R44, R14, R44 ;  /* 0x0000002c0e2c7228 */ /* 0x000fd00000000000 */
[----:B------:R-:W-:-:S06]  /*126d0*/  DMUL R4, R44, R44 ;  /* 0x0000002c2c047228 */ /* 0x000fcc0000000000 */
[----:B------:R-:W3:Y:S02]  /*126e0*/  MUFU.RCP64H R3, R5 ;  /* 0x0000000500037308 */ /* 0x000ee40000001800 */
[----:B---3--:R-:W-:-:S08]  /*126f0*/  DFMA R18, -R4, R2, 1 ;  /* 0x3ff000000412742b */ /* 0x008fd00000000102 */
        /* <DEDUP_REMOVED lines=10> */
[----:B-1----:R-:W-:Y:S05]  /*127a0*/  @P1 BRA P2, `(.L_x_1019) ;  /* 0x0000000000181947 */ /* 0x002fea0001000000 */
[----:B------:R-:W-:Y:S01]  /*127b0*/  IMAD.MOV.U32 R18, RZ, RZ, R20 ;  /* 0x000000ffff127224 */ /* 0x000fe200078e0014 */
[----:B------:R-:W-:Y:S01]  /*127c0*/  MOV R3, 0x127f0 ;  /* 0x000127f000037802 */ /* 0x000fe20000000f00 */
[----:B------:R-:W-:-:S07]  /*127d0*/  IMAD.MOV.U32 R19, RZ, RZ, R21 ;  /* 0x000000ffff137224 */ /* 0x000fce00078e0015 */
[----:B0----5:R-:W-:Y:S05]  /*127e0*/  CALL.REL.NOINC `($__internal_2_$__cuda_sm20_div_rn_f64_full) ;  /* 0x0000015c00e47944 */ /* 0x021fea0003c00000 */
[----:B------:R-:W-:Y:S01]  /*127f0*/  MOV R48, R4 ;  /* 0x0000000400307202 */ /* 0x000fe20000000f00 */
[----:B------:R-:W-:-:S07]  /*12800*/  IMAD.MOV.U32 R49, RZ, RZ, R5 ;  /* 0x000000ffff317224 */ /* 0x000fce00078e0005 */
.L_x_1019:
[----:B------:R-:W-:Y:S05]  /*12810*/  BSYNC.RECONVERGENT B3 ;  /* 0x0000000000037941 */ /* 0x000fea0003800200 */
.L_x_1018:
[----:B------:R-:W1:Y:S01]  /*12820*/  MUFU.RCP64H R3, R45 ;  /* 0x0000002d00037308 */ /* 0x000e620000001800 */
[----:B------:R-:W-:Y:S01]  /*12830*/  IMAD.MOV.U32 R2, RZ, RZ, 0x1 ;  /* 0x00000001ff027424 */ /* 0x000fe200078e00ff */
[----:B-----5:R-:W-:Y:S01]  /*12840*/  FSETP.GEU.AND P2, PT, |R47|, 6.5827683646048100446e-37, PT ;  /* 0x036000002f00780b */ /* 0x020fe20003f4e200 */
[----:B------:R-:W-:Y:S04]  /*12850*/  BSSY.RECONVERGENT B3, `(.L_x_1020) ;  /* 0x0000012000037945 */ /* 0x000fe80003800200 */
        /* <DEDUP_REMOVED lines=16> */
[----:B0-----:R-:W-:Y:S05]  /*12960*/  CALL.REL.NOINC `($__internal_2_$__cuda_sm20_div_rn_f64_full) ;  /* 0x0000015c00847944 */ /* 0x001fea0003c00000 */
.L_x_1021:
[----:B------:R-:W-:Y:S05]  /*12970*/  BSYNC.RECONVERGENT B3 ;  /* 0x0000000000037941 */ /* 0x000fea0003800200 */
.L_x_1020:
[----:B------:R-:W-:-:S08]  /*12980*/  DADD R4, -R4, R48 ;  /* 0x0000000004047229 */ /* 0x000fd00000000130 */
[----:B------:R-:W-:Y:S01]  /*12990*/  DADD R16, R4, R16 ;  /* 0x0000000004107229 */ /* 0x000fe20000000010 */
[----:B------:R-:W-:Y:S10]  /*129a0*/  @P0 BRA `(.L_x_1017) ;  /* 0x0000000c00ec0947 */ /* 0x000ff40003800000 */
[----:B------:R-:W1:Y:S02]  /*129b0*/  LDC.64 R2, c[0x0][0x398] ;  /* 0x0000e600ff027b82 */ /* 0x000e640000000a00 */
[----:B-1----:R-:W2:Y:S02]  /*129c0*/  LDG.E.64 R2, desc[UR8][R2.64+0x18] ;  /* 0x0000180802027981 */ /* 0x002ea4000c1e1b00 */
[----:B--2---:R-:W-:-:S14]  /*129d0*/  DSETP.GEU.AND P0, PT, R14, R2, PT ;  /* 0x000000020e00722a */ /* 0x004fdc0003f0e000 */
[----:B------:R-:W-:Y:S05]  /*129e0*/  @P0 BRA `(.L_x_1017) ;  /* 0x0000000c00dc0947 */ /* 0x000fea0003800000 */
[----:B------:R-:W1:Y:S01]  /*129f0*/  MUFU.RSQ64H R21, R15 ;  /* 0x0000000f00157308 */ /* 0x000e620000001c00 */
[----:B------:R-:W-:Y:S01]  /*12a00*/  VIADD R20, R15, 0xfcb00000 ;  /* 0xfcb000000f147836 */ /* 0x000fe20000000000 */
[----:B------:R-:W-:Y:S01]  /*12a10*/  MOV R4, 0x0 ;  /* 0x0000000000047802 */ /* 0x000fe20000000f00 */
[----:B------:R-:W-:Y:S01]  /*12a20*/  IMAD.MOV.U32 R5, RZ, RZ, 0x3fd80000 ;  /* 0x3fd80000ff057424 */ /* 0x000fe200078e00ff */
[----:B------:R-:W-:Y:S02]  /*12a30*/  BSSY.RECONVERGENT B3, `(.L_x_1022) ;  /* 0x0000016000037945 */ /* 0x000fe40003800200 */
[----:B------:R-:W-:Y:S01]  /*12a40*/  ISETP.GE.U32.AND P0, PT, R20, 0x7ca00000, PT ;  /* 0x7ca000001400780c */ /* 0x000fe20003f06070 */
[----:B-1----:R-:W-:-:S08]  /*12a50*/  DMUL R2, R20, R20 ;  /* 0x0000001414027228 */ /* 0x002fd00000000000 */
        /* <DEDUP_REMOVED lines=16> */
[----:B0-----:R-:W-:Y:S05]  /*12b60*/  CALL.REL.NOINC `($__internal_3_$__cuda_sm20_dsqrt_rn_f64_mediumpath_v1) ;  /* 0x00000160009c7944 */ /* 0x001fea0003c00000 */
[----:B------:R-:W-:Y:S02]  /*12b70*/  IMAD.MOV.U32 R46, RZ, RZ, R2 ;  /* 0x000000ffff2e7224 */ /* 0x000fe400078e0002 */
[----:B------:R-:W-:-:S07]  /*12b80*/  IMAD.MOV.U32 R47, RZ, RZ, R3 ;  /* 0x000000ffff2f7224 */ /* 0x000fce00078e0003 */
.L_x_1023:
[----:B------:R-:W-:Y:S05]  /*12b90*/  BSYNC.RECONVERGENT B3 ;  /* 0x0000000000037941 */ /* 0x000fea0003800200 */
.L_x_1022:
[----:B------:R-:W2:Y:S04]  /*12ba0*/  LDG.E.64 R2, desc[UR8][R10.64+0x18] ;  /* 0x000018080a027981 */ /* 0x000ea8000c1e1b00 */
[----:B------:R-:W3:Y:S04]  /*12bb0*/  LDG.E.64 R4, desc[UR8][R10.64+0x20] ;  /* 0x000020080a047981 */ /* 0x000ee8000c1e1b00 */
[----:B------:R1:W5:Y:S01]  /*12bc0*/  LDG.E.64 R44, desc[UR8][R10.64+0x28] ;  /* 0x000028080a2c7981 */ /* 0x000362000c1e1b00 */
[----:B------:R-:W-:Y:S01]  /*12bd0*/  IMAD.MOV.U32 R18, RZ, RZ, 0x1 ;  /* 0x00000001ff127424 */ /* 0x000fe200078e00ff */
[----:B------:R-:W-:Y:S01]  /*12be0*/  BSSY.RECONVERGENT B3, `(.L_x_1024) ;  /* 0x0000015000037945 */ /* 0x000fe20003800200 */
[----:B--2---:R-:W2:Y:S01]  /*12bf0*/  MUFU.RCP64H R19, R3 ;  /* 0x0000000300137308 */ /* 0x004ea20000001800 */
[----:B---3--:R-:W-:-:S10]  /*12c00*/  DADD R22, -R4, R46 ;  /* 0x0000000004167229 */ /* 0x008fd4000000012e */
[----:B------:R-:W-:Y:S01]  /*12c10*/  FSETP.GEU.AND P1, PT, |R23|, 6.5827683646048100446e-37, PT ;  /* 0x036000001700780b */ /* 0x000fe20003f2e200 */
[----:B--2---:R-:W-:-:S08]  /*12c20*/  DFMA R20, -R2, R18, 1 ;  /* 0x3ff000000214742b */ /* 0x004fd00000000112 */
        /* <DEDUP_REMOVED lines=9> */
[----:B-1----:R-:W-:Y:S05]  /*12cc0*/  @P0 BRA P1, `(.L_x_1025) ;  /* 0x0000000000180947 */ /* 0x002fea0000800000 */
[----:B------:R-:W-:Y:S01]  /*12cd0*/  IMAD.MOV.U32 R5, RZ, RZ, R3 ;  /* 0x000000ffff057224 */ /* 0x000fe200078e0003 */
[----:B------:R-:W-:Y:S01]  /*12ce0*/  MOV R18, R22 ;  /* 0x0000001600127202 */ /* 0x000fe20000000f00 */
[----:B------:R-:W-:Y:S01]  /*12cf0*/  IMAD.MOV.U32 R19, RZ, RZ, R23 ;  /* 0x000000ffff137224 */ /* 0x000fe200078e0017 */
[----:B------:R-:W-:Y:S01]  /*12d00*/  MOV R3, 0x12d30 ;  /* 0x00012d3000037802 */ /* 0x000fe20000000f00 */
[----:B------:R-:W-:-:S07]  /*12d10*/  IMAD.MOV.U32 R4, RZ, RZ, R2 ;  /* 0x000000ffff047224 */ /* 0x000fce00078e0002 */
[----:B0----5:R-:W-:Y:S05]  /*12d20*/  CALL.REL.NOINC `($__internal_2_$__cuda_sm20_div_rn_f64_full) ;  /* 0x0000015800947944 */ /* 0x021fea0003c00000 */
.L_x_1025:
[----:B------:R-:W-:Y:S05]  /*12d30*/  BSYNC.RECONVERGENT B3 ;  /* 0x0000000000037941 */ /* 0x000fea0003800200 */
.L_x_1024:
[----:B------:R-:W-:Y:S01]  /*12d40*/  DMUL R4, R4, -R4 ;  /* 0x8000000404047228 */ /* 0x000fe20000000000 */
[----:B------:R-:W-:Y:S01]  /*12d50*/  MOV R2, 0x652b82fe ;  /* 0x652b82fe00027802 */ /* 0x000fe20000000f00 */
[----:B------:R-:W-:Y:S01]  /*12d60*/  IMAD.MOV.U32 R3, RZ, RZ, 0x3ff71547 ;  /* 0x3ff71547ff037424 */ /* 0x000fe200078e00ff */
[----:B------:R-:W-:Y:S01]  /*12d70*/  UMOV UR4, 0xfefa39ef ;  /* 0xfefa39ef00047882 */ /* 0x000fe20000000000 */
[----:B------:R-:W-:Y:S01]  /*12d80*/  UMOV UR5, 0x3fe62e42 ;  /* 0x3fe62e4200057882 */ /* 0x000fe20000000000 */
[----:B------:R-:W1:Y:S01]  /*12d90*/  MUFU.RCP64H R23, R15 ;  /* 0x0000000f00177308 */ /* 0x000e620000001800 */
[----:B------:R-:W-:Y:S01]  /*12da0*/  MOV R22, 0x1 ;  /* 0x0000000100167802 */ /* 0x000fe20000000f00 */
[----:B------:R-:W-:Y:S01]  /*12db0*/  BSSY.RECONVERGENT B0, `(.L_x_1026) ;  /* 0x000003c000007945 */ /* 0x000fe20003800200 */
[----:B------:R-:W-:Y:S02]  /*12dc0*/  DFMA R2, R4, R2, 6.75539944105574400000e+15 ;  /* 0x433800000402742b */ /* 0x000fe40000000002 */
[----:B------:R-:W-:-:S06]  /*12dd0*/  FSETP.GEU.AND P0, PT, |R5|, 4.1917929649353027344, PT ;  /* 0x4086232b0500780b */ /* 0x000fcc0003f0e200 */
[----:B------:R-:W-:Y:S02]  /*12de0*/  DADD R18, R2, -6.75539944105574400000e+15 ;  /* 0xc338000002127429 */ /* 0x000fe40000000000 */
[----:B-1----:R-:W-:-:S06]  /*12df0*/  DFMA R48, -R14, R22, 1 ;  /* 0x3ff000000e30742b */ /* 0x002fcc0000000116 */
        /* <DEDUP_REMOVED lines=55> */
.L_x_1027:
[----:B------:R-:W-:Y:S05]  /*13170*/  BSYNC.RECONVERGENT B0 ;  /* 0x0000000000007941 */ /* 0x000fea0003800200 */
.L_x_1026:
        /* <DEDUP_REMOVED lines=12> */
[----:B0-----:R-:W-:Y:S05]  /*13240*/  CALL.REL.NOINC `($__internal_2_$__cuda_sm20_div_rn_f64_full) ;  /* 0x00000154004c7944 */ /* 0x001fea0003c00000 */
.L_x_1029:
[----:B------:R-:W-:Y:S05]  /*13250*/  BSYNC.RECONVERGENT B3 ;  /* 0x0000000000037941 */ /* 0x000fea0003800200 */
.L_x_1028:
[----:B------:R-:W2:Y:S04]  /*13260*/  LDG.E.64 R20, desc[UR8][R10.64+0x30] ;  /* 0x000030080a147981 */ /* 0x000ea8000c1e1b00 */
[----:B------:R-:W3:Y:S04]  /*13270*/  LDG.E.64 R2, desc[UR8][R10.64+0x38] ;  /* 0x000038080a027981 */ /* 0x000ee8000c1e1b00 */
[----:B------:R-:W5:Y:S01]  /*13280*/  LDG.E.64 R10, desc[UR8][R10.64+0x40] ;  /* 0x000040080a0a7981 */ /* 0x000f62000c1e1b00 */
[----:B------:R-:W-:Y:S01]  /*13290*/  IMAD.MOV.U32 R18, RZ, RZ, 0x1 ;  /* 0x00000001ff127424 */ /* 0x000fe200078e00ff */
        /* <DEDUP_REMOVED lines=21> */
[----:B0----5:R-:W-:Y:S05]  /*133f0*/  CALL.REL.NOINC `($__internal_2_$__cuda_sm20_div_rn_f64_full) ;  /* 0x0000015000e07944 */ /* 0x021fea0003c00000 */
[----:B------:R-:W-:Y:S02]  /*13400*/  IMAD.MOV.U32 R2, RZ, RZ, R4 ;  /* 0x000000ffff027224 */ /* 0x000fe400078e0004 */
[----:B------:R-:W-:-:S07]  /*13410*/  IMAD.MOV.U32 R3, RZ, RZ, R5 ;  /* 0x000000ffff037224 */ /* 0x000fce00078e0005 */
.L_x_1031:
[----:B------:R-:W-:Y:S05]  /*13420*/  BSYNC.RECONVERGENT B3 ;  /* 0x0000000000037941 */ /* 0x000fea0003800200 */
.L_x_1030:
[----:B------:R-:W-:Y:S01]  /*13430*/  DMUL R4, R2, -R2 ;  /* 0x8000000202047228 */ /* 0x000fe20000000000 */
[----:B------:R-:W-:Y:S01]  /*13440*/  UMOV UR4, 0xfefa39ef ;  /* 0xfefa39ef00047882 */ /* 0x000fe20000000000 */
[----:B------:R-:W-:Y:S01]  /*13450*/  MOV R2, 0x652b82fe ;  /* 0x652b82fe00027802 */ /* 0x000fe20000000f00 */
[----:B------:R-:W-:Y:S01]  /*13460*/  IMAD.MOV.U32 R3, RZ, RZ, 0x3ff71547 ;  /* 0x3ff71547ff037424 */ /* 0x000fe200078e00ff */
[----:B------:R-:W-:Y:S01]  /*13470*/  UMOV UR5, 0x3fe62e42 ;  /* 0x3fe62e4200057882 */ /* 0x000fe20000000000 */
[----:B------:R-:W1:Y:S01]  /*13480*/  MUFU.RCP64H R23, R15 ;  /* 0x0000000f00177308 */ /* 0x000e620000001800 */
[----:B------:R-:W-:Y:S01]  /*13490*/  MOV R22, 0x1 ;  /* 0x0000000100167802 */ /* 0x000fe20000000f00 */
[----:B------:R-:W-:Y:S02]  /*134a0*/  BSSY.RECONVERGENT B0, `(.L_x_1032) ;  /* 0x000003c000007945 */ /* 0x000fe40003800200 */
[----:B------:R-:W-:Y:S01]  /*134b0*/  DFMA R2, R4, R2, 6.75539944105574400000e+15 ;  /* 0x433800000402742b */ /* 0x000fe20000000002 */
[----:B------:R-:W-:-:S07]  /*134c0*/  FSETP.GEU.AND P0, PT, |R5|, 4.1917929649353027344, PT ;  /* 0x4086232b0500780b */ /* 0x000fce0003f0e200 */
        /* <DEDUP_REMOVED lines=57> */
.L_x_1033:
[----:B------:R-:W-:Y:S05]  /*13860*/  BSYNC.RECONVERGENT B0 ;  /* 0x0000000000007941 */ /* 0x000fea0003800200 */
.L_x_1032:
        /* <DEDUP_REMOVED lines=13> */
.L_x_1035:
[----:B------:R-:W-:Y:S05]  /*13940*/  BSYNC.RECONVERGENT B3 ;  /* 0x0000000000037941 */ /* 0x000fea0003800200 */
.L_x_1034:
[----:B------:R-:W-:-:S11]  /*13950*/  DADD R16, R16, -R4 ;  /* 0x0000000010107229 */ /* 0x000fd60000000804 */
.L_x_1017:
[----:B------:R-:W-:Y:S05]  /*13960*/  BSYNC.RECONVERGENT B1 ;  /* 0x0000000000017941 */ /* 0x000fea0003800200 */
.L_x_1008:
[----:B------:R-:W-:Y:S01]  /*13970*/  IMAD.IADD R6, R26, 0x1, R6 ;  /* 0x000000011a067824 */ /* 0x000fe200078e0206 */
[----:B------:R-:W-:-:S04]  /*13980*/  DADD R42, R42, R16 ;  /* 0x000000002a2a7229 */ /* 0x000fc80000000010 */
[----:B------:R-:W-:-:S13]  /*13990*/  ISETP.GE.AND P0, PT, R6, R60, PT ;  /* 0x0000003c0600720c */ /* 0x000fda0003f06270 */
[----:B------:R-:W-:Y:S05]  /*139a0*/  @!P0 BRA `(.L_x_1036) ;  /* 0xffffffe000dc8947 */ /* 0x000fea000383ffff */
.L_x_1007:
[----:B------:R-:W-:Y:S05]  /*139b0*/  BSYNC.RECONVERGENT B2 ;  /* 0x0000000000027941 */ /* 0x000fea0003800200 */
.L_x_1006:
[----:B------:R-:W-:Y:S05]  /*139c0*/  WARPSYNC.ALL ;  /* 0x0000000000007948 */ /* 0x000fea0003800000 */
[----:B------:R-:W-:Y:S01]  /*139d0*/  ISETP.GE.U32.AND P0, PT, R26, 0x2, PT ;  /* 0x000000021a00780c */ /* 0x000fe20003f06070 */
[----:B------:R1:W-:Y:S01]  /*139e0*/  STS.64 [R27], R42 ;  /* 0x0000002a1b007388 */ /* 0x0003e20000000a00 */
[----:B------:R-:W-:Y:S11]  /*139f0*/  BAR.SYNC.DEFER_BLOCKING 0x0 ;  /* 0x0000000000007b1d */ /* 0x000ff60000010000 */
[----:B-1----:R-:W-:Y:S05]  /*13a00*/  @!P0 BRA `(.L_x_1037) ;  /* 0x00000000003c8947 */ /* 0x002fea0003800000 */
[----:B------:R-:W-:-:S05]  /*13a10*/  UMOV UR4, 0x1 ;  /* 0x0000000100047882 */ /* 0x000fca0000000000 */
.L_x_1038:
        /* <DEDUP_REMOVED lines=8> */
[----:B------:R-:W1:Y:S02]  /*13aa0*/  @!P0 LDS.64 R2, [R0] ;  /* 0x0000000000028984 */ /* 0x000e640000000a00 */
[----:B-1----:R-:W-:-:S07]  /*13ab0*/  @!P0 DADD R2, R2, R4 ;  /* 0x0000000002028229 */ /* 0x002fce0000000004 */
[----:B------:R1:W-:Y:S01]  /*13ac0*/  @!P0 STS.64 [R27], R2 ;  /* 0x000000021b008388 */ /* 0x0003e20000000a00 */
[----:B------:R-:W-:Y:S01]  /*13ad0*/  BAR.SYNC.DEFER_BLOCKING 0x0 ;  /* 0x0000000000007b1d */ /* 0x000fe20000010000 */
[----:B------:R-:W-:-:S13]  /*13ae0*/  ISETP.LE.AND P0, PT, R26, UR4, PT ;  /* 0x000000041a007c0c */ /* 0x000fda000bf03270 */
[----:B-1----:R-:W-:Y:S05]  /*13af0*/  @!P0 BRA `(.L_x_1038) ;  /* 0xfffffffc00c88947 */ /* 0x002fea000383ffff */
.L_x_1037:
[----:B------:R-:W1:Y:S01]  /*13b00*/  S2UR UR5, SR_CgaCtaId ;  /* 0x00000000000579c3 */ /* 0x000e620000008800 */
[----:B------:R-:W-:Y:S01]  /*13b10*/  UMOV UR4, 0x400 ;  /* 0x0000040000047882 */ /* 0x000fe20000000000 */
[----:B------:R-:W-:Y:S01]  /*13b20*/  DSETP.MAX.AND P0, P1, |R12|, 1, PT ;  /* 0x3ff000000c00742a */ /* 0x000fe2000390f200 */
[----:B------:R-:W-:Y:S02]  /*13b30*/  IMAD.MOV.U32 R0, RZ, RZ, R13 ;  /* 0x000000ffff007224 */ /* 0x000fe400078e000d */
[----:B------:R-:W-:-:S03]  /*13b40*/  IMAD.MOV.U32 R6, RZ, RZ, 0x80000 ;  /* 0x00080000ff067424 */ /* 0x000fc600078e00ff */
[----:B------:R-:W-:Y:S01]  /*13b50*/  FSEL R5, |R0|, 1.875, P0 ;  /* 0x3ff0000000057808 */ /* 0x000fe20000000200 */
[----:B------:R-:W-:-:S05]  /*13b60*/  IMAD.MOV.U32 R0, RZ, RZ, R12 ;  /* 0x000000ffff007224 */ /* 0x000fca00078e000c */
[----:B------:R-:W-:Y:S02]  /*13b70*/  SEL R4, R0, RZ, P0 ;  /* 0x000000ff00047207 */ /* 0x000fe40000000000 */
[----:B------:R-:W-:Y:S01]  /*13b80*/  @P1 LOP3.LUT R5, R6, 0x3ff00000, RZ, 0xfc, !PT ;  /* 0x3ff0000006051812 */ /* 0x000fe200078efcff */
[----:B-1----:R-:W-:-:S03]  /*13b90*/  ULEA UR4, UR5, UR4, 0x18 ;  /* 0x0000000405047291 */ /* 0x002fc6000f8ec0ff */
[----:B------:R-:W-:-:S06]  /*13ba0*/  UMOV UR5, 0x3eb0c6f7 ;  /* 0x3eb0c6f700057882 */ /* 0x000fcc0000000000 */
[----:B------:R-:W1:Y:S01]  /*13bb0*/  LDS.64 R2, [UR4] ;  /* 0x00000004ff027984 */ /* 0x000e620008000a00 */
[----:B------:R-:W-:Y:S02]  /*13bc0*/  UMOV UR4, 0xa0b5ed8d ;  /* 0xa0b5ed8d00047882 */ /* 0x000fe40000000000 */
[----:B------:R-:W-:-:S08]  /*13bd0*/  DFMA R4, R4, -UR4, R12 ;  /* 0x8000000404047c2b */ /* 0x000fd0000800000c */
[----:B-1----:R-:W-:-:S14]  /*13be0*/  DSETP.GEU.AND P0, PT, R2, R4, PT ;  /* 0x000000040200722a */ /* 0x002fdc0003f0e000 */
[----:B------:R-:W-:Y:S05]  /*13bf0*/  @!P0 BRA `(.L_x_1039) ;  /* 0xffffffc000c08947 */ /* 0x000fea000383ffff */
[----:B------:R-:W-:Y:S05]  /*13c00*/  BRA `(.L_x_1040) ;  /* 0x000000b400707947 */ /* 0x000fea0003800000 */
.L_x_980:
        /* <DEDUP_REMOVED lines=10> */
[----:B------:R-:W1:Y:S01]  /*13cb0*/  LDS.64 R16, [R8+0x8] ;  /* 0x0000080008107984 */ /* 0x000e620000000a00 */
[----:B------:R-:W-:-:S03]  /*13cc0*/  IMAD R0, R0, 0x18, R39 ;  /* 0x0000001800007824 */ /* 0x000fc600078e0227 */
[----:B------:R-:W-:Y:S04]  /*13cd0*/  LDS.64 R56, [R4] ;  /* 0x0000000004387984 */ /* 0x000fe80000000a00 */
[----:B------:R-:W2:Y:S04]  /*13ce0*/  LDS.64 R42, [R8] ;  /* 0x00000000082a7984 */ /* 0x000ea80000000a00 */
[----:B------:R3:W-:Y:S04]  /*13cf0*/  LDS.64 R52, [R4+0x10] ;  /* 0x0000100004347984 */ /* 0x0007e80000000a00 */
[----:B------:R-:W4:Y:S04]  /*13d00*/  LDS.64 R14, [R8+0x10] ;  /* 0x00001000080e7984 */ /* 0x000f280000000a00 */
[----:B------:R-:W0:Y:S01]  /*13d10*/  LDS.64 R62, [R7] ;  /* 0x00000000073e7984 */ /* 0x000e220000000a00 */
[----:B---3--:R-:W-:-:S03]  /*13d20*/  IMAD.MOV.U32 R4, RZ, RZ, 0x0 ;  /* 0x00000000ff047424 */ /* 0x008fc600078e00ff */
[----:B------:R-:W3:Y:S04]  /*13d30*/  LDS.64 R8, [R7+0x8] ;  /* 0x0000080007087984 */ /* 0x000ee80000000a00 */
[----:B------:R-:W3:Y:S04]  /*13d40*/  LDS.64 R58, [R7+0x10] ;  /* 0x00001000073a7984 */ /* 0x000ee80000000a00 */
[----:B------:R0:W3:Y:S04]  /*13d50*/  LDS.64 R74, [R0] ;  /* 0x00000000004a7984 */ /* 0x0000e80000000a00 */
[----:B------:R0:W3:Y:S01]  /*13d60*/  LDS.64 R72, [R0+0x8] ;  /* 0x0000080000487984 */ /* 0x0000e20000000a00 */
[----:B-1----:R-:W-:-:S03]  /*13d70*/  DADD R16, -R54, R16 ;  /* 0x0000000036107229 */ /* 0x002fc60000000110 */
[----:B------:R1:W1:Y:S01]  /*13d80*/  LDS.64 R44, [R0+0x10] ;  /* 0x00001000002c7984 */ /* 0x0002620000000a00 */
[----:B--2---:R-:W-:-:S04]  /*13d90*/  DADD R42, -R56, R42 ;  /* 0x00000000382a7229 */ /* 0x004fc8000000012a */
[----:B------:R-:W-:Y:S02]  /*13da0*/  DMUL R2, R16, R16 ;  /* 0x0000001010027228 */ /* 0x000fe40000000000 */
[----:B----4-:R-:W-:-:S06]  /*13db0*/  DADD R14, -R52, R14 ;  /* 0x00000000340e7229 */ /* 0x010fcc000000010e */
[----:B------:R-:W-:Y:S02]  /*13dc0*/  DFMA R2, R42, R42, R2 ;  /* 0x0000002a2a02722b */ /* 0x000fe40000000002 */
[----:B0-----:R-:W-:Y:S02]  /*13dd0*/  DADD R62, -R56, R62 ;  /* 0x00000000383e7229 */ /* 0x001fe4000000013e */
[----:B---3--:R-:W-:-:S04]  /*13de0*/  DADD R8, -R54, R8 ;  /* 0x0000000036087229 */ /* 0x008fc80000000108 */
[----:B------:R-:W-:Y:S02]  /*13df0*/  DFMA R10, R14, R14, R2 ;  /* 0x0000000e0e0a722b */ /* 0x000fe40000000002 */
[----:B------:R-:W-:-:S04]  /*13e00*/  DADD R58, -R52, R58 ;  /* 0x00000000343a7229 */ /* 0x000fc8000000013a */
        /* <DEDUP_REMOVED lines=13> */
[----:B-1----:R-:W-:Y:S10]  /*13ee0*/  @!P0 BRA `(.L_x_1041) ;  /* 0x0000000000248947 */ /* 0x002ff40003800000 */
[----:B------:R-:W-:Y:S01]  /*13ef0*/  IMAD.MOV.U32 R4, RZ, RZ, R18 ;  /* 0x000000ffff047224 */ /* 0x000fe200078e0012 */
[----:B------:R-:W-:Y:S01]  /*13f00*/  MOV R0, 0x13f60 ;  /* 0x00013f6000007802 */ /* 0x000fe20000000f00 */
[----:B------:R-:W-:Y:S01]  /*13f10*/  IMAD.MOV.U32 R18, RZ, RZ, R22 ;  /* 0x000000ffff127224 */ /* 0x000fe200078e0016 */
[----:B------:R-:W-:Y:S01]  /*13f20*/  MOV R22, R10 ;  /* 0x0000000a00167202 */ /* 0x000fe20000000f00 */
[----:B------:R-:W-:Y:S02]  /*13f30*/  IMAD.MOV.U32 R19, RZ, RZ, R23 ;  /* 0x000000ffff137224 */ /* 0x000fe400078e0017 */
[----:B------:R-:W-:-:S07]  /*13f40*/  IMAD.MOV.U32 R21, RZ, RZ, R11 ;  /* 0x000000ffff157224 */ /* 0x000fce00078e000b */
[----:B-----5:R-:W-:Y:S05]  /*13f50*/  CALL.REL.NOINC `($__internal_3_$__cuda_sm20_dsqrt_rn_f64_mediumpath_v1) ;  /* 0x0000014c00a07944 */ /* 0x020fea0003c00000 */
[----:B------:R-:W-:Y:S02]  /*13f60*/  IMAD.MOV.U32 R76, RZ, RZ, R2 ;  /* 0x000000ffff4c7224 */ /* 0x000fe400078e0002 */
[----:B------:R-:W-:-:S07]  /*13f70*/  IMAD.MOV.U32 R77, RZ, RZ, R3 ;  /* 0x000000ffff4d7224 */ /* 0x000fce00078e0003 */
.L_x_1041:
        /* <DEDUP_REMOVED lines=23> */
.L_x_1043:
[----:B------:R-:W-:Y:S05]  /*140f0*/  BSYNC.RECONVERGENT B1 ;  /* 0x0000000000017941 */ /* 0x000fea0003800200 */
.L_x_1042:
        /* <DEDUP_REMOVED lines=23> */
.L_x_1045:
[----:B------:R-:W-:Y:S05]  /*14270*/  BSYNC.RECONVERGENT B1 ;  /* 0x0000000000017941 */ /* 0x000fea0003800200 */
.L_x_1044:
        /* <DEDUP_REMOVED lines=26> */
.L_x_1047:
[----:B------:R-:W-:Y:S05]  /*14420*/  BSYNC.RECONVERGENT B1 ;  /* 0x0000000000017941 */ /* 0x000fea0003800200 */
.L_x_1046:
        /* <DEDUP_REMOVED lines=21> */
.L_x_1048:
        /* <DEDUP_REMOVED lines=31> */
.L_x_1050:
[----:B------:R-:W-:Y:S05]  /*14770*/  BSYNC.RECONVERGENT B1 ;  /* 0x0000000000017941 */ /* 0x000fea0003800200 */
.L_x_1049:
        /* <DEDUP_REMOVED lines=23> */
.L_x_1052:
[----:B------:R-:W-:Y:S05]  /*148f0*/  BSYNC.RECONVERGENT B1 ;  /* 0x0000000000017941 */ /* 0x000fea0003800200 */
.L_x_1051:
        /* <DEDUP_REMOVED lines=23> */
.L_x_1054:
[----:B------:R-:W-:Y:S05]  /*14a70*/  BSYNC.RECONVERGENT B1 ;  /* 0x0000000000017941 */ /* 0x000fea0003800200 */
.L_x_1053:
        /* <DEDUP_REMOVED lines=23> */
.L_x_1056:
[----:B------:R-:W-:Y:S05]  /*14bf0*/  BSYNC.RECONVERGENT B1 ;  /* 0x0000000000017941 */ /* 0x000fea0003800200 */
.L_x_1055:
        /* <DEDUP_REMOVED lines=37> */
.L_x_1058:
[----:B------:R-:W-:Y:S05]  /*14e50*/  BSYNC.RECONVERGENT B1 ;  /* 0x0000000000017941 */ /* 0x000fea0003800200 */
.L_x_1057:
        /* <DEDUP_REMOVED lines=23> */
.L_x_1060:
[----:B------:R-:W-:Y:S05]  /*14fd0*/  BSYNC.RECONVERGENT B1 ;  /* 0x0000000000017941 */ /* 0x000fea0003800200 */
.L_x_1059:
        /* <DEDUP_REMOVED lines=23> */
.L_x_1062:
[----:B------:R-:W-:Y:S05]  /*15150*/  BSYNC.RECONVERGENT B1 ;  /* 0x0000000000017941 */ /* 0x000fea0003800200 */
.L_x_1061:
        /* <DEDUP_REMOVED lines=28> */
.L_x_1063:
[----:B------:R-:W-:Y:S01]  /*15320*/  DMUL R2, R18, R18 ;  /* 0x0000001212027228 */ /* 0x000fe20000000000 */
[----:B------:R-:W-:Y:S01]  /*15330*/  IMAD.MOV.U32 R22, RZ, RZ, 0x2cb0d246 ;  /* 0x2cb0d246ff167424 */ /* 0x000fe200078e00ff */
[----:B------:R-:W-:Y:S01]  /*15340*/  MOV R20, 0xc1ef8528 ;  /* 0xc1ef852800147802 */ /* 0x000fe20000000f00 */
[----:B------:R-:W-:Y:S01]  /*15350*/  IMAD.MOV.U32 R23, RZ, RZ, 0x3e5ae5f1 ;  /* 0x3e5ae5f1ff177424 */ /* 0x000fe200078e00ff */
[----:B------:R-:W-:Y:S01]  /*15360*/  UMOV UR4, 0xf9785eba ;  /* 0xf9785eba00047882 */ /* 0x000fe20000000000 */
[----:B------:R-:W-:Y:S01]  /*15370*/  IMAD.MOV.U32 R21, RZ, RZ, 0x3e21eea7 ;  /* 0x3e21eea7ff157424 */ /* 0x000fe200078e00ff */
        /* <DEDUP_REMOVED lines=87> */
.L_x_1064:
[----:B------:R-:W-:Y:S01]  /*158f0*/  ISETP.GE.AND P0, PT, R29, R60, PT ;  /* 0x0000003c1d00720c */ /* 0x000fe20003f06270 */
[----:B------:R-:W-:Y:S05]  /*15900*/  WARPSYNC.ALL ;  /* 0x0000000000007948 */ /* 0x000fea0003800000 */
[----:B------:R-:W-:Y:S01]  /*15910*/  BAR.SYNC.DEFER_BLOCKING 0x0 ;  /* 0x0000000000007b1d */ /* 0x000fe20000010000 */
[----:B------:R-:W-:-:S05]  /*15920*/  CS2R R44, SRZ ;  /* 0x00000000002c7805 */ /* 0x000fca000001ff00 */
[----:B------:R-:W-:Y:S04]  /*15930*/  BSSY.RECONVERGENT B2, `(.L_x_1065) ;  /* 0x00001d0000027945 */ /* 0x000fe80003800200 */
[----:B------:R-:W-:Y:S05]  /*15940*/  @P0 BRA `(.L_x_1066) ;  /* 0x0000001c00380947 */ /* 0x000fea0003800000 */
[----:B0-----:R0:W5:Y:S04]  /*15950*/  LDG.E R10, desc[UR8][R40.64+0x8] ;  /* 0x00000808280a7981 */ /* 0x001168000c1e1900 */
[----:B------:R0:W5:Y:S04]  /*15960*/  LDG.E R9, desc[UR8][R40.64+0x14] ;  /* 0x0000140828097981 */ /* 0x000168000c1e1900 */
[----:B------:R0:W5:Y:S01]  /*15970*/  LDG.E R8, desc[UR8][R40.64+0x18] ;  /* 0x0000180828087981 */ /* 0x000162000c1e1900 */
[----:B------:R-:W-:Y:S02]  /*15980*/  MOV R6, 0x400 ;  /* 0x0000040000067802 */ /* 0x000fe40000000f00 */
[----:B------:R-:W-:-:S02]  /*15990*/  CS2R R44, SRZ ;  /* 0x00000000002c7805 */ /* 0x000fc4000001ff00 */
[----:B------:R-:W-:Y:S01]  /*159a0*/  MOV R7, R29 ;  /* 0x0000001d00077202 */ /* 0x000fe20000000f00 */
[----:B------:R-:W1:Y:S02]  /*159b0*/  S2R R3, SR_CgaCtaId ;  /* 0x0000000000037919 */ /* 0x000e640000008800 */
[----:B01----:R-:W-:-:S07]  /*159c0*/  LEA R6, R3, R6, 0x18 ;  /* 0x0000000603067211 */ /* 0x003fce00078ec0ff */
.L_x_1095:
        /* <DEDUP_REMOVED lines=19> */
[----:B------:R-:W-:Y:S01]  /*15b00*/  VIADD R16, R11, 0xfffffffe ;  /* 0xfffffffe0b107836 */ /* 0x000fe20000000000 */
[----:B------:R-:W-:Y:S01]  /*15b10*/  LEA R24, R14, R39, 0x3 ;  /* 0x000000270e187211 */ /* 0x000fe200078e18ff */
[C---:B------:R-:W-:Y:S01]  /*15b20*/  VIADD R18, R17.reuse, 0xfffffffe ;  /* 0xfffffffe11127836 */ /* 0x040fe20000000000 */
[----:B------:R-:W-:Y:S01]  /*15b30*/  IADD3 R14, PT, PT, R17, -0x1, RZ ;  /* 0xffffffff110e7810 */ /* 0x000fe20007ffe0ff */
[----:B------:R-:W-:Y:S01]  /*15b40*/  VIADD R43, R11, 0xfffffffd ;  /* 0xfffffffd0b2b7836 */ /* 0x000fe20000000000 */
[-C--:B------:R-:W-:Y:S01]  /*15b50*/  ISETP.GE.AND P0, PT, R16, R9.reuse, PT ;  /* 0x000000091000720c */ /* 0x080fe20003f06270 */
[----:B------:R-:W-:Y:S01]  /*15b60*/  VIADD R49, R17, 0xfffffffd ;  /* 0xfffffffd11317836 */ /* 0x000fe20000000000 */
[----:B------:R-:W-:Y:S01]  /*15b70*/  ISETP.GE.AND P3, PT, R18, R9, PT ;  /* 0x000000091200720c */ /* 0x000fe20003f66270 */
[----:B------:R-:W-:Y:S01]  /*15b80*/  VIADD R11, R11, 0xffffffff ;  /* 0xffffffff0b0b7836 */ /* 0x000fe20000000000 */
[C---:B------:R-:W-:Y:S01]  /*15b90*/  ISETP.EQ.OR.EX P0, PT, R5.reuse, RZ, !P0, P1 ;  /* 0x000000ff0500720c */ /* 0x040fe20004702710 */
[----:B------:R-:W-:Y:S01]  /*15ba0*/  IMAD R4, R22, 0x3, -R9 ;  /* 0x0000000316047824 */ /* 0x000fe200078e0a09 */
[----:B------:R-:W-:-:S02]  /*15bb0*/  ISETP.EQ.OR.EX P3, PT, R5, RZ, !P3, P1 ;  /* 0x000000ff0500720c */ /* 0x000fc40005f62710 */
[-C--:B------:R-:W-:Y:S01]  /*15bc0*/  ISETP.GE.AND P2, PT, R43, R9.reuse, PT ;  /* 0x000000092b00720c */ /* 0x080fe20003f46270 */
[----:B------:R-:W-:Y:S01]  /*15bd0*/  IMAD R28, R4, 0x8, R39 ;  /* 0x00000008041c7824 */ /* 0x000fe200078e0227 */
        /* <DEDUP_REMOVED lines=46> */
.L_x_1069:
        /* <DEDUP_REMOVED lines=34> */
.L_x_1072:
[----:B------:R-:W-:Y:S05]  /*160e0*/  BSYNC.RECONVERGENT B4 ;  /* 0x0000000000047941 */ /* 0x000fea0003800200 */
.L_x_1071:
        /* <DEDUP_REMOVED lines=23> */
.L_x_1074:
[----:B------:R-:W-:Y:S05]  /*16260*/  BSYNC.RECONVERGENT B4 ;  /* 0x0000000000047941 */ /* 0x000fea0003800200 */
.L_x_1073:
[----:B------:R-:W-:Y:S01]  /*16270*/  DADD R42, RZ, R4 ;  /* 0x00000000ff2a7229 */ /* 0x000fe20000000004 */
[----:B------:R-:W-:Y:S10]  /*16280*/  @!P5 BRA `(.L_x_1075) ;  /* 0x000000000014d947 */ /* 0x000ff40003800000 */
.L_x_1070:
[----:B------:R-:W0:Y:S02]  /*16290*/  LDC.64 R2, c[0x0][0x398] ;  /* 0x0000e600ff027b82 */ /* 0x000e240000000a00 */
[----:B0-----:R-:W2:Y:S02]  /*162a0*/  LDG.E.U8 R2, desc[UR8][R2.64+0x22] ;  /* 0x0000220802027981 */ /* 0x001ea4000c1e1100 */
[----:B--2---:R-:W-:-:S13]  /*162b0*/  ISETP.NE.AND P0, PT, R2, RZ, PT ;  /* 0x000000ff0200720c */ /* 0x004fda0003f05270 */
[----:B------:R-:W-:Y:S05]  /*162c0*/  @!P0 BREAK.RELIABLE B3 ;  /* 0x0000000000038942 */ /* 0x000fea0003800100 */
[----:B------:R-:W-:Y:S05]  /*162d0*/  @!P0 BRA `(.L_x_1076) ;  /* 0x0000001000c08947 */ /* 0x000fea0003800000 */
.L_x_1075:
[----:B------:R-:W-:Y:S05]  /*162e0*/  BSYNC.RELIABLE B3 ;  /* 0x0000000000037941 */ /* 0x000fea0003800100 */
.L_x_1068:
        /* <DEDUP_REMOVED lines=23> */
[----:B-----5:R-:W-:Y:S05]  /*16460*/  CALL.REL.NOINC `($__internal_2_$__cuda_sm20_div_rn_f64_full) ;  /* 0x0000012000c47944 */ /* 0x020fea0003c00000 */
[----:B------:R-:W-:Y:S02]  /*16470*/  IMAD.MOV.U32 R50, RZ, RZ, R4 ;  /* 0x000000ffff327224 */ /* 0x000fe400078e0004 */
[----:B------:R-:W-:-:S07]  /*16480*/  IMAD.MOV.U32 R51, RZ, RZ, R5 ;  /* 0x000000ffff337224 */ /* 0x000fce00078e0005 */
.L_x_1078:
[----:B------:R-:W-:Y:S05]  /*16490*/  BSYNC.RECONVERGENT B3 ;  /* 0x0000000000037941 */ /* 0x000fea0003800200 */
.L_x_1077:
        /* <DEDUP_REMOVED lines=21> */
.L_x_1080:
[----:B------:R-:W-:Y:S05]  /*165f0*/  BSYNC.RECONVERGENT B3 ;  /* 0x0000000000037941 */ /* 0x000fea0003800200 */
.L_x_1079:
        /* <DEDUP_REMOVED lines=31> */
[----:B------:R-:W-:Y:S01]  /*167f0*/  IMAD.MOV.U32 R48, RZ, RZ, R2 ;  /* 0x000000ffff307224 */ /* 0x000fe200078e0002 */
[----:B------:R-:W-:-:S07]  /*16800*/  MOV R49, R3 ;  /* 0x0000000300317202 */ /* 0x000fce0000000f00 */
.L_x_1082:
[----:B------:R-:W-:Y:S05]  /*16810*/  BSYNC.RECONVERGENT B3 ;  /* 0x0000000000037941 */ /* 0x000fea0003800200 */
.L_x_1081:
        /* <DEDUP_REMOVED lines=25> */
.L_x_1084:
[----:B------:R-:W-:Y:S05]  /*169b0*/  BSYNC.RECONVERGENT B3 ;  /* 0x0000000000037941 */ /* 0x000fea0003800200 */
.L_x_1083:
        /* <DEDUP_REMOVED lines=67> */
.L_x_1086:
[----:B------:R-:W-:Y:S05]  /*16df0*/  BSYNC.RECONVERGENT B0 ;  /* 0x0000000000007941 */ /* 0x000fea0003800200 */
.L_x_1085:
        /* <DEDUP_REMOVED lines=13> */
.L_x_1088:
[----:B------:R-:W-:Y:S05]  /*16ed0*/  BSYNC.RECONVERGENT B3 ;  /* 0x0000000000037941 */ /* 0x000fea0003800200 */
.L_x_1087:
        /* <DEDUP_REMOVED lines=28> */
.L_x_1090:
[----:B------:R-:W-:Y:S05]  /*170a0*/  BSYNC.RECONVERGENT B3 ;  /* 0x0000000000037941 */ /* 0x000fea0003800200 */
.L_x_1089:
        /* <DEDUP_REMOVED lines=67> */
.L_x_1092:
[----:B------:R-:W-:Y:S05]  /*174e0*/  BSYNC.RECONVERGENT B0 ;  /* 0x0000000000007941 */ /* 0x000fea0003800200 */
.L_x_1091:
        /* <DEDUP_REMOVED lines=13> */
.L_x_1094:
[----:B------:R-:W-:Y:S05]  /*175c0*/  BSYNC.RECONVERGENT B3 ;  /* 0x0000000000037941 */ /* 0x000fea0003800200 */
.L_x_1093:
[----:B------:R-:W-:-:S11]  /*175d0*/  DADD R42, R42, -R4 ;  /* 0x000000002a2a7229 */ /* 0x000fd60000000804 */
.L_x_1076:
[----:B------:R-:W-:Y:S05]  /*175e0*/  BSYNC.RECONVERGENT B1 ;  /* 0x0000000000017941 */ /* 0x000fea0003800200 */
.L_x_1067:
[----:B------:R-:W-:Y:S01]  /*175f0*/  IMAD.IADD R7, R26, 0x1, R7 ;  /* 0x000000011a077824 */ /* 0x000fe200078e0207 */
[----:B------:R-:W-:-:S04]  /*17600*/  DADD R44, R44, R42 ;  /* 0x000000002c2c7229 */ /* 0x000fc8000000002a */
[----:B------:R-:W-:-:S13]  /*17610*/  ISETP.GE.AND P0, PT, R7, R60, PT ;  /* 0x0000003c0700720c */ /* 0x000fda0003f06270 */
[----:B------:R-:W-:Y:S05]  /*17620*/  @!P0 BRA `(.L_x_1095) ;  /* 0xffffffe000e88947 */ /* 0x000fea000383ffff */
.L_x_1066:
[----:B------:R-:W-:Y:S05]  /*17630*/  BSYNC.RECONVERGENT B2 ;  /* 0x0000000000027941 */ /* 0x000fea0003800200 */
.L_x_1065:
        /* <DEDUP_REMOVED lines=9> */
.L_x_1097:
        /* <DEDUP_REMOVED lines=14> */
.L_x_1096:
[----:B------:R-:W1:Y:S01]  /*177b0*/  LDS.64 R2, [UR4] ;  /* 0x00000004ff027984 */ /* 0x000e620008000a00 */
[----:B------:R-:W2:Y:S01]  /*177c0*/  LDCU.64 UR4, c[0x0][0x3d8] ;  /* 0x00007b00ff0477ac */ /* 0x000ea20008000a00 */
[----:B-1----:R-:W-:-:S06]  /*177d0*/  DSETP.GEU.AND P0, PT, R2, R30, PT ;  /* 0x0000001e0200722a */ /* 0x002fcc0003f0e000 */
[----:B--2---:R-:W-:Y:S02]  /*177e0*/  FSEL R33, R33, UR5, P0 ;  /* 0x0000000521217c08 */ /* 0x004fe40008000000 */
[----:B------:R-:W-:Y:S02]  /*177f0*/  FSEL R32, R32, UR4, P0 ;  /* 0x0000000420207c08 */ /* 0x000fe40008000000 */
[----:B------:R-:W-:Y:S02]  /*17800*/  FSEL R12, R2, R12, !P0 ;  /* 0x0000000c020c7208 */ /* 0x000fe40004000000 */
[----:B------:R-:W-:Y:S01]  /*17810*/  FSEL R13, R3, R13, !P0 ;  /* 0x0000000d030d7208 */ /* 0x000fe20004000000 */
[----:B------:R-:W-:Y:S06]  /*17820*/  BRA `(.L_x_1040) ;  /* 0x0000007800687947 */ /* 0x000fec0003800000 */
.L_x_979:
        /* <DEDUP_REMOVED lines=17> */
[----:B---3--:R-:W-:-:S03]  /*17940*/  MOV R4, 0x0 ;  /* 0x0000000000047802 */ /* 0x008fc60000000f00 */
        /* <DEDUP_REMOVED lines=27> */
[----:B-1----:R-:W-:Y:S10]  /*17b00*/  @!P0 BRA `(.L_x_1098) ;  /* 0x0000000000248947 */ /* 0x002ff40003800000 */
[----:B------:R-:W-:Y:S01]  /*17b10*/  MOV R4, R18 ;  /* 0x0000001200047202 */ /* 0x000fe20000000f00 */
        /* <DEDUP_REMOVED lines=8> */
.L_x_1098:
        /* <DEDUP_REMOVED lines=23> */
.L_x_1100:
[----:B------:R-:W-:Y:S05]  /*17d10*/  BSYNC.RECONVERGENT B1 ;  /* 0x0000000000017941 */ /* 0x000fea0003800200 */
.L_x_1099:
        /* <DEDUP_REMOVED lines=23> */
.L_x_1102:
[----:B------:R-:W-:Y:S05]  /*17e90*/  BSYNC.RECONVERGENT B1 ;  /* 0x0000000000017941 */ /* 0x000fea0003800200 */
.L_x_1101:
        /* <DEDUP_REMOVED lines=26> */
.L_x_1104:
[----:B------:R-:W-:Y:S05]  /*18040*/  BSYNC.RECONVERGENT B1 ;  /* 0x0000000000017941 */ /* 0x000fea0003800200 */
.L_x_1103:
        /* <DEDUP_REMOVED lines=21> */
.L_x_1105:
        /* <DEDUP_REMOVED lines=31> */
.L_x_1107:
[----:B------:R-:W-:Y:S05]  /*18390*/  BSYNC.RECONVERGENT B1 ;  /* 0x0000000000017941 */ /* 0x000fea0003800200 */
.L_x_1106:
        /* <DEDUP_REMOVED lines=23> */
.L_x_1109:
[----:B------:R-:W-:Y:S05]  /*18510*/  BSYNC.RECONVERGENT B1 ;  /* 0x0000000000017941 */ /* 0x000fea0003800200 */
.L_x_1108:
        /* <DEDUP_REMOVED lines=23> */
.L_x_1111:
[----:B------:R-:W-:Y:S05]  /*18690*/  BSYNC.RECONVERGENT B1 ;  /* 0x0000000000017941 */ /* 0x000fea0003800200 */
.L_x_1110:
        /* <DEDUP_REMOVED lines=23> */
.L_x_1113:
[----:B------:R-:W-:Y:S05]  /*18810*/  BSYNC.RECONVERGENT B1 ;  /* 0x0000000000017941 */ /* 0x000fea0003800200 */
.L_x_1112:
        /* <DEDUP_REMOVED lines=34> */
[----:B-----5:R-:W-:Y:S05]  /*18a40*/  CALL.REL.NOINC `($__internal_3_$__cuda_sm20_dsqrt_rn_f64_mediumpath_v1) ;  /* 0x0000010000e47944 */ /* 0x020fea0003c00000 */
[----:B------:R-:W-:Y:S02]  /*18a50*/  IMAD.MOV.U32 R72, RZ, RZ, R2 ;  /* 0x000000ffff487224 */ /* 0x000fe400078e0002 */
[----:B------:R-:W-:-:S07]  /*18a60*/  IMAD.MOV.U32 R73, RZ, RZ, R3 ;  /* 0x000000ffff497224 */ /* 0x000fce00078e0003 */
.L_x_1115:
[----:B------:R-:W-:Y:S05]  /*18a70*/  BSYNC.RECONVERGENT B1 ;  /* 0x0000000000017941 */ /* 0x000fea0003800200 */
.L_x_1114:
        /* <DEDUP_REMOVED lines=23> */
.L_x_1117:
[----:B------:R-:W-:Y:S05]  /*18bf0*/  BSYNC.RECONVERGENT B1 ;  /* 0x0000000000017941 */ /* 0x000fea0003800200 */
.L_x_1116:
        /* <DEDUP_REMOVED lines=23> */
.L_x_1119:
[----:B------:R-:W-:Y:S05]  /*18d70*/  BSYNC.RECONVERGENT B1 ;  /* 0x0000000000017941 */ /* 0x000fea0003800200 */
.L_x_1118:
        /* <DEDUP_REMOVED lines=23> */
[----:B------:R-:W-:Y:S01]  /*18ef0*/  MOV R61, 0x18f30 ;  /* 0x00018f30003d7802 */ /* 0x000fe20000000f00 */
[----:B0-----:R-:W-:Y:S01]  /*18f00*/  IMAD.U32 R2, RZ, RZ, UR4 ;  /* 0x00000004ff027e24 */ /* 0x001fe2000f8e00ff */
[----:B------:R-:W-:-:S07]  /*18f10*/  MOV R28, UR5 ;  /* 0x00000005001c7c02 */ /* 0x000fce0008000f00 */
[----:B-----5:R-:W-:Y:S05]  /*18f20*/  CALL.REL.NOINC `($linesearch$__internal_trig_reduction_slowpathd) ;  /* 0x0000010000507944 */ /* 0x020fea0003c00000 */
[----:B------:R-:W-:Y:S05]  /*18f30*/  BSYNC.RECONVERGENT B2 ;  /* 0x0000000000027941 */ /* 0x000fea0003800200 */
.L_x_1120:
        /* <DEDUP_REMOVED lines=93> */
.L_x_1121:
        /* <DEDUP_REMOVED lines=14> */
.L_x_1152:
[----:B------:R-:W0:Y:S08]  /*195f0*/  LDC.64 R2, c[0x0][0x3a0] ;  /* 0x0000e800ff027b82 */ /* 0x000e300000000a00 */
[----:B------:R-:W1:Y:S01]  /*19600*/  LDC.64 R14, c[0x0][0x388] ;  /* 0x0000e200ff0e7b82 */ /* 0x000e620000000a00 */
[----:B------:R-:W2:Y:S07]  /*19610*/  S2R R19, SR_SWINHI ;  /* 0x0000000000137919 */ /* 0x000eae0000002f00 */
[----:B------:R-:W3:Y:S01]  /*19620*/  LDC.64 R46, c[0x0][0x380] ;  /* 0x0000e000ff2e7b82 */ /* 0x000ee20000000a00 */
[----:B0-----:R-:W-:-:S04]  /*19630*/  IMAD.WIDE R2, R38, 0x4, R2 ;  /* 0x0000000426027825 */ /* 0x001fc800078e0202 */
[----:B------:R-:W-:-:S05]  /*19640*/  IMAD.WIDE R4, R7, 0x4, R2 ;  /* 0x0000000407047825 */ /* 0x000fca00078e0202 */
[----:B------:R-:W4:Y:S02]  /*19650*/  LDG.E R0, desc[UR8][R4.64] ;  /* 0x0000000804007981 */ /* 0x000f24000c1e1900 */
[----:B----4-:R-:W-:-:S05]  /*19660*/  SHF.L.U32 R3, R0, 0x1, RZ ;  /* 0x0000000100037819 */ /* 0x010fca00000006ff */
        /* <DEDUP_REMOVED lines=19> */
[----:B------:R-:W-:Y:S01]  /*197a0*/  IMAD R4, R22, 0x3, -R9 ;  /* 0x0000000316047824 */ /* 0x000fe200078e0a09 */
[----:B------:R-:W-:Y:S01]  /*197b0*/  ISETP.EQ.OR.EX P0, PT, R5, RZ, !P0, P1 ;  /* 0x000000ff0500720c */ /* 0x000fe20004702710 */
[----:B------:R-:W-:Y:S01]  /*197c0*/  VIADD R11, R11, 0xffffffff ;  /* 0xffffffff0b0b7836 */ /* 0x000fe20000000000 */
        /* <DEDUP_REMOVED lines=37> */
[----:B------:R-:W-:Y:S01]  /*19a20*/  DMUL R16, R16, R16 ;  /* 0x0000001010107228 */ /* 0x000fe20000000000 */
        /* <DEDUP_REMOVED lines=11> */
.L_x_1126:
        /* <DEDUP_REMOVED lines=34> */
.L_x_1129:
[----:B------:R-:W-:Y:S05]  /*19d00*/  BSYNC.RECONVERGENT B4 ;  /* 0x0000000000047941 */ /* 0x000fea0003800200 */
.L_x_1128:
        /* <DEDUP_REMOVED lines=23> */
.L_x_1131:
[----:B------:R-:W-:Y:S05]  /*19e80*/  BSYNC.RECONVERGENT B4 ;  /* 0x0000000000047941 */ /* 0x000fea0003800200 */
.L_x_1130:
[----:B------:R-:W-:Y:S01]  /*19e90*/  DADD R42, RZ, R4 ;  /* 0x00000000ff2a7229 */ /* 0x000fe20000000004 */
[----:B------:R-:W-:Y:S10]  /*19ea0*/  @!P5 BRA `(.L_x_1132) ;  /* 0x000000000014d947 */ /* 0x000ff40003800000 */
.L_x_1127:
[----:B------:R-:W0:Y:S02]  /*19eb0*/  LDC.64 R2, c[0x0][0x398] ;  /* 0x0000e600ff027b82 */ /* 0x000e240000000a00 */
[----:B0-----:R-:W2:Y:S02]  /*19ec0*/  LDG.E.U8 R2, desc[UR8][R2.64+0x22] ;  /* 0x0000220802027981 */ /* 0x001ea4000c1e1100 */
[----:B--2---:R-:W-:-:S13]  /*19ed0*/  ISETP.NE.AND P0, PT, R2, RZ, PT ;  /* 0x000000ff0200720c */ /* 0x004fda0003f05270 */
[----:B------:R-:W-:Y:S05]  /*19ee0*/  @!P0 BREAK.RELIABLE B3 ;  /* 0x0000000000038942 */ /* 0x000fea0003800100 */
[----:B------:R-:W-:Y:S05]  /*19ef0*/  @!P0 BRA `(.L_x_1133) ;  /* 0x0000001000c08947 */ /* 0x000fea0003800000 */
.L_x_1132:
[----:B------:R-:W-:Y:S05]  /*19f00*/  BSYNC.RELIABLE B3 ;  /* 0x0000000000037941 */ /* 0x000fea0003800100 */
.L_x_1125:
        /* <DEDUP_REMOVED lines=21> */
[----:B------:R-:W-:Y:S02]  /*1a060*/  MOV R19, R21 ;  /* 0x0000001500137202 */ /* 0x000fe40000000f00 */
[----:B------:R-:W-:-:S07]  /*1a070*/  MOV R3, 0x1a090 ;  /* 0x0001a09000037802 */ /* 0x000fce0000000f00 */
[----:B-----5:R-:W-:Y:S05]  /*1a080*/  CALL.REL.NOINC `($__internal_2_$__cuda_sm20_div_rn_f64_full) ;  /* 0x000000e400bc7944 */ /* 0x020fea0003c00000 */
[----:B------:R-:W-:Y:S02]  /*1a090*/  IMAD.MOV.U32 R50, RZ, RZ, R4 ;  /* 0x000000ffff327224 */ /* 0x000fe400078e0004 */
[----:B------:R-:W-:-:S07]  /*1a0a0*/  IMAD.MOV.U32 R51, RZ, RZ, R5 ;  /* 0x000000ffff337224 */ /* 0x000fce00078e0005 */
.L_x_1135:
[----:B------:R-:W-:Y:S05]  /*1a0b0*/  BSYNC.RECONVERGENT B3 ;  /* 0x0000000000037941 */ /* 0x000fea0003800200 */
.L_x_1134:
        /* <DEDUP_REMOVED lines=20> */
[----:B------:R-:W-:Y:S05]  /*1a200*/  CALL.REL.NOINC `($__internal_2_$__cuda_sm20_div_rn_f64_full) ;  /* 0x000000e4005c7944 */ /* 0x000fea0003c00000 */
.L_x_1137:
[----:B------:R-:W-:Y:S05]  /*1a210*/  BSYNC.RECONVERGENT B3 ;  /* 0x0000000000037941 */ /* 0x000fea0003800200 */
.L_x_1136:
        /* <DEDUP_REMOVED lines=26> */
[----:B------:R-:W-:Y:S01]  /*1a3c0*/  IMAD.MOV.U32 R2, RZ, RZ, R22 ;  /* 0x000000ffff027224 */ /* 0x000fe200078e0016 */
[----:B------:R-:W-:Y:S01]  /*1a3d0*/  MOV R22, R16 ;  /* 0x0000001000167202 */ /* 0x000fe20000000f00 */
[----:B------:R-:W-:Y:S02]  /*1a3e0*/  IMAD.MOV.U32 R3, RZ, RZ, R23 ;  /* 0x000000ffff037224 */ /* 0x000fe400078e0017 */
[----:B------:R-:W-:-:S07]  /*1a3f0*/  IMAD.MOV.U32 R21, RZ, RZ, R17 ;  /* 0x000000ffff157224 */ /* 0x000fce00078e0011 */
[----:B------:R-:W-:Y:S05]  /*1a400*/  CALL.REL.NOINC `($__internal_3_$__cuda_sm20_dsqrt_rn_f64_mediumpath_v1) ;  /* 0x000000e800747944 */ /* 0x000fea0003c00000 */
[----:B------:R-:W-:Y:S02]  /*1a410*/  IMAD.MOV.U32 R48, RZ, RZ, R2 ;  /* 0x000000ffff307224 */ /* 0x000fe400078e0002 */
[----:B------:R-:W-:-:S07]  /*1a420*/  IMAD.MOV.U32 R49, RZ, RZ, R3 ;  /* 0x000000ffff317224 */ /* 0x000fce00078e0003 */
.L_x_1139:
[----:B------:R-:W-:Y:S05]  /*1a430*/  BSYNC.RECONVERGENT B3 ;  /* 0x0000000000037941 */ /* 0x000fea0003800200 */
.L_x_1138:
[----:B------:R-:W2:Y:S04]  /*1a440*/  LDG.E.64 R2, desc[UR8][R14.64+0x18] ;  /* 0x000018080e027981 */ /* 0x000ea8000c1e1b00 */
[----:B------:R-:W3:Y:S04]  /*1a450*/  LDG.E.64 R4, desc[UR8][R14.64+0x20] ;  /* 0x000020080e047981 */ /* 0x000ee8000c1e1b00 */
[----:B------:R0:W5:Y:S01]  /*1a460*/  LDG.E.64 R46, desc[UR8][R14.64+0x28] ;  /* 0x000028080e2e7981 */ /* 0x000162000c1e1b00 */
[----:B------:R-:W-:Y:S01]  /*1a470*/  MOV R18, 0x1 ;  /* 0x0000000100127802 */ /* 0x000fe20000000f00 */
        /* <DEDUP_REMOVED lines=20> */
[----:B-----5:R-:W-:Y:S05]  /*1a5c0*/  CALL.REL.NOINC `($__internal_2_$__cuda_sm20_div_rn_f64_full) ;  /* 0x000000e0006c7944 */ /* 0x020fea0003c00000 */
.L_x_1141:
[----:B------:R-:W-:Y:S05]  /*1a5d0*/  BSYNC.RECONVERGENT B3 ;  /* 0x0000000000037941 */ /* 0x000fea0003800200 */
.L_x_1140:
        /* <DEDUP_REMOVED lines=67> */
.L_x_1143:
[----:B------:R-:W-:Y:S05]  /*1aa10*/  BSYNC.RECONVERGENT B0 ;  /* 0x0000000000007941 */ /* 0x000fea0003800200 */
.L_x_1142:
        /* <DEDUP_REMOVED lines=13> */
.L_x_1145:
[----:B------:R-:W-:Y:S05]  /*1aaf0*/  BSYNC.RECONVERGENT B3 ;  /* 0x0000000000037941 */ /* 0x000fea0003800200 */
.L_x_1144:
        /* <DEDUP_REMOVED lines=28> */
.L_x_1147:
[----:B------:R-:W-:Y:S05]  /*1acc0*/  BSYNC.RECONVERGENT B3 ;  /* 0x0000000000037941 */ /* 0x000fea0003800200 */
.L_x_1146:
        /* <DEDUP_REMOVED lines=67> */
.L_x_1149:
[----:B------:R-:W-:Y:S05]  /*1b100*/  BSYNC.RECONVERGENT B0 ;  /* 0x0000000000007941 */ /* 0x000fea0003800200 */
.L_x_1148:
        /* <DEDUP_REMOVED lines=13> */
.L_x_1151:
[----:B------:R-:W-:Y:S05]  /*1b1e0*/  BSYNC.RECONVERGENT B3 ;  /* 0x0000000000037941 */ /* 0x000fea0003800200 */
.L_x_1150:
[----:B------:R-:W-:-:S11]  /*1b1f0*/  DADD R42, R42, -R4 ;  /* 0x000000002a2a7229 */ /* 0x000fd60000000804 */
.L_x_1133:
[----:B------:R-:W-:Y:S05]  /*1b200*/  BSYNC.RECONVERGENT B1 ;  /* 0x0000000000017941 */ /* 0x000fea0003800200 */
.L_x_1124:
[----:B------:R-:W-:Y:S01]  /*1b210*/  IMAD.IADD R7, R26, 0x1, R7 ;  /* 0x000000011a077824 */ /* 0x000fe200078e0207 */
[----:B------:R-:W-:-:S04]  /*1b220*/  DADD R44, R44, R42 ;  /* 0x000000002c2c7229 */ /* 0x000fc8000000002a */
[----:B------:R-:W-:-:S13]  /*1b230*/  ISETP.GE.AND P0, PT, R7, R60, PT ;  /* 0x0000003c0700720c */ /* 0x000fda0003f06270 */
[----:B------:R-:W-:Y:S05]  /*1b240*/  @!P0 BRA `(.L_x_1152) ;  /* 0xffffffe000e88947 */ /* 0x000fea000383ffff */
.L_x_1123:
[----:B------:R-:W-:Y:S05]  /*1b250*/  BSYNC.RECONVERGENT B2 ;  /* 0x0000000000027941 */ /* 0x000fea0003800200 */
.L_x_1122:
        /* <DEDUP_REMOVED lines=9> */
.L_x_1154:
        /* <DEDUP_REMOVED lines=14> */
.L_x_1153:
        /* <DEDUP_REMOVED lines=8> */
.L_x_978:
[----:B------:R-:W-:Y:S01]  /*1b450*/  UMOV UR4, 0xa0b5ed8d ;  /* 0xa0b5ed8d00047882 */ /* 0x000fe20000000000 */
[----:B------:R-:W-:Y:S01]  /*1b460*/  UMOV UR5, 0x3eb0c6f7 ;  /* 0x3eb0c6f700057882 */ /* 0x000fe20000000000 */
[----:B0-----:R-:W-:Y:S01]  /*1b470*/  IMAD.MOV.U32 R12, RZ, RZ, R30 ;  /* 0x000000ffff0c7224 */ /* 0x001fe200078e001e */
[----:B------:R-:W-:Y:S01]  /*1b480*/  DADD R2, R42, UR4 ;  /* 0x000000042a027e29 */ /* 0x000fe20008000000 */
[----:B------:R-:W-:-:S07]  /*1b490*/  IMAD.MOV.U32 R13, RZ, RZ, R31 ;  /* 0x000000ffff0d7224 */ /* 0x000fce00078e001f */
[----:B------:R-:W-:-:S14]  /*1b4a0*/  DSETP.GT.AND P0, PT, R30, R2, PT ;  /* 0x000000021e00722a */ /* 0x000fdc0003f04000 */
[----:B------:R-:W-:Y:S05]  /*1b4b0*/  @!P0 BRA `(.L_x_1040) ;  /* 0x0000003c00448947 */ /* 0x000fea0003800000 */
.L_x_1214:
[----:B------:R-:W2:Y:S04]  /*1b4c0*/  LDG.E R2, desc[UR8][R36.64+0x4] ;  /* 0x0000040824027981 */ /* 0x000ea8000c1e1900 */
[----:B------:R-:W3:Y:S04]  /*1b4d0*/  LDG.E R6, desc[UR8][R36.64+0x8] ;  /* 0x0000080824067981 */ /* 0x000ee8000c1e1900 */
[----:B------:R-:W4:Y:S04]  /*1b4e0*/  LDG.E R0, desc[UR8][R36.64] ;  /* 0x0000000824007981 */ /* 0x000f28000c1e1900 */
[----:B------:R-:W4:Y:S04]  /*1b4f0*/  LDG.E R8, desc[UR8][R36.64+0xc] ;  /* 0x00000c0824087981 */ /* 0x000f28000c1e1900 */
[----:B------:R0:W5:Y:S01]  /*1b500*/  LDG.E R63, desc[UR8][R40.64+0x10] ;  /* 0x00001008283f7981 */ /* 0x000162000c1e1900 */
[----:B------:R-:W-:Y:S01]  /*1b510*/  IMAD.MOV.U32 R7, RZ, RZ, 0x3fd80000 ;  /* 0x3fd80000ff077424 */ /* 0x000fe200078e00ff */
[----:B------:R-:W-:Y:S01]  /*1b520*/  MOV R51, R33 ;  /* 0x0000002100337202 */ /* 0x000fe20000000f00 */
[----:B------:R-:W-:Y:S01]  /*1b530*/  IMAD.MOV.U32 R50, RZ, RZ, R32 ;  /* 0x000000ffff327224 */ /* 0x000fe200078e0020 */
[----:B------:R-:W-:Y:S01]  /*1b540*/  MOV R53, R31 ;  /* 0x0000001f00357202 */ /* 0x000fe20000000f00 */
[----:B------:R-:W-:-:S02]  /*1b550*/  IMAD.MOV.U32 R52, RZ, RZ, R30 ;  /* 0x000000ffff347224 */ /* 0x000fc400078e001e */
        /* <DEDUP_REMOVED lines=9> */
[----:B------:R4:W0:Y:S04]  /*1b5f0*/  LDS.64 R12, [R6+0x10] ;  /* 0x00001000060c7984 */ /* 0x0008280000000a00 */
[----:B------:R-:W0:Y:S01]  /*1b600*/  LDS.64 R56, [R0] ;  /* 0x0000000000387984 */ /* 0x000e220000000a00 */
[----:B---3--:R-:W3:Y:S03]  /*1b610*/  LDC.64 R4, c[0x0][0x3c8] ;  /* 0x0000f200ff047b82 */ /* 0x008ee60000000a00 */
[----:B------:R-:W0:Y:S01]  /*1b620*/  LDS.64 R78, [R0+0x8] ;  /* 0x00000800004e7984 */ /* 0x000e220000000a00 */
[----:B----4-:R-:W-:-:S03]  /*1b630*/  IMAD.MOV.U32 R6, RZ, RZ, 0x0 ;  /* 0x00000000ff067424 */ /* 0x010fc600078e00ff */
[----:B------:R-:W4:Y:S04]  /*1b640*/  LDS.64 R54, [R0+0x10] ;  /* 0x0000100000367984 */ /* 0x000f280000000a00 */
[----:B------:R-:W4:Y:S04]  /*1b650*/  LDS.64 R74, [R10] ;  /* 0x000000000a4a7984 */ /* 0x000f280000000a00 */
[----:B------:R-:W4:Y:S01]  /*1b660*/  LDS.64 R58, [R10+0x8] ;  /* 0x000008000a3a7984 */ /* 0x000f220000000a00 */
[----:B-1----:R-:W-:-:S03]  /*1b670*/  DADD R76, -R44, R76 ;  /* 0x000000002c4c7229 */ /* 0x002fc6000000014c */
[----:B------:R-:W1:Y:S01]  /*1b680*/  LDS.64 R72, [R10+0x10] ;  /* 0x000010000a487984 */ /* 0x000e620000000a00 */
[----:B---3--:R-:W-:Y:S02]  /*1b690*/  DADD R8, R32, -R4 ;  /* 0x0000000020087229 */ /* 0x008fe40000000804 */
[----:B--2---:R-:W-:Y:S02]  /*1b6a0*/  DADD R14, -R46, R14 ;  /* 0x000000002e0e7229 */ /* 0x004fe4000000010e */
[----:B------:R-:W-:-:S04]  /*1b6b0*/  DMUL R2, R76, R76 ;  /* 0x0000004c4c027228 */ /* 0x000fc80000000000 */
[----:B------:R-:W-:Y:S02]  /*1b6c0*/  DFMA R32, R8, 0.5, R4 ;  /* 0x3fe000000820782b */ /* 0x000fe40000000004 */
[----:B0-----:R-:W-:Y:S02]  /*1b6d0*/  DADD R12, -R48, R12 ;  /* 0x00000000300c7229 */ /* 0x001fe4000000010c */
[----:B------:R-:W-:Y:S02]  /*1b6e0*/  DFMA R2, R14, R14, R2 ;  /* 0x0000000e0e02722b */ /* 0x000fe40000000002 */
[----:B------:R-:W-:Y:S02]  /*1b6f0*/  DADD R56, R56, -R46 ;  /* 0x0000000038387229 */ /* 0x000fe4000000082e */
[----:B------:R-:W-:-:S04]  /*1b700*/  DADD R78, R78, -R44 ;  /* 0x000000004e4e7229 */ /* 0x000fc8000000082c */
[----:B------:R-:W-:Y:S02]  /*1b710*/  DFMA R16, R12, R12, R2 ;  /* 0x0000000c0c10722b */ /* 0x000fe40000000002 */
[----:B----4-:R-:W-:-:S04]  /*1b720*/  DADD R54, R54, -R48 ;  /* 0x0000000036367229 */ /* 0x010fc80000000830 */
[----:B------:R-:W0:Y:S01]  /*1b730*/  MUFU.RSQ64H R21, R17 ;  /* 0x0000001100157308 */ /* 0x000e220000001c00 */
[----:B------:R-:W-:-:S03]  /*1b740*/  DADD R74, -R46, R74 ;  /* 0x000000002e4a7229 */ /* 0x000fc6000000014a */
[----:B------:R-:W-:Y:S01]  /*1b750*/  IADD3 R20, PT, PT, R17, -0x3500000, RZ ;  /* 0xfcb0000011147810 */ /* 0x000fe20007ffe0ff */
[----:B------:R-:W-:-:S03]  /*1b760*/  DADD R58, -R44, R58 ;  /* 0x000000002c3a7229 */ /* 0x000fc6000000013a */
[----:B------:R-:W-:Y:S01]  /*1b770*/  ISETP.GE.U32.AND P0, PT, R20, 0x7ca00000, PT ;  /* 0x7ca000001400780c */ /* 0x000fe20003f06070 */
[----:B-1----:R-:W-:Y:S02]  /*1b780*/  DADD R72, -R48, R72 ;  /* 0x0000000030487229 */ /* 0x002fe40000000148 */
        /* <DEDUP_REMOVED lines=12> */
[----:B------:R-:W-:Y:S01]  /*1b850*/  MOV R0, 0x1b890 ;  /* 0x0001b89000007802 */ /* 0x000fe20000000f00 */
[----:B------:R-:W-:Y:S02]  /*1b860*/  IMAD.MOV.U32 R22, RZ, RZ, R16 ;  /* 0x000000ffff167224 */ /* 0x000fe400078e0010 */
[----:B------:R-:W-:-:S07]  /*1b870*/  IMAD.MOV.U32 R21, RZ, RZ, R17 ;  /* 0x000000ffff157224 */ /* 0x000fce00078e0011 */
[----:B-----5:R-:W-:Y:S05]  /*1b880*/  CALL.REL.NOINC `($__internal_3_$__cuda_sm20_dsqrt_rn_f64_mediumpath_v1) ;  /* 0x000000d400547944 */ /* 0x020fea0003c00000 */
[----:B------:R-:W-:Y:S01]  /*1b890*/  MOV R80, R2 ;  /* 0x0000000200507202 */ /* 0x000fe20000000f00 */
[----:B------:R-:W-:-:S07]  /*1b8a0*/  IMAD.MOV.U32 R81, RZ, RZ, R3 ;  /* 0x000000ffff517224 */ /* 0x000fce00078e0003 */
.L_x_1155:
        /* <DEDUP_REMOVED lines=23> */
.L_x_1157:
[----:B------:R-:W-:Y:S05]  /*1ba20*/  BSYNC.RECONVERGENT B1 ;  /* 0x0000000000017941 */ /* 0x000fea0003800200 */
.L_x_1156:
        /* <DEDUP_REMOVED lines=23> */
.L_x_1159:
[----:B------:R-:W-:Y:S05]  /*1bba0*/  BSYNC.RECONVERGENT B1 ;  /* 0x0000000000017941 */ /* 0x000fea0003800200 */
.L_x_1158:
        /* <DEDUP_REMOVED lines=23> */
.L_x_1161:
[----:B------:R-:W-:Y:S05]  /*1bd20*/  BSYNC.RECONVERGENT B1 ;  /* 0x0000000000017941 */ /* 0x000fea0003800200 */
.L_x_1160:
        /* <DEDUP_REMOVED lines=21> */
.L_x_1162:
[-C--:B------:R-:W-:Y:S01]  /*1be80*/  DFMA R16, -R76, R4.reuse, R78 ;  /* 0x000000044c10722b */ /* 0x080fe2000000014e */
[----:B------:R-:W-:Y:S01]  /*1be90*/  BSSY.RECONVERGENT B1, `(.L_x_1163) ;  /* 0x000001c000017945 */ /* 0x000fe20003800200 */
[-C--:B------:R-:W-:Y:S02]  /*1bea0*/  DFMA R14, -R14, R4.reuse, R56 ;  /* 0x000000040e0e722b */ /* 0x080fe40000000138 */
[----:B------:R-:W-:Y:S01]  /*1beb0*/  DFMA R54, -R12, R4, R54 ;  /* 0x000000040c36722b */ /* 0x000fe20000000136 */
[----:B------:R-:W-:Y:S01]  /*1bec0*/  IMAD.MOV.U32 R4, RZ, RZ, 0x0 ;  /* 0x00000000ff047424 */ /* 0x000fe200078e00ff */
[----:B------:R-:W-:Y:S02]  /*1bed0*/  MOV R5, 0x3fd80000 ;  /* 0x3fd8000000057802 */ /* 0x000fe40000000f00 */
        /* <DEDUP_REMOVED lines=23> */
.L_x_1164:
[----:B------:R-:W-:Y:S05]  /*1c050*/  BSYNC.RECONVERGENT B1 ;  /* 0x0000000000017941 */ /* 0x000fea0003800200 */
.L_x_1163:
        /* <DEDUP_REMOVED lines=23> */
.L_x_1166:
[----:B------:R-:W-:Y:S05]  /*1c1d0*/  BSYNC.RECONVERGENT B1 ;  /* 0x0000000000017941 */ /* 0x000fea0003800200 */
.L_x_1165:
        /* <DEDUP_REMOVED lines=23> */
.L_x_1168:
[----:B------:R-:W-:Y:S05]  /*1c350*/  BSYNC.RECONVERGENT B1 ;  /* 0x0000000000017941 */ /* 0x000fea0003800200 */
.L_x_1167:
        /* <DEDUP_REMOVED lines=23> */
.L_x_1170:
[----:B------:R-:W-:Y:S05]  /*1c4d0*/  BSYNC.RECONVERGENT B1 ;  /* 0x0000000000017941 */ /* 0x000fea0003800200 */
.L_x_1169:
        /* <DEDUP_REMOVED lines=37> */
.L_x_1172:
[----:B------:R-:W-:Y:S05]  /*1c730*/  BSYNC.RECONVERGENT B1 ;  /* 0x0000000000017941 */ /* 0x000fea0003800200 */
.L_x_1171:
        /* <DEDUP_REMOVED lines=23> */
.L_x_1174:
[----:B------:R-:W-:Y:S05]  /*1c8b0*/  BSYNC.RECONVERGENT B1 ;  /* 0x0000000000017941 */ /* 0x000fea0003800200 */
.L_x_1173:
        /* <DEDUP_REMOVED lines=23> */
.L_x_1176:
[----:B------:R-:W-:Y:S05]  /*1ca30*/  BSYNC.RECONVERGENT B1 ;  /* 0x0000000000017941 */ /* 0x000fea0003800200 */
.L_x_1175:
        /* <DEDUP_REMOVED lines=21> */
[----:B------:R-:W-:Y:S01]  /*1cb90*/  MOV R2, R32 ;  /* 0x0000002000027202 */ /* 0x000fe20000000f00 */
[----:B------:R-:W-:Y:S01]  /*1cba0*/  IMAD.MOV.U32 R28, RZ, RZ, R33 ;  /* 0x000000ffff1c7224 */ /* 0x000fe200078e0021 */
[----:B------:R-:W-:-:S07]  /*1cbb0*/  MOV R61, 0x1cbd0 ;  /* 0x0001cbd0003d7802 */ /* 0x000fce0000000f00 */
[----:B-----5:R-:W-:Y:S05]  /*1cbc0*/  CALL.REL.NOINC `($linesearch$__internal_trig_reduction_slowpathd) ;  /* 0x000000c400287944 */ /* 0x020fea0003c00000 */
.L_x_1178:
[----:B------:R-:W-:Y:S05]  /*1cbd0*/  BSYNC.RECONVERGENT B2 ;  /* 0x0000000000027941 */ /* 0x000fea0003800200 */
.L_x_1177:
[----:B------:R-:W-:Y:S01]  /*1cbe0*/  DMUL R2, R18, R18 ;  /* 0x0000001212027228 */ /* 0x000fe20000000000 */
[----:B------:R-:W-:Y:S01]  /*1cbf0*/  IMAD.MOV.U32 R22, RZ, RZ, 0x2cb0d246 ;  /* 0x2cb0d246ff167424 */ /* 0x000fe200078e00ff */
[----:B------:R-:W-:Y:S01]  /*1cc00*/  MOV R20, 0xc1ef8528 ;  /* 0xc1ef852800147802 */ /* 0x000fe20000000f00 */
[----:B------:R-:W-:Y:S01]  /*1cc10*/  IMAD.MOV.U32 R23, RZ, RZ, 0x3e5ae5f1 ;  /* 0x3e5ae5f1ff177424 */ /* 0x000fe200078e00ff */
[----:B------:R-:W-:Y:S01]  /*1cc20*/  UMOV UR4, 0xf9785eba ;  /* 0xf9785eba00047882 */ /* 0x000fe20000000000 */
[----:B------:R-:W-:Y:S01]  /*1cc30*/  IMAD.MOV.U32 R21, RZ, RZ, 0x3e21eea7 ;  /* 0x3e21eea7ff157424 */ /* 0x000fe200078e00ff */
        /* <DEDUP_REMOVED lines=88> */
.L_x_1180:
[----:B------:R-:W-:Y:S05]  /*1d1c0*/  BSYNC.RECONVERGENT B0 ;  /* 0x0000000000007941 */ /* 0x000fea0003800200 */
.L_x_1179:
[----:B------:R-:W-:Y:S01]  /*1d1d0*/  BAR.SYNC.DEFER_BLOCKING 0x0 ;  /* 0x0000000000007b1d */ /* 0x000fe20000010000 */
[----:B------:R-:W-:Y:S02]  /*1d1e0*/  ISETP.GE.AND P0, PT, R29, R60, PT ;  /* 0x0000003c1d00720c */ /* 0x000fe40003f06270 */
[----:B------:R-:W-:-:S03]  /*1d1f0*/  CS2R R16, SRZ ;  /* 0x0000000000107805 */ /* 0x000fc6000001ff00 */
[----:B------:R-:W-:Y:S08]  /*1d200*/  BSSY.RECONVERGENT B2, `(.L_x_1181) ;  /* 0x00001d0000027945 */ /* 0x000ff00003800200 */
[----:B------:R-:W-:Y:S05]  /*1d210*/  @P0 BRA `(.L_x_1182) ;  /* 0x0000001c00380947 */ /* 0x000fea0003800000 */
[----:B------:R1:W5:Y:S04]  /*1d220*/  LDG.E R9, desc[UR8][R40.64+0x8] ;  /* 0x0000080828097981 */ /* 0x000368000c1e1900 */
[----:B------:R1:W5:Y:S04]  /*1d230*/  LDG.E R8, desc[UR8][R40.64+0x14] ;  /* 0x0000140828087981 */ /* 0x000368000c1e1900 */
[----:B------:R1:W5:Y:S01]  /*1d240*/  LDG.E R7, desc[UR8][R40.64+0x18] ;  /* 0x0000180828077981 */ /* 0x000362000c1e1900 */
[----:B------:R-:W-:Y:S02]  /*1d250*/  MOV R6, R29 ;  /* 0x0000001d00067202 */ /* 0x000fe40000000f00 */
[----:B------:R-:W-:-:S07]  /*1d260*/  CS2R R16, SRZ ;  /* 0x0000000000107805 */ /* 0x000fce000001ff00 */
.L_x_1211:
[----:B------:R-:W2:Y:S08]  /*1d270*/  LDC.64 R2, c[0x0][0x3a0] ;  /* 0x0000e800ff027b82 */ /* 0x000eb00000000a00 */
[----:B------:R-:W3:Y:S08]  /*1d280*/  LDC.64 R10, c[0x0][0x388] ;  /* 0x0000e200ff0a7b82 */ /* 0x000ef00000000a00 */
[----:B------:R-:W4:Y:S01]  /*1d290*/  S2UR UR5, SR_CgaCtaId ;  /* 0x00000000000579c3 */ /* 0x000f220000008800 */
[----:B--2---:R-:W-:-:S07]  /*1d2a0*/  IMAD.WIDE R2, R38, 0x4, R2 ;  /* 0x0000000426027825 */ /* 0x004fce00078e0202 */
[----:B------:R-:W2:Y:S01]  /*1d2b0*/  S2UR UR6, SR_SWINHI ;  /* 0x00000000000679c3 */ /* 0x000ea20000002f00 */
[----:B------:R-:W-:Y:S01]  /*1d2c0*/  IMAD.WIDE R4, R6, 0x4, R2 ;  /* 0x0000000406047825 */ /* 0x000fe200078e0202 */
[----:B------:R-:W-:-:S06]  /*1d2d0*/  UMOV UR4, 0x400 ;  /* 0x0000040000047882 */ /* 0x000fcc0000000000 */
[----:B------:R-:W1:Y:S01]  /*1d2e0*/  LDC.64 R44, c[0x0][0x380] ;  /* 0x0000e000ff2c7b82 */ /* 0x000e620000000a00 */
[----:B0-----:R-:W4:Y:S02]  /*1d2f0*/  LDG.E R0, desc[UR8][R4.64] ;  /* 0x0000000804007981 */ /* 0x001f24000c1e1900 */
[----:B----4-:R-:W-:-:S04]  /*1d300*/  IMAD.SHL.U32 R3, R0, 0x2, RZ ;  /* 0x0000000200037824 */ /* 0x010fc800078e00ff */
[----:B---3--:R-:W-:-:S05]  /*1d310*/  IMAD.WIDE R10, R3, 0x4, R10 ;  /* 0x00000004030a7825 */ /* 0x008fca00078e020a */
[----:B------:R-:W3:Y:S04]  /*1d320*/  LDG.E R2, desc[UR8][R10.64] ;  /* 0x000000080a027981 */ /* 0x000ee8000c1e1900 */
[----:B------:R-:W4:Y:S01]  /*1d330*/  LDG.E R3, desc[UR8][R10.64+0x4] ;  /* 0x000004080a037981 */ /* 0x000f22000c1e1900 */
[----:B------:R-:W-:-:S07]  /*1d340*/  ULEA UR4, UR5, UR4, 0x18 ;  /* 0x0000000405047291 */ /* 0x000fce000f8ec0ff */
[----:B------:R-:W-:Y:S01]  /*1d350*/  UMOV UR4, UR4 ;  /* 0x0000000400047c82 */ /* 0x000fe20008000000 */
[----:B--2---:R-:W-:Y:S01]  /*1d360*/  UMOV UR5, UR6 ;  /* 0x0000000600057c82 */ /* 0x004fe20008000000 */
[----:B------:R-:W-:Y:S02]  /*1d370*/  ISETP.EQ.U32.AND P1, PT, RZ, UR4, PT ;  /* 0x00000004ff007c0c */ /* 0x000fe4000bf22070 */
[----:B---3--:R-:W-:Y:S02]  /*1d380*/  IABS R13, R2 ;  /* 0x00000002000d7213 */ /* 0x008fe40000000000 */
[----:B----4-:R-:W-:-:S03]  /*1d390*/  IABS R15, R3 ;  /* 0x00000003000f7213 */ /* 0x010fc60000000000 */
[C---:B------:R-:W-:Y:S02]  /*1d3a0*/  IMAD R12, R13.reuse, 0x3, RZ ;  /* 0x000000030d0c7824 */ /* 0x040fe400078e02ff */
[--C-:B-----5:R-:W-:Y:S02]  /*1d3b0*/  IMAD R4, R13, 0x3, -R8.reuse ;  /* 0x000000030d047824 */ /* 0x120fe400078e0a08 */
[----:B------:R-:W-:Y:S02]  /*1d3c0*/  IMAD R14, R15, 0x3, RZ ;  /* 0x000000030f0e7824 */ /* 0x000fe400078e02ff */
[----:B------:R-:W-:Y:S01]  /*1d3d0*/  VIADD R5, R12, 0xfffffffe ;  /* 0xfffffffe0c057836 */ /* 0x000fe20000000000 */
[----:B------:R-:W-:Y:S01]  /*1d3e0*/  LEA R28, R4, R39, 0x3 ;  /* 0x00000027041c7211 */ /* 0x000fe200078e18ff */
[----:B------:R-:W-:Y:S02]  /*1d3f0*/  VIADD R11, R14, 0xfffffffe ;  /* 0xfffffffe0e0b7836 */ /* 0x000fe40000000000 */
[----:B------:R-:W-:Y:S01]  /*1d400*/  VIADD R22, R12, 0xfffffffd ;  /* 0xfffffffd0c167836 */ /* 0x000fe20000000000 */
[-C--:B------:R-:W-:Y:S01]  /*1d410*/  ISETP.GE.AND P0, PT, R5, R8.reuse, PT ;  /* 0x000000080500720c */ /* 0x080fe20003f06270 */
        /* <DEDUP_REMOVED lines=11> */
[----:B------:R-:W-:Y:S02]  /*1d4d0*/  IADD3 R5, PT, PT, R14, -0x1, RZ ;  /* 0xffffffff0e057810 */ /* 0x000fe40007ffe0ff */
[----:B------:R-:W-:-:S02]  /*1d4e0*/  ISETP.EQ.OR.EX P2, PT, RZ, UR5, !P2, P1 ;  /* 0x00000005ff007c0c */ /* 0x000fc4000d742710 */
[----:B------:R-:W-:Y:S02]  /*1d4f0*/  ISETP.EQ.OR.EX P6, PT, RZ, UR5, !P6, P1 ;  /* 0x00000005ff007c0c */ /* 0x000fe4000f7c2710 */
        /* <DEDUP_REMOVED lines=41> */
.L_x_1185:
        /* <DEDUP_REMOVED lines=34> */
.L_x_1188:
[----:B------:R-:W-:Y:S05]  /*1d9b0*/  BSYNC.RECONVERGENT B4 ;  /* 0x0000000000047941 */ /* 0x000fea0003800200 */
.L_x_1187:
        /* <DEDUP_REMOVED lines=23> */
.L_x_1190:
[----:B------:R-:W-:Y:S05]  /*1db30*/  BSYNC.RECONVERGENT B4 ;  /* 0x0000000000047941 */ /* 0x000fea0003800200 */
.L_x_1189:
[----:B------:R-:W-:Y:S01]  /*1db40*/  DADD R14, RZ, R4 ;  /* 0x00000000ff0e7229 */ /* 0x000fe20000000004 */
[----:B------:R-:W-:Y:S10]  /*1db50*/  @!P0 BRA `(.L_x_1191) ;  /* 0x0000000000148947 */ /* 0x000ff40003800000 */
.L_x_1186:
[----:B------:R-:W0:Y:S02]  /*1db60*/  LDC.64 R2, c[0x0][0x398] ;  /* 0x0000e600ff027b82 */ /* 0x000e240000000a00 */
[----:B0-----:R-:W2:Y:S02]  /*1db70*/  LDG.E.U8 R2, desc[UR8][R2.64+0x22] ;  /* 0x0000220802027981 */ /* 0x001ea4000c1e1100 */
[----:B--2---:R-:W-:-:S13]  /*1db80*/  ISETP.NE.AND P1, PT, R2, RZ, PT ;  /* 0x000000ff0200720c */ /* 0x004fda0003f25270 */
[----:B------:R-:W-:Y:S05]  /*1db90*/  @!P1 BREAK.RELIABLE B3 ;  /* 0x0000000000039942 */ /* 0x000fea0003800100 */
[----:B------:R-:W-:Y:S05]  /*1dba0*/  @!P1 BRA `(.L_x_1192) ;  /* 0x0000001000c09947 */ /* 0x000fea0003800000 */
.L_x_1191:
[----:B------:R-:W-:Y:S05]  /*1dbb0*/  BSYNC.RELIABLE B3 ;  /* 0x0000000000037941 */ /* 0x000fea0003800100 */
.L_x_1184:
        /* <DEDUP_REMOVED lines=22> */
[----:B------:R-:W-:Y:S01]  /*1dd20*/  MOV R48, R4 ;  /* 0x0000000400307202 */ /* 0x000fe20000000f00 */
[----:B------:R-:W-:-:S07]  /*1dd30*/  IMAD.MOV.U32 R49, RZ, RZ, R5 ;  /* 0x000000ffff317224 */ /* 0x000fce00078e0005 */
.L_x_1194:
[----:B------:R-:W-:Y:S05]  /*1dd40*/  BSYNC.RECONVERGENT B3 ;  /* 0x0000000000037941 */ /* 0x000fea0003800200 */
.L_x_1193:
        /* <DEDUP_REMOVED lines=21> */
.L_x_1196:
[----:B------:R-:W-:Y:S05]  /*1dea0*/  BSYNC.RECONVERGENT B3 ;  /* 0x0000000000037941 */ /* 0x000fea0003800200 */
.L_x_1195:
        /* <DEDUP_REMOVED lines=30> */
[----:B------:R-:W-:Y:S05]  /*1e090*/  CALL.REL.NOINC `($__internal_3_$__cuda_sm20_dsqrt_rn_f64_mediumpath_v1) ;  /* 0x000000ac00507944 */ /* 0x000fea0003c00000 */
[----:B------:R-:W-:Y:S02]  /*1e0a0*/  IMAD.MOV.U32 R46, RZ, RZ, R2 ;  /* 0x000000ffff2e7224 */ /* 0x000fe400078e0002 */
[----:B------:R-:W-:-:S07]  /*1e0b0*/  IMAD.MOV.U32 R47, RZ, RZ, R3 ;  /* 0x000000ffff2f7224 */ /* 0x000fce00078e0003 */
.L_x_1198:
[----:B------:R-:W-:Y:S05]  /*1e0c0*/  BSYNC.RECONVERGENT B3 ;  /* 0x0000000000037941 */ /* 0x000fea0003800200 */
.L_x_1197:
        /* <DEDUP_REMOVED lines=25> */
.L_x_1200:
[----:B------:R-:W-:Y:S05]  /*1e260*/  BSYNC.RECONVERGENT B3 ;  /* 0x0000000000037941 */ /* 0x000fea0003800200 */
.L_x_1199:
        /* <DEDUP_REMOVED lines=67> */
.L_x_1202:
[----:B------:R-:W-:Y:S05]  /*1e6a0*/  BSYNC.RECONVERGENT B0 ;  /* 0x0000000000007941 */ /* 0x000fea0003800200 */
.L_x_1201:
        /* <DEDUP_REMOVED lines=15> */
.L_x_1204:
[----:B------:R-:W-:Y:S05]  /*1e7a0*/  BSYNC.RECONVERGENT B3 ;  /* 0x0000000000037941 */ /* 0x000fea0003800200 */
.L_x_1203:
        /* <DEDUP_REMOVED lines=28> */
.L_x_1206:
[----:B------:R-:W-:Y:S05]  /*1e970*/  BSYNC.RECONVERGENT B3 ;  /* 0x0000000000037941 */ /* 0x000fea0003800200 */
.L_x_1205:
        /* <DEDUP_REMOVED lines=67> */
.L_x_1208:
[----:B------:R-:W-:Y:S05]  /*1edb0*/  BSYNC.RECONVERGENT B0 ;  /* 0x0000000000007941 */ /* 0x000fea0003800200 */
.L_x_1207:
        /* <DEDUP_REMOVED lines=13> */
.L_x_1210:
[----:B------:R-:W-:Y:S05]  /*1ee90*/  BSYNC.RECONVERGENT B3 ;  /* 0x0000000000037941 */ /* 0x000fea0003800200 */
.L_x_1209:
[----:B------:R-:W-:-:S11]  /*1eea0*/  DADD R14, R14, -R4 ;  /* 0x000000000e0e7229 */ /* 0x000fd60000000804 */
.L_x_1192:
[----:B------:R-:W-:Y:S05]  /*1eeb0*/  BSYNC.RECONVERGENT B1 ;  /* 0x0000000000017941 */ /* 0x000fea0003800200 */
.L_x_1183:
[----:B------:R-:W-:Y:S01]  /*1eec0*/  IMAD.IADD R6, R26, 0x1, R6 ;  /* 0x000000011a067824 */ /* 0x000fe200078e0206 */
[----:B------:R-:W-:-:S04]  /*1eed0*/  DADD R16, R16, R14 ;  /* 0x0000000010107229 */ /* 0x000fc8000000000e */
[----:B------:R-:W-:-:S13]  /*1eee0*/  ISETP.GE.AND P0, PT, R6, R60, PT ;  /* 0x0000003c0600720c */ /* 0x000fda0003f06270 */
[----:B------:R-:W-:Y:S05]  /*1eef0*/  @!P0 BRA `(.L_x_1211) ;  /* 0xffffffe000dc8947 */ /* 0x000fea000383ffff */
.L_x_1182:
[----:B------:R-:W-:Y:S05]  /*1ef00*/  BSYNC.RECONVERGENT B2 ;  /* 0x0000000000027941 */ /* 0x000fea0003800200 */
.L_x_1181:
[----:B------:R-:W-:Y:S05]  /*1ef10*/  WARPSYNC.ALL ;  /* 0x0000000000007948 */ /* 0x000fea0003800000 */
[----:B------:R-:W-:Y:S01]  /*1ef20*/  ISETP.GE.U32.AND P0, PT, R26, 0x2, PT ;  /* 0x000000021a00780c */ /* 0x000fe20003f06070 */
[----:B------:R1:W-:Y:S01]  /*1ef30*/  STS.64 [R27], R16 ;  /* 0x000000101b007388 */ /* 0x0003e20000000a00 */
[----:B------:R-:W-:Y:S11]  /*1ef40*/  BAR.SYNC.DEFER_BLOCKING 0x0 ;  /* 0x0000000000007b1d */ /* 0x000ff60000010000 */
[----:B-1----:R-:W-:Y:S05]  /*1ef50*/  @!P0 BRA `(.L_x_1212) ;  /* 0x00000000003c8947 */ /* 0x002fea0003800000 */
[----:B------:R-:W-:-:S05]  /*1ef60*/  UMOV UR4, 0x1 ;  /* 0x0000000100047882 */ /* 0x000fca0000000000 */
.L_x_1213:
        /* <DEDUP_REMOVED lines=14> */
.L_x_1212:
[----:B------:R-:W1:Y:S01]  /*1f050*/  S2UR UR5, SR_CgaCtaId ;  /* 0x00000000000579c3 */ /* 0x000e620000008800 */
[----:B------:R-:W-:Y:S01]  /*1f060*/  UMOV UR4, 0x400 ;  /* 0x0000040000047882 */ /* 0x000fe20000000000 */
[----:B------:R-:W-:Y:S01]  /*1f070*/  DSETP.MAX.AND P0, P1, |R30|, 1, PT ;  /* 0x3ff000001e00742a */ /* 0x000fe2000390f200 */
[----:B0-----:R-:W-:Y:S01]  /*1f080*/  IMAD.MOV.U32 R0, RZ, RZ, R31 ;  /* 0x000000ffff007224 */ /* 0x001fe200078e001f */
[----:B------:R-:W-:-:S04]  /*1f090*/  MOV R6, 0x80000 ;  /* 0x0008000000067802 */ /* 0x000fc80000000f00 */
[----:B------:R-:W-:Y:S01]  /*1f0a0*/  FSEL R5, |R0|, 1.875, P0 ;  /* 0x3ff0000000057808 */ /* 0x000fe20000000200 */
[----:B------:R-:W-:-:S05]  /*1f0b0*/  IMAD.MOV.U32 R0, RZ, RZ, R30 ;  /* 0x000000ffff007224 */ /* 0x000fca00078e001e */
[----:B------:R-:W-:Y:S02]  /*1f0c0*/  SEL R4, R0, RZ, P0 ;  /* 0x000000ff00047207 */ /* 0x000fe40000000000 */
[----:B------:R-:W-:Y:S01]  /*1f0d0*/  @P1 LOP3.LUT R5, R6, 0x3ff00000, RZ, 0xfc, !PT ;  /* 0x3ff0000006051812 */ /* 0x000fe200078efcff */
[----:B-1----:R-:W-:-:S03]  /*1f0e0*/  ULEA UR4, UR5, UR4, 0x18 ;  /* 0x0000000405047291 */ /* 0x002fc6000f8ec0ff */
[----:B------:R-:W-:-:S06]  /*1f0f0*/  UMOV UR5, 0x3eb0c6f7 ;  /* 0x3eb0c6f700057882 */ /* 0x000fcc0000000000 */
[----:B------:R-:W0:Y:S01]  /*1f100*/  LDS.64 R2, [UR4] ;  /* 0x00000004ff027984 */ /* 0x000e220008000a00 */
[----:B------:R-:W-:Y:S02]  /*1f110*/  UMOV UR4, 0xa0b5ed8d ;  /* 0xa0b5ed8d00047882 */ /* 0x000fe40000000000 */
[----:B------:R-:W-:-:S08]  /*1f120*/  DFMA R4, R4, -UR4, R30 ;  /* 0x8000000404047c2b */ /* 0x000fd0000800001e */
[----:B0-----:R-:W-:Y:S01]  /*1f130*/  DSETP.GEU.AND P0, PT, R2, R4, PT ;  /* 0x000000040200722a */ /* 0x001fe20003f0e000 */
[----:B------:R-:W-:Y:S02]  /*1f140*/  IMAD.MOV.U32 R30, RZ, RZ, R2 ;  /* 0x000000ffff1e7224 */ /* 0x000fe400078e0002 */
[----:B------:R-:W-:-:S11]  /*1f150*/  IMAD.MOV.U32 R31, RZ, RZ, R3 ;  /* 0x000000ffff1f7224 */ /* 0x000fd600078e0003 */
[----:B------:R-:W-:Y:S05]  /*1f160*/  @!P0 BRA `(.L_x_1214) ;  /* 0xffffffc000d48947 */ /* 0x000fea000383ffff */
[----:B------:R-:W0:Y:S01]  /*1f170*/  LDCU.64 UR4, c[0x0][0x3c8] ;  /* 0x00007900ff0477ac */ /* 0x000e220008000a00 */
[----:B------:R-:W-:-:S06]  /*1f180*/  DSETP.GEU.AND P0, PT, R52, R42, PT ;  /* 0x0000002a3400722a */ /* 0x000fcc0003f0e000 */
[----:B------:R-:W-:Y:S02]  /*1f190*/  FSEL R12, R52, R42, !P0 ;  /* 0x0000002a340c7208 */ /* 0x000fe40004000000 */
[----:B------:R-:W-:Y:S02]  /*1f1a0*/  FSEL R13, R53, R43, !P0 ;  /* 0x0000002b350d7208 */ /* 0x000fe40004000000 */
[----:B0-----:R-:W-:Y:S02]  /*1f1b0*/  FSEL R32, R50, UR4, !P0 ;  /* 0x0000000432207c08 */ /* 0x001fe4000c000000 */
[----:B------:R-:W-:-:S07]  /*1f1c0*/  FSEL R33, R51, UR5, !P0 ;  /* 0x0000000533217c08 */ /* 0x000fce000c000000 */
.L_x_1040:
[----:B------:R-:W1:Y:S01]  /*1f1d0*/  LDCU.64 UR6, c[0x0][0x3d0] ;  /* 0x00007a00ff0677ac */ /* 0x000e620008000a00 */
[----:B------:R-:W-:Y:S01]  /*1f1e0*/  UMOV UR4, 0xaa91ed06 ;  /* 0xaa91ed0600047882 */ /* 0x000fe20000000000 */
[----:B------:R-:W-:Y:S02]  /*1f1f0*/  UMOV UR5, 0x3f91df46 ;  /* 0x3f91df4600057882 */ /* 0x000fe40000000000 */
[----:B------:R-:W-:-:S08]  /*1f200*/  DADD R16, R32, -UR4 ;  /* 0x8000000420107e29 */ /* 0x000fd00008000000 */
[----:B-1----:R-:W-:-:S14]  /*1f210*/  DSETP.GE.AND P0, PT, R16, UR6, PT ;  /* 0x0000000610007e2a */ /* 0x002fdc000bf06000 */
[----:B------:R-:W-:Y:S05]  /*1f220*/  @!P0 BRA `(.L_x_1215) ;  /* 0x0000003800f88947 */ /* 0x000fea0003800000 */
[----:B------:R-:W2:Y:S04]  /*1f230*/  LDG.E R2, desc[UR8][R36.64+0x4] ;  /* 0x0000040824027981 */ /* 0x000ea8000c1e1900 */
[----:B0-----:R-:W3:Y:S04]  /*1f240*/  LDG.E R8, desc[UR8][R36.64+0x8] ;  /* 0x0000080824087981 */ /* 0x001ee8000c1e1900 */
        /* <DEDUP_REMOVED lines=53> */
.L_x_1216:
        /* <DEDUP_REMOVED lines=23> */
.L_x_1218:
[----:B------:R-:W-:Y:S05]  /*1f710*/  BSYNC.RECONVERGENT B1 ;  /* 0x0000000000017941 */ /* 0x000fea0003800200 */
.L_x_1217:
        /* <DEDUP_REMOVED lines=23> */
.L_x_1220:
[----:B------:R-:W-:Y:S05]  /*1f890*/  BSYNC.RECONVERGENT B1 ;  /* 0x0000000000017941 */ /* 0x000fea0003800200 */
.L_x_1219:
        /* <DEDUP_REMOVED lines=26> */
.L_x_1222:
[----:B------:R-:W-:Y:S05]  /*1fa40*/  BSYNC.RECONVERGENT B1 ;  /* 0x0000000000017941 */ /* 0x000fea0003800200 */
.L_x_1221:
        /* <DEDUP_REMOVED lines=21> */
.L_x_1223:
        /* <DEDUP_REMOVED lines=31> */
.L_x_1225:
[----:B------:R-:W-:Y:S05]  /*1fd90*/  BSYNC.RECONVERGENT B1 ;  /* 0x0000000000017941 */ /* 0x000fea0003800200 */
.L_x_1224:
        /* <DEDUP_REMOVED lines=23> */
.L_x_1227:
[----:B------:R-:W-:Y:S05]  /*1ff10*/  BSYNC.RECONVERGENT B1 ;  /* 0x0000000000017941 */ /* 0x000fea0003800200 */
.L_x_1226:
        /* <DEDUP_REMOVED lines=23> */
.L_x_1229:
[----:B------:R-:W-:Y:S05]  /*20090*/  BSYNC.RECONVERGENT B1 ;  /* 0x0000000000017941 */ /* 0x000fea0003800200 */
.L_x_1228:
        /* <DEDUP_REMOVED lines=23> */
.L_x_1231:
[----:B------:R-:W-:Y:S05]  /*20210*/  BSYNC.RECONVERGENT B1 ;  /* 0x0000000000017941 */ /* 0x000fea0003800200 */
.L_x_1230:
        /* <DEDUP_REMOVED lines=37> */
.L_x_1233:
[----:B------:R-:W-:Y:S05]  /*20470*/  BSYNC.RECONVERGENT B1 ;  /* 0x0000000000017941 */ /* 0x000fea0003800200 */
.L_x_1232:
        /* <DEDUP_REMOVED lines=23> */
.L_x_1235:
[----:B------:R-:W-:Y:S05]  /*205f0*/  BSYNC.RECONVERGENT B1 ;  /* 0x0000000000017941 */ /* 0x000fea0003800200 */
.L_x_1234:
        /* <DEDUP_REMOVED lines=23> */
.L_x_1237:
[----:B------:R-:W-:Y:S05]  /*20770*/  BSYNC.RECONVERGENT B1 ;  /* 0x0000000000017941 */ /* 0x000fea0003800200 */
.L_x_1236:
        /* <DEDUP_REMOVED lines=25> */
.L_x_1239:
[----:B------:R-:W-:Y:S05]  /*20910*/  BSYNC.RECONVERGENT B2 ;  /* 0x0000000000027941 */ /* 0x000fea0003800200 */
.L_x_1238:
        /* <DEDUP_REMOVED lines=93> */
.L_x_1240:
[----:B------:R-:W-:Y:S01]  /*20ef0*/  ISETP.GE.AND P0, PT, R29, R60, PT ;  /* 0x0000003c1d00720c */ /* 0x000fe20003f06270 */
[----:B------:R-:W-:Y:S05]  /*20f00*/  WARPSYNC.ALL ;  /* 0x0000000000007948 */ /* 0x000fea0003800000 */
[----:B------:R-:W-:Y:S01]  /*20f10*/  BAR.SYNC.DEFER_BLOCKING 0x0 ;  /* 0x0000000000007b1d */ /* 0x000fe20000010000 */
[----:B------:R-:W-:-:S05]  /*20f20*/  CS2R R44, SRZ ;  /* 0x00000000002c7805 */ /* 0x000fca000001ff00 */
[----:B------:R-:W-:Y:S04]  /*20f30*/  BSSY.RECONVERGENT B2, `(.L_x_1241) ;  /* 0x00001d0000027945 */ /* 0x000fe80003800200 */
[----:B------:R-:W-:Y:S05]  /*20f40*/  @P0 BRA `(.L_x_1242) ;  /* 0x0000001c00380947 */ /* 0x000fea0003800000 */
[----:B0-----:R0:W5:Y:S01]  /*20f50*/  LDG.E R9, desc[UR8][R40.64+0x8] ;  /* 0x0000080828097981 */ /* 0x001162000c1e1900 */
[----:B------:R-:W1:Y:S03]  /*20f60*/  LDC.64 R10, c[0x0][0x3a0] ;  /* 0x0000e800ff0a7b82 */ /* 0x000e660000000a00 */
[----:B------:R0:W5:Y:S04]  /*20f70*/  LDG.E R8, desc[UR8][R40.64+0x14] ;  /* 0x0000140828087981 */ /* 0x000168000c1e1900 */
[----:B------:R0:W5:Y:S01]  /*20f80*/  LDG.E R7, desc[UR8][R40.64+0x18] ;  /* 0x0000180828077981 */ /* 0x000162000c1e1900 */
[----:B------:R-:W-:Y:S02]  /*20f90*/  MOV R6, R29 ;  /* 0x0000001d00067202 */ /* 0x000fe40000000f00 */
[----:B------:R-:W-:Y:S01]  /*20fa0*/  CS2R R44, SRZ ;  /* 0x00000000002c7805 */ /* 0x000fe2000001ff00 */
[----:B01----:R-:W-:-:S07]  /*20fb0*/  IMAD.WIDE R10, R38, 0x4, R10 ;  /* 0x00000004260a7825 */ /* 0x003fce00078e020a */
.L_x_1271:
        /* <DEDUP_REMOVED lines=39> */
[CC--:B------:R-:W-:Y:S02]  /*21230*/  ISETP.GE.AND P5, PT, R3.reuse, R8.reuse, PT ;  /* 0x000000080300720c */ /* 0x0c0fe40003fa6270 */
        /* <DEDUP_REMOVED lines=40> */
.L_x_1245:
        /* <DEDUP_REMOVED lines=34> */
.L_x_1248:
[----:B------:R-:W-:Y:S05]  /*216e0*/  BSYNC.RECONVERGENT B4 ;  /* 0x0000000000047941 */ /* 0x000fea0003800200 */
.L_x_1247:
        /* <DEDUP_REMOVED lines=23> */
.L_x_1250:
[----:B------:R-:W-:Y:S05]  /*21860*/  BSYNC.RECONVERGENT B4 ;  /* 0x0000000000047941 */ /* 0x000fea0003800200 */
.L_x_1249:
[----:B------:R-:W-:Y:S01]  /*21870*/  DADD R42, RZ, R4 ;  /* 0x00000000ff2a7229 */ /* 0x000fe20000000004 */
[----:B------:R-:W-:Y:S10]  /*21880*/  @!P5 BRA `(.L_x_1251) ;  /* 0x000000000014d947 */ /* 0x000ff40003800000 */
.L_x_1246:
[----:B------:R-:W0:Y:S02]  /*21890*/  LDC.64 R2, c[0x0][0x398] ;  /* 0x0000e600ff027b82 */ /* 0x000e240000000a00 */
[----:B0-----:R-:W2:Y:S02]  /*218a0*/  LDG.E.U8 R2, desc[UR8][R2.64+0x22] ;  /* 0x0000220802027981 */ /* 0x001ea4000c1e1100 */
[----:B--2---:R-:W-:-:S13]  /*218b0*/  ISETP.NE.AND P0, PT, R2, RZ, PT ;  /* 0x000000ff0200720c */ /* 0x004fda0003f05270 */
[----:B------:R-:W-:Y:S05]  /*218c0*/  @!P0 BREAK.RELIABLE B3 ;  /* 0x0000000000038942 */ /* 0x000fea0003800100 */
[----:B------:R-:W-:Y:S05]  /*218d0*/  @!P0 BRA `(.L_x_1252) ;  /* 0x0000001000c08947 */ /* 0x000fea0003800000 */
.L_x_1251:
[----:B------:R-:W-:Y:S05]  /*218e0*/  BSYNC.RELIABLE B3 ;  /* 0x0000000000037941 */ /* 0x000fea0003800100 */
.L_x_1244:
        /* <DEDUP_REMOVED lines=26> */
.L_x_1254:
[----:B------:R-:W-:Y:S05]  /*21a90*/  BSYNC.RECONVERGENT B3 ;  /* 0x0000000000037941 */ /* 0x000fea0003800200 */
.L_x_1253:
        /* <DEDUP_REMOVED lines=21> */
.L_x_1256:
[----:B------:R-:W-:Y:S05]  /*21bf0*/  BSYNC.RECONVERGENT B3 ;  /* 0x0000000000037941 */ /* 0x000fea0003800200 */
.L_x_1255:
        /* <DEDUP_REMOVED lines=33> */
.L_x_1258:
[----:B------:R-:W-:Y:S05]  /*21e10*/  BSYNC.RECONVERGENT B3 ;  /* 0x0000000000037941 */ /* 0x000fea0003800200 */
.L_x_1257:
        /* <DEDUP_REMOVED lines=25> */
.L_x_1260:
[----:B------:R-:W-:Y:S05]  /*21fb0*/  BSYNC.RECONVERGENT B3 ;  /* 0x0000000000037941 */ /* 0x000fea0003800200 */
.L_x_1259:
        /* <DEDUP_REMOVED lines=67> */
.L_x_1262:
[----:B------:R-:W-:Y:S05]  /*223f0*/  BSYNC.RECONVERGENT B0 ;  /* 0x0000000000007941 */ /* 0x000fea0003800200 */
.L_x_1261:
        /* <DEDUP_REMOVED lines=13> */
.L_x_1264:
[----:B------:R-:W-:Y:S05]  /*224d0*/  BSYNC.RECONVERGENT B3 ;  /* 0x0000000000037941 */ /* 0x000fea0003800200 */
.L_x_1263:
        /* <DEDUP_REMOVED lines=28> */
.L_x_1266:
[----:B------:R-:W-:Y:S05]  /*226a0*/  BSYNC.RECONVERGENT B3 ;  /* 0x0000000000037941 */ /* 0x000fea0003800200 */
.L_x_1265:
        /* <DEDUP_REMOVED lines=67> */
.L_x_1268:
[----:B------:R-:W-:Y:S05]  /*22ae0*/  BSYNC.RECONVERGENT B0 ;  /* 0x0000000000007941 */ /* 0x000fea0003800200 */
.L_x_1267:
        /* <DEDUP_REMOVED lines=13> */
.L_x_1270:
[----:B------:R-:W-:Y:S05]  /*22bc0*/  BSYNC.RECONVERGENT B3 ;  /* 0x0000000000037941 */ /* 0x000fea0003800200 */
.L_x_1269:
[----:B------:R-:W-:-:S11]  /*22bd0*/  DADD R42, R42, -R4 ;  /* 0x000000002a2a7229 */ /* 0x000fd60000000804 */
.L_x_1252:
[----:B------:R-:W-:Y:S05]  /*22be0*/  BSYNC.RECONVERGENT B1 ;  /* 0x0000000000017941 */ /* 0x000fea0003800200 */
.L_x_1243:
[----:B------:R-:W-:Y:S01]  /*22bf0*/  IMAD.IADD R6, R26, 0x1, R6 ;  /* 0x000000011a067824 */ /* 0x000fe200078e0206 */
[----:B------:R-:W-:-:S04]  /*22c00*/  DADD R44, R44, R42 ;  /* 0x000000002c2c7229 */ /* 0x000fc8000000002a */
[----:B------:R-:W-:-:S13]  /*22c10*/  ISETP.GE.AND P0, PT, R6, R60, PT ;  /* 0x0000003c0600720c */ /* 0x000fda0003f06270 */
[----:B------:R-:W-:Y:S05]  /*22c20*/  @!P0 BRA `(.L_x_1271) ;  /* 0xffffffe000e48947 */ /* 0x000fea000383ffff */
.L_x_1242:
[----:B------:R-:W-:Y:S05]  /*22c30*/  BSYNC.RECONVERGENT B2 ;  /* 0x0000000000027941 */ /* 0x000fea0003800200 */
.L_x_1241:
        /* <DEDUP_REMOVED lines=9> */
.L_x_1273:
        /* <DEDUP_REMOVED lines=14> */
.L_x_1272:
[----:B------:R-:W1:Y:S02]  /*22db0*/  LDS.64 R2, [UR4] ;  /* 0x00000004ff027984 */ /* 0x000e640008000a00 */
[----:B-1----:R-:W-:-:S06]  /*22dc0*/  DSETP.GEU.AND P0, PT, R2, R12, PT ;  /* 0x0000000c0200722a */ /* 0x002fcc0003f0e000 */
[----:B------:R-:W-:Y:S02]  /*22dd0*/  FSEL R32, R16, R32, !P0 ;  /* 0x0000002010207208 */ /* 0x000fe40004000000 */
[----:B------:R-:W-:Y:S02]  /*22de0*/  FSEL R33, R17, R33, !P0 ;  /* 0x0000002111217208 */ /* 0x000fe40004000000 */
[----:B------:R-:W-:Y:S02]  /*22df0*/  FSEL R12, R2, R12, !P0 ;  /* 0x0000000c020c7208 */ /* 0x000fe40004000000 */
[----:B------:R-:W-:-:S07]  /*22e00*/  FSEL R13, R3, R13, !P0 ;  /* 0x0000000d030d7208 */ /* 0x000fce0004000000 */
.L_x_1215:
[----:B------:R-:W1:Y:S01]  /*22e10*/  LDCU.64 UR6, c[0x0][0x3d8] ;  /* 0x00007b00ff0677ac */ /* 0x000e620008000a00 */
[----:B------:R-:W-:Y:S01]  /*22e20*/  UMOV UR4, 0xaa91ed06 ;  /* 0xaa91ed0600047882 */ /* 0x000fe20000000000 */
[----:B------:R-:W-:Y:S02]  /*22e30*/  UMOV UR5, 0x3f91df46 ;  /* 0x3f91df4600057882 */ /* 0x000fe40000000000 */
[----:B------:R-:W-:-:S08]  /*22e40*/  DADD R16, R32, UR4 ;  /* 0x0000000420107e29 */ /* 0x000fd00008000000 */
[----:B-1----:R-:W-:-:S14]  /*22e50*/  DSETP.GTU.AND P0, PT, R16, UR6, PT ;  /* 0x0000000610007e2a */ /* 0x002fdc000bf0c000 */
[----:B------:R-:W-:Y:S05]  /*22e60*/  @P0 BRA `(.L_x_1274) ;  /* 0x0000003800f40947 */ /* 0x000fea0003800000 */
        /* <DEDUP_REMOVED lines=55> */
.L_x_1275:
        /* <DEDUP_REMOVED lines=23> */
.L_x_1277:
[----:B------:R-:W-:Y:S05]  /*23350*/  BSYNC.RECONVERGENT B1 ;  /* 0x0000000000017941 */ /* 0x000fea0003800200 */
.L_x_1276:
        /* <DEDUP_REMOVED lines=23> */
.L_x_1279:
[----:B------:R-:W-:Y:S05]  /*234d0*/  BSYNC.RECONVERGENT B1 ;  /* 0x0000000000017941 */ /* 0x000fea0003800200 */
.L_x_1278:
        /* <DEDUP_REMOVED lines=26> */
.L_x_1281:
[----:B------:R-:W-:Y:S05]  /*23680*/  BSYNC.RECONVERGENT B1 ;  /* 0x0000000000017941 */ /* 0x000fea0003800200 */
.L_x_1280:
        /* <DEDUP_REMOVED lines=21> */
.L_x_1282:
        /* <DEDUP_REMOVED lines=31> */
.L_x_1284:
[----:B------:R-:W-:Y:S05]  /*239d0*/  BSYNC.RECONVERGENT B1 ;  /* 0x0000000000017941 */ /* 0x000fea0003800200 */
.L_x_1283:
        /* <DEDUP_REMOVED lines=23> */
.L_x_1286:
[----:B------:R-:W-:Y:S05]  /*23b50*/  BSYNC.RECONVERGENT B1 ;  /* 0x0000000000017941 */ /* 0x000fea0003800200 */
.L_x_1285:
        /* <DEDUP_REMOVED lines=23> */
.L_x_1288:
[----:B------:R-:W-:Y:S05]  /*23cd0*/  BSYNC.RECONVERGENT B1 ;  /* 0x0000000000017941 */ /* 0x000fea0003800200 */
.L_x_1287:
        /* <DEDUP_REMOVED lines=23> */
.L_x_1290:
[----:B------:R-:W-:Y:S05]  /*23e50*/  BSYNC.RECONVERGENT B1 ;  /* 0x0000000000017941 */ /* 0x000fea0003800200 */
.L_x_1289:
        /* <DEDUP_REMOVED lines=37> */
.L_x_1292:
[----:B------:R-:W-:Y:S05]  /*240b0*/  BSYNC.RECONVERGENT B1 ;  /* 0x0000000000017941 */ /* 0x000fea0003800200 */
.L_x_1291:
        /* <DEDUP_REMOVED lines=23> */
.L_x_1294:
[----:B------:R-:W-:Y:S05]  /*24230*/  BSYNC.RECONVERGENT B1 ;  /* 0x0000000000017941 */ /* 0x000fea0003800200 */
.L_x_1293:
        /* <DEDUP_REMOVED lines=23> */
.L_x_1296:
[----:B------:R-:W-:Y:S05]  /*243b0*/  BSYNC.RECONVERGENT B1 ;  /* 0x0000000000017941 */ /* 0x000fea0003800200 */
.L_x_1295:
        /* <DEDUP_REMOVED lines=24> */
[----:B-----5:R-:W-:Y:S05]  /*24540*/  CALL.REL.NOINC `($linesearch$__internal_trig_reduction_slowpathd) ;  /* 0x0000004800c87944 */ /* 0x020fea0003c00000 */
.L_x_1298:
[----:B------:R-:W-:Y:S05]  /*24550*/  BSYNC.RECONVERGENT B2 ;  /* 0x0000000000027941 */ /* 0x000fea0003800200 */
.L_x_1297:
        /* <DEDUP_REMOVED lines=93> */
.L_x_1299:
[----:B------:R-:W-:Y:S01]  /*24b30*/  ISETP.GE.AND P0, PT, R29, R60, PT ;  /* 0x0000003c1d00720c */ /* 0x000fe20003f06270 */
[----:B------:R-:W-:Y:S05]  /*24b40*/  WARPSYNC.ALL ;  /* 0x0000000000007948 */ /* 0x000fea0003800000 */
[----:B------:R-:W-:Y:S01]  /*24b50*/  BAR.SYNC.DEFER_BLOCKING 0x0 ;  /* 0x0000000000007b1d */ /* 0x000fe20000010000 */
[----:B0-----:R-:W-:-:S05]  /*24b60*/  CS2R R10, SRZ ;  /* 0x00000000000a7805 */ /* 0x001fca000001ff00 */
[----:B------:R-:W-:Y:S04]  /*24b70*/  BSSY.RECONVERGENT B2, `(.L_x_1300) ;  /* 0x00001cf000027945 */ /* 0x000fe80003800200 */
[----:B------:R-:W-:Y:S05]  /*24b80*/  @P0 BRA `(.L_x_1301) ;  /* 0x0000001c00340947 */ /* 0x000fea0003800000 */
[----:B------:R0:W5:Y:S01]  /*24b90*/  LDG.E R8, desc[UR8][R40.64+0x8] ;  /* 0x0000080828087981 */ /* 0x000162000c1e1900 */
[----:B------:R-:W1:Y:S03]  /*24ba0*/  LDC.64 R14, c[0x0][0x3a0] ;  /* 0x0000e800ff0e7b82 */ /* 0x000e660000000a00 */
[----:B------:R0:W5:Y:S04]  /*24bb0*/  LDG.E R7, desc[UR8][R40.64+0x14] ;  /* 0x0000140828077981 */ /* 0x000168000c1e1900 */
[----:B------:R0:W5:Y:S01]  /*24bc0*/  LDG.E R6, desc[UR8][R40.64+0x18] ;  /* 0x0000180828067981 */ /* 0x000162000c1e1900 */
[----:B------:R-:W-:Y:S01]  /*24bd0*/  CS2R R10, SRZ ;  /* 0x00000000000a7805 */ /* 0x000fe2000001ff00 */
[----:B01----:R-:W-:-:S07]  /*24be0*/  IMAD.WIDE R14, R38, 0x4, R14 ;  /* 0x00000004260e7825 */ /* 0x003fce00078e020e */
.L_x_1330:
        /* <DEDUP_REMOVED lines=43> */
[--C-:B------:R-:W-:Y:S01]  /*24ea0*/  IMAD.WIDE R44, R45, 0x8, R46.reuse ;  /* 0x000000082d2c7825 */ /* 0x100fe200078e022e */
        /* <DEDUP_REMOVED lines=36> */
.L_x_1304:
        /* <DEDUP_REMOVED lines=34> */
.L_x_1307:
[----:B------:R-:W-:Y:S05]  /*25310*/  BSYNC.RECONVERGENT B4 ;  /* 0x0000000000047941 */ /* 0x000fea0003800200 */
.L_x_1306:
        /* <DEDUP_REMOVED lines=23> */
.L_x_1309:
[----:B------:R-:W-:Y:S05]  /*25490*/  BSYNC.RECONVERGENT B4 ;  /* 0x0000000000047941 */ /* 0x000fea0003800200 */
.L_x_1308:
[----:B------:R-:W-:Y:S01]  /*254a0*/  DADD R44, RZ, R4 ;  /* 0x00000000ff2c7229 */ /* 0x000fe20000000004 */
[----:B------:R-:W-:Y:S10]  /*254b0*/  @!P0 BRA `(.L_x_1310) ;  /* 0x0000000000148947 */ /* 0x000ff40003800000 */
.L_x_1305:
[----:B------:R-:W0:Y:S02]  /*254c0*/  LDC.64 R2, c[0x0][0x398] ;  /* 0x0000e600ff027b82 */ /* 0x000e240000000a00 */
[----:B0-----:R-:W2:Y:S02]  /*254d0*/  LDG.E.U8 R2, desc[UR8][R2.64+0x22] ;  /* 0x0000220802027981 */ /* 0x001ea4000c1e1100 */
[----:B--2---:R-:W-:-:S13]  /*254e0*/  ISETP.NE.AND P1, PT, R2, RZ, PT ;  /* 0x000000ff0200720c */ /* 0x004fda0003f25270 */
[----:B------:R-:W-:Y:S05]  /*254f0*/  @!P1 BREAK.RELIABLE B3 ;  /* 0x0000000000039942 */ /* 0x000fea0003800100 */
[----:B------:R-:W-:Y:S05]  /*25500*/  @!P1 BRA `(.L_x_1311) ;  /* 0x0000001000c09947 */ /* 0x000fea0003800000 */
.L_x_1310:
[----:B------:R-:W-:Y:S05]  /*25510*/  BSYNC.RELIABLE B3 ;  /* 0x0000000000037941 */ /* 0x000fea0003800100 */
.L_x_1303:
        /* <DEDUP_REMOVED lines=24> */
[----:B------:R-:W-:Y:S01]  /*256a0*/  MOV R50, R4 ;  /* 0x0000000400327202 */ /* 0x000fe20000000f00 */
[----:B------:R-:W-:-:S07]  /*256b0*/  IMAD.MOV.U32 R51, RZ, RZ, R5 ;  /* 0x000000ffff337224 */ /* 0x000fce00078e0005 */
.L_x_1313:
[----:B------:R-:W-:Y:S05]  /*256c0*/  BSYNC.RECONVERGENT B3 ;  /* 0x0000000000037941 */ /* 0x000fea0003800200 */
.L_x_1312:
        /* <DEDUP_REMOVED lines=21> */
.L_x_1315:
[----:B------:R-:W-:Y:S05]  /*25820*/  BSYNC.RECONVERGENT B3 ;  /* 0x0000000000037941 */ /* 0x000fea0003800200 */
.L_x_1314:
        /* <DEDUP_REMOVED lines=33> */
.L_x_1317:
[----:B------:R-:W-:Y:S05]  /*25a40*/  BSYNC.RECONVERGENT B3 ;  /* 0x0000000000037941 */ /* 0x000fea0003800200 */
.L_x_1316:
        /* <DEDUP_REMOVED lines=25> */
.L_x_1319:
[----:B------:R-:W-:Y:S05]  /*25be0*/  BSYNC.RECONVERGENT B3 ;  /* 0x0000000000037941 */ /* 0x000fea0003800200 */
.L_x_1318:
        /* <DEDUP_REMOVED lines=67> */
.L_x_1321:
[----:B------:R-:W-:Y:S05]  /*26020*/  BSYNC.RECONVERGENT B0 ;  /* 0x0000000000007941 */ /* 0x000fea0003800200 */
.L_x_1320:
        /* <DEDUP_REMOVED lines=13> */
.L_x_1323:
[----:B------:R-:W-:Y:S05]  /*26100*/  BSYNC.RECONVERGENT B3 ;  /* 0x0000000000037941 */ /* 0x000fea0003800200 */
.L_x_1322:
        /* <DEDUP_REMOVED lines=28> */
.L_x_1325:
[----:B------:R-:W-:Y:S05]  /*262d0*/  BSYNC.RECONVERGENT B3 ;  /* 0x0000000000037941 */ /* 0x000fea0003800200 */
.L_x_1324:
        /* <DEDUP_REMOVED lines=67> */
.L_x_1327:
[----:B------:R-:W-:Y:S05]  /*26710*/  BSYNC.RECONVERGENT B0 ;  /* 0x0000000000007941 */ /* 0x000fea0003800200 */
.L_x_1326:
        /* <DEDUP_REMOVED lines=13> */
.L_x_1329:
[----:B------:R-:W-:Y:S05]  /*267f0*/  BSYNC.RECONVERGENT B3 ;  /* 0x0000000000037941 */ /* 0x000fea0003800200 */
.L_x_1328:
[----:B------:R-:W-:-:S11]  /*26800*/  DADD R44, R44, -R4 ;  /* 0x000000002c2c7229 */ /* 0x000fd60000000804 */
.L_x_1311:
[----:B------:R-:W-:Y:S05]  /*26810*/  BSYNC.RECONVERGENT B1 ;  /* 0x0000000000017941 */ /* 0x000fea0003800200 */
.L_x_1302:
[----:B------:R-:W-:Y:S01]  /*26820*/  IMAD.IADD R29, R26, 0x1, R29 ;  /* 0x000000011a1d7824 */ /* 0x000fe200078e021d */
[----:B------:R-:W-:-:S04]  /*26830*/  DADD R10, R10, R44 ;  /* 0x000000000a0a7229 */ /* 0x000fc8000000002c */
[----:B------:R-:W-:-:S13]  /*26840*/  ISETP.GE.AND P0, PT, R29, R60, PT ;  /* 0x0000003c1d00720c */ /* 0x000fda0003f06270 */
[----:B------:R-:W-:Y:S05]  /*26850*/  @!P0 BRA `(.L_x_1330) ;  /* 0xffffffe000e48947 */ /* 0x000fea000383ffff */
.L_x_1301:
[----:B------:R-:W-:Y:S05]  /*26860*/  BSYNC.RECONVERGENT B2 ;  /* 0x0000000000027941 */ /* 0x000fea0003800200 */
.L_x_1300:
        /* <DEDUP_REMOVED lines=9> */
.L_x_1332:
        /* <DEDUP_REMOVED lines=13> */
[----:B0-----:R-:W-:Y:S05]  /*269d0*/  @!P0 BRA `(.L_x_1332) ;  /* 0xfffffffc00c88947 */ /* 0x001fea000383ffff */
.L_x_1331:
[----:B------:R-:W0:Y:S02]  /*269e0*/  LDS.64 R2, [UR4] ;  /* 0x00000004ff027984 */ /* 0x000e240008000a00 */
[----:B0-----:R-:W-:-:S06]  /*269f0*/  DSETP.GEU.AND P0, PT, R2, R12, PT ;  /* 0x0000000c0200722a */ /* 0x001fcc0003f0e000 */
[----:B------:R-:W-:Y:S02]  /*26a00*/  FSEL R32, R16, R32, !P0 ;  /* 0x0000002010207208 */ /* 0x000fe40004000000 */
[----:B------:R-:W-:Y:S02]  /*26a10*/  FSEL R33, R17, R33, !P0 ;  /* 0x0000002111217208 */ /* 0x000fe40004000000 */
[----:B------:R-:W-:Y:S02]  /*26a20*/  FSEL R12, R2, R12, !P0 ;  /* 0x0000000c020c7208 */ /* 0x000fe40004000000 */
[----:B------:R-:W-:-:S07]  /*26a30*/  FSEL R13, R3, R13, !P0 ;  /* 0x0000000d030d7208 */ /* 0x000fce0004000000 */
.L_x_1274:
[----:B------:R-:W2:Y:S04]  /*26a40*/  LDG.E R2, desc[UR8][R36.64+0x4] ;  /* 0x0000040824027981 */ /* 0x000ea8000c1e1900 */
[----:B------:R-:W3:Y:S04]  /*26a50*/  LDG.E R6, desc[UR8][R36.64+0x8] ;  /* 0x0000080824067981 */ /* 0x000ee8000c1e1900 */
[----:B------:R-:W4:Y:S04]  /*26a60*/  LDG.E R18, desc[UR8][R36.64+0xc] ;  /* 0x00000c0824127981 */ /* 0x000f28000c1e1900 */
[----:B0-----:R-:W4:Y:S04]  /*26a70*/  LDG.E R0, desc[UR8][R36.64] ;  /* 0x0000000824007981 */ /* 0x001f28000c1e1900 */
        /* <DEDUP_REMOVED lines=41> */
[----:B-1----:R-:W-:Y:S10]  /*26d10*/  @!P0 BRA `(.L_x_1333) ;  /* 0x00000000001c8947 */ /* 0x002ff40003800000 */
[----:B------:R-:W-:Y:S01]  /*26d20*/  IMAD.MOV.U32 R5, RZ, RZ, R23 ;  /* 0x000000ffff057224 */ /* 0x000fe200078e0017 */
[----:B------:R-:W-:Y:S01]  /*26d30*/  MOV R21, R9 ;  /* 0x0000000900157202 */ /* 0x000fe20000000f00 */
[----:B------:R-:W-:Y:S01]  /*26d40*/  IMAD.MOV.U32 R22, RZ, RZ, R8 ;  /* 0x000000ffff167224 */ /* 0x000fe200078e0008 */
[----:B------:R-:W-:-:S07]  /*26d50*/  MOV R0, 0x26d70 ;  /* 0x00026d7000007802 */ /* 0x000fce0000000f00 */
[----:B-----5:R-:W-:Y:S05]  /*26d60*/  CALL.REL.NOINC `($__internal_3_$__cuda_sm20_dsqrt_rn_f64_mediumpath_v1) ;  /* 0x00000020001c7944 */ /* 0x020fea0003c00000 */
[----:B------:R-:W-:Y:S02]  /*26d70*/  IMAD.MOV.U32 R56, RZ, RZ, R2 ;  /* 0x000000ffff387224 */ /* 0x000fe400078e0002 */
[----:B------:R-:W-:-:S07]  /*26d80*/  IMAD.MOV.U32 R57, RZ, RZ, R3 ;  /* 0x000000ffff397224 */ /* 0x000fce00078e0003 */
.L_x_1333:
        /* <DEDUP_REMOVED lines=23> */
.L_x_1335:
[----:B------:R-:W-:Y:S05]  /*26f00*/  BSYNC.RECONVERGENT B1 ;  /* 0x0000000000017941 */ /* 0x000fea0003800200 */
.L_x_1334:
        /* <DEDUP_REMOVED lines=23> */
.L_x_1337:
[----:B------:R-:W-:Y:S05]  /*27080*/  BSYNC.RECONVERGENT B1 ;  /* 0x0000000000017941 */ /* 0x000fea0003800200 */
.L_x_1336:
        /* <DEDUP_REMOVED lines=26> */
.L_x_1339:
[----:B------:R-:W-:Y:S05]  /*27230*/  BSYNC.RECONVERGENT B1 ;  /* 0x0000000000017941 */ /* 0x000fea0003800200 */
.L_x_1338:
        /* <DEDUP_REMOVED lines=21> */
.L_x_1340:
        /* <DEDUP_REMOVED lines=31> */
.L_x_1342:
[----:B------:R-:W-:Y:S05]  /*27580*/  BSYNC.RECONVERGENT B1 ;  /* 0x0000000000017941 */ /* 0x000fea0003800200 */
.L_x_1341:
        /* <DEDUP_REMOVED lines=23> */
.L_x_1344:
[----:B------:R-:W-:Y:S05]  /*27700*/  BSYNC.RECONVERGENT B1 ;  /* 0x0000000000017941 */ /* 0x000fea0003800200 */
.L_x_1343:
        /* <DEDUP_REMOVED lines=23> */
.L_x_1346:
[----:B------:R-:W-:Y:S05]  /*27880*/  BSYNC.RECONVERGENT B1 ;  /* 0x0000000000017941 */ /* 0x000fea0003800200 */
.L_x_1345:
        /* <DEDUP_REMOVED lines=23> */
.L_x_1348:
[----:B------:R-:W-:Y:S05]  /*27a00*/  BSYNC.RECONVERGENT B1 ;  /* 0x0000000000017941 */ /* 0x000fea0003800200 */
.L_x_1347:
        /* <DEDUP_REMOVED lines=39> */
.L_x_1350:
[----:B------:R-:W-:Y:S05]  /*27c80*/  BSYNC.RECONVERGENT B1 ;  /* 0x0000000000017941 */ /* 0x000fea0003800200 */
.L_x_1349:
        /* <DEDUP_REMOVED lines=23> */
.L_x_1352:
[----:B------:R-:W-:Y:S05]  /*27e00*/  BSYNC.RECONVERGENT B1 ;  /* 0x0000000000017941 */ /* 0x000fea0003800200 */
.L_x_1351:
        /* <DEDUP_REMOVED lines=23> */
.L_x_1354:
[----:B------:R-:W-:Y:S05]  /*27f80*/  BSYNC.RECONVERGENT B1 ;  /* 0x0000000000017941 */ /* 0x000fea0003800200 */
.L_x_1353:
        /* <DEDUP_REMOVED lines=25> */
.L_x_1356:
[----:B------:R-:W-:Y:S05]  /*28120*/  BSYNC.RECONVERGENT B2 ;  /* 0x0000000000027941 */ /* 0x000fea0003800200 */
.L_x_1355:
        /* <DEDUP_REMOVED lines=94> */
.L_x_1357:
[----:B------:R-:W-:Y:S05]  /*28710*/  WARPSYNC.ALL ;  /* 0x0000000000007948 */ /* 0x000fea0003800000 */
[----:B------:R-:W-:Y:S06]  /*28720*/  BAR.SYNC.DEFER_BLOCKING 0x0 ;  /* 0x0000000000007b1d */ /* 0x000fec0000010000 */
[----:B------:R-:W-:Y:S05]  /*28730*/  @P2 EXIT ;  /* 0x000000000000294d */ /* 0x000fea0003800000 */
[----:B------:R-:W1:Y:S02]  /*28740*/  LDC.64 R2, c[0x0][0x3e8] ;  /* 0x0000fa00ff027b82 */ /* 0x000e640000000a00 */
[----:B-1----:R-:W-:Y:S04]  /*28750*/  STG.E.64 desc[UR8][R2.64], R32 ;  /* 0x0000002002007986 */ /* 0x002fe8000c101b08 */
[----:B------:R-:W-:Y:S01]  /*28760*/  STG.E.64 desc[UR8][R2.64+0x8], R12 ;  /* 0x0000080c02007986 */ /* 0x000fe2000c101b08 */
[----:B------:R-:W-:Y:S05]  /*28770*/  EXIT ;  /* 0x000000000000794d */ /* 0x000fea0003800000 */
        .weak           $__internal_2_$__cuda_sm20_div_rn_f64_full
        .type           $__internal_2_$__cuda_sm20_div_rn_f64_full,@function
        .size           $__internal_2_$__cuda_sm20_div_rn_f64_full,($__internal_3_$__cuda_sm20_dsqrt_rn_f64_mediumpath_v1 - $__internal_2_$__cuda_sm20_div_rn_f64_full)
$__internal_2_$__cuda_sm20_div_rn_f64_full:
[C---:B------:R-:W-:Y:S01]  /*28780*/  FSETP.GEU.AND P1, PT, |R5|.reuse, 1.469367938527859385e-39, PT ;  /* 0x001000000500780b */ /* 0x040fe20003f2e200 */
[--C-:B------:R-:W-:Y:S01]  /*28790*/  IMAD.MOV.U32 R20, RZ, RZ, R4.reuse ;  /* 0x000000ffff147224 */ /* 0x100fe200078e0004 */
[C---:B------:R-:W-:Y:S01]  /*287a0*/  LOP3.LUT R0, R5.reuse, 0x800fffff, RZ, 0xc0, !PT ;  /* 0x800fffff05007812 */ /* 0x040fe200078ec0ff */
[----:B------:R-:W-:Y:S01]  /*287b0*/  IMAD.MOV.U32 R21, RZ, RZ, R5 ;  /* 0x000000ffff157224 */ /* 0x000fe200078e0005 */
[----:B------:R-:W-:Y:S01]  /*287c0*/  MOV R66, R18 ;  /* 0x0000001200427202 */ /* 0x000fe20000000f00 */
[----:B------:R-:W-:Y:S01]  /*287d0*/  IMAD.MOV.U32 R22, RZ, RZ, R4 ;  /* 0x000000ffff167224 */ /* 0x000fe200078e0004 */
[----:B------:R-:W-:Y:S01]  /*287e0*/  LOP3.LUT R23, R0, 0x3ff00000, RZ, 0xfc, !PT ;  /* 0x3ff0000000177812 */ /* 0x000fe200078efcff */
[----:B------:R-:W-:Y:S01]  /*287f0*/  IMAD.MOV.U32 R67, RZ, RZ, R19 ;  /* 0x000000ffff437224 */ /* 0x000fe200078e0013 */
[----:B------:R-:W-:Y:S01]  /*28800*/  LOP3.LUT R18, R5, 0x7ff00000, RZ, 0xc0, !PT ;  /* 0x7ff0000005127812 */ /* 0x000fe200078ec0ff */
[----:B------:R-:W-:Y:S01]  /*28810*/  IMAD.MOV.U32 R64, RZ, RZ, 0x1 ;  /* 0x00000001ff407424 */ /* 0x000fe200078e00ff */
[----:B------:R-:W-:Y:S02]  /*28820*/  BSSY B0, `(.L_x_1358) ;  /* 0x0000056000007945 */ /* 0x000fe40003800000 */
[C---:B------:R-:W-:Y:S01]  /*28830*/  FSETP.GEU.AND P2, PT, |R67|.reuse, 1.469367938527859385e-39, PT ;  /* 0x001000004300780b */ /* 0x040fe20003f4e200 */
[----:B------:R-:W-:Y:S01]  /*28840*/  @!P1 DMUL R22, R20, 8.98846567431157953865e+307 ;  /* 0x7fe0000014169828 */ /* 0x000fe20000000000 */
[----:B------:R-:W-:-:S04]  /*28850*/  LOP3.LUT R0, R67, 0x7ff00000, RZ, 0xc0, !PT ;  /* 0x7ff0000043007812 */ /* 0x000fc800078ec0ff */
[----:B------:R-:W-:Y:S01]  /*28860*/  ISETP.GE.U32.AND P4, PT, R0, R18, PT ;  /* 0x000000120000720c */ /* 0x000fe20003f86070 */
[----:B------:R-:W0:Y:S04]  /*28870*/  MUFU.RCP64H R65, R23 ;  /* 0x0000001700417308 */ /* 0x000e280000001800 */
[----:B------:R-:W-:Y:S02]  /*28880*/  @!P1 LOP3.LUT R18, R23, 0x7ff00000, RZ, 0xc0, !PT ;  /* 0x7ff0000017129812 */ /* 0x000fe400078ec0ff */
[----:B------:R-:W-:-:S04]  /*28890*/  @!P2 LOP3.LUT R2, R21, 0x7ff00000, RZ, 0xc0, !PT ;  /* 0x7ff000001502a812 */ /* 0x000fc800078ec0ff */
[----:B------:R-:W-:Y:S01]  /*288a0*/  @!P2 ISETP.GE.U32.AND P3, PT, R0, R2, PT ;  /* 0x000000020000a20c */ /* 0x000fe20003f66070 */
[----:B------:R-:W-:-:S05]  /*288b0*/  IMAD.MOV.U32 R2, RZ, RZ, 0x1ca00000 ;  /* 0x1ca00000ff027424 */ /* 0x000fca00078e00ff */
[C---:B------:R-:W-:Y:S01]  /*288c0*/  @!P2 SEL R4, R2.reuse, 0x63400000, !P3 ;  /* 0x634000000204a807 */ /* 0x040fe20005800000 */
[----:B0-----:R-:W-:Y:S01]  /*288d0*/  DFMA R68, R64, -R22, 1 ;  /* 0x3ff000004044742b */ /* 0x001fe20000000816 */
[----:B------:R-:W-:Y:S02]  /*288e0*/  SEL R5, R2, 0x63400000, !P4 ;  /* 0x6340000002057807 */ /* 0x000fe40006000000 */
[----:B------:R-:W-:-:S05]  /*288f0*/  @!P2 LOP3.LUT R4, R4, 0x80000000, R67, 0xf8, !PT ;  /* 0x800000000404a812 */ /* 0x000fca00078ef843 */
[----:B------:R-:W-:-:S08]  /*28900*/  DFMA R68, R68, R68, R68 ;  /* 0x000000444444722b */ /* 0x000fd00000000044 */
[----:B------:R-:W-:Y:S01]  /*28910*/  DFMA R64, R64, R68, R64 ;  /* 0x000000444040722b */ /* 0x000fe20000000040 */
[----:B------:R-:W-:Y:S02]  /*28920*/  LOP3.LUT R69, R5, 0x800fffff, R67, 0xf8, !PT ;  /* 0x800fffff05457812 */ /* 0x000fe400078ef843 */
[----:B------:R-:W-:Y:S01]  /*28930*/  @!P2 LOP3.LUT R5, R4, 0x100000, RZ, 0xfc, !PT ;  /* 0x001000000405a812 */ /* 0x000fe200078efcff */
[----:B------:R-:W-:Y:S01]  /*28940*/  @!P2 IMAD.MOV.U32 R4, RZ, RZ, RZ ;  /* 0x000000ffff04a224 */ /* 0x000fe200078e00ff */
[----:B------:R-:W-:-:S03]  /*28950*/  MOV R68, R66 ;  /* 0x0000004200447202 */ /* 0x000fc60000000f00 */
[----:B------:R-:W-:-:S03]  /*28960*/  DFMA R70, R64, -R22, 1 ;  /* 0x3ff000004046742b */ /* 0x000fc60000000816 */
[----:B------:R-:W-:-:S05]  /*28970*/  @!P2 DFMA R68, R68, 2, -R4 ;  /* 0x400000004444a82b */ /* 0x000fca0000000804 */
[----:B------:R-:W-:-:S08]  /*28980*/  DFMA R70, R64, R70, R64 ;  /* 0x000000464046722b */ /* 0x000fd00000000040 */
[----:B------:R-:W-:-:S08]  /*28990*/  DMUL R4, R70, R68 ;  /* 0x0000004446047228 */ /* 0x000fd00000000000 */
[----:B------:R-:W-:-:S08]  /*289a0*/  DFMA R64, R4, -R22, R68 ;  /* 0x800000160440722b */ /* 0x000fd00000000044 */
[----:B------:R-:W-:Y:S01]  /*289b0*/  DFMA R64, R70, R64, R4 ;  /* 0x000000404640722b */ /* 0x000fe20000000004 */
[----:B------:R-:W-:Y:S01]  /*289c0*/  IMAD.MOV.U32 R5, RZ, RZ, R0 ;  /* 0x000000ffff057224 */ /* 0x000fe200078e0000 */
[----:B------:R-:W-:-:S05]  /*289d0*/  @!P2 LOP3.LUT R5, R69, 0x7ff00000, RZ, 0xc0, !PT ;  /* 0x7ff000004505a812 */ /* 0x000fca00078ec0ff */
[----:B------:R-:W-:-:S05]  /*289e0*/  VIADD R4, R5, 0xffffffff ;  /* 0xffffffff05047836 */ /* 0x000fca0000000000 */
[----:B------:R-:W-:Y:S02]  /*289f0*/  ISETP.GT.U32.AND P1, PT, R4, 0x7feffffe, PT ;  /* 0x7feffffe0400780c */ /* 0x000fe40003f24070 */
[----:B------:R-:W-:-:S04]  /*28a00*/  IADD3 R4, PT, PT, R18, -0x1, RZ ;  /* 0xffffffff12047810 */ /* 0x000fc80007ffe0ff */
[----:B------:R-:W-:-:S13]  /*28a10*/  ISETP.GT.U32.OR P1, PT, R4, 0x7feffffe, P1 ;  /* 0x7feffffe0400780c */ /* 0x000fda0000f24470 */
[----:B------:R-:W-:Y:S05]  /*28a20*/  @P1 BRA `(.L_x_1359) ;  /* 0x0000000000741947 */ /* 0x000fea0003800000 */
[----:B------:R-:W-:-:S04]  /*28a30*/  LOP3.LUT R4, R21, 0x7ff00000, RZ, 0xc0, !PT ;  /* 0x7ff0000015047812 */ /* 0x000fc800078ec0ff */
[CC--:B------:R-:W-:Y:S02]  /*28a40*/  VIADDMNMX R5, R0.reuse, -R4.reuse, 0xb9600000, !PT ;  /* 0xb960000000057446 */ /* 0x0c0fe40007800904 */
[----:B------:R-:W-:Y:S01]  /*28a50*/  ISETP.GE.U32.AND P1, PT, R0, R4, PT ;  /* 0x000000040000720c */ /* 0x000fe20003f26070 */
[----:B------:R-:W-:Y:S01]  /*28a60*/  IMAD.MOV.U32 R4, RZ, RZ, RZ ;  /* 0x000000ffff047224 */ /* 0x000fe200078e00ff */
[----:B------:R-:W-:Y:S02]  /*28a70*/  VIMNMX R5, PT, PT, R5, 0x46a00000, PT ;  /* 0x46a0000005057848 */ /* 0x000fe40003fe0100 */
[----:B------:R-:W-:-:S05]  /*28a80*/  SEL R2, R2, 0x63400000, !P1 ;  /* 0x6340000002027807 */ /* 0x000fca0004800000 */
[----:B------:R-:W-:-:S04]  /*28a90*/  IMAD.IADD R2, R5, 0x1, -R2 ;  /* 0x0000000105027824 */ /* 0x000fc800078e0a02 */
[----:B------:R-:W-:-:S06]  /*28aa0*/  VIADD R5, R2, 0x7fe00000 ;  /* 0x7fe0000002057836 */ /* 0x000fcc0000000000 */
[----:B------:R-:W-:-:S10]  /*28ab0*/  DMUL R70, R64, R4 ;  /* 0x0000000440467228 */ /* 0x000fd40000000000 */
[----:B------:R-:W-:-:S13]  /*28ac0*/  FSETP.GTU.AND P1, PT, |R71|, 1.469367938527859385e-39, PT ;  /* 0x001000004700780b */ /* 0x000fda0003f2c200 */
[----:B------:R-:W-:Y:S05]  /*28ad0*/  @P1 BRA `(.L_x_1360) ;  /* 0x0000000000a81947 */ /* 0x000fea0003800000 */
[----:B------:R-:W-:Y:S01]  /*28ae0*/  DFMA R22, R64, -R22, R68 ;  /* 0x800000164016722b */ /* 0x000fe20000000044 */
[----:B------:R-:W-:-:S09]  /*28af0*/  MOV R18, RZ ;  /* 0x000000ff00127202 */ /* 0x000fd20000000f00 */
[C---:B------:R-:W-:Y:S02]  /*28b00*/  FSETP.NEU.AND P1, PT, R23.reuse, RZ, PT ;  /* 0x000000ff1700720b */ /* 0x040fe40003f2d000 */
[----:B------:R-:W-:-:S04]  /*28b10*/  LOP3.LUT R0, R23, 0x80000000, R21, 0x48, !PT ;  /* 0x8000000017007812 */ /* 0x000fc800078e4815 */
[----:B------:R-:W-:-:S07]  /*28b20*/  LOP3.LUT R19, R0, R5, RZ, 0xfc, !PT ;  /* 0x0000000500137212 */ /* 0x000fce00078efcff */
[----:B------:R-:W-:Y:S05]  /*28b30*/  @!P1 BRA `(.L_x_1360) ;  /* 0x0000000000909947 */ /* 0x000fea0003800000 */
[----:B------:R-:W-:Y:S01]  /*28b40*/  IMAD.MOV R5, RZ, RZ, -R2 ;  /* 0x000000ffff057224 */ /* 0x000fe200078e0a02 */
[----:B------:R-:W-:Y:S01]  /*28b50*/  IADD3 R2, PT, PT, -R2, -0x43300000, RZ ;  /* 0xbcd0000002027810 */ /* 0x000fe20007ffe1ff */
[----:B------:R-:W-:-:S06]  /*28b60*/  IMAD.MOV.U32 R4, RZ, RZ, RZ ;  /* 0x000000ffff047224 */ /* 0x000fcc00078e00ff */
[----:B------:R-:W-:Y:S02]  /*28b70*/  DFMA R4, R70, -R4, R64 ;  /* 0x800000044604722b */ /* 0x000fe40000000040 */
[----:B------:R-:W-:-:S08]  /*28b80*/  DMUL.RP R64, R64, R18 ;  /* 0x0000001240407228 */ /* 0x000fd00000008000 */
[----:B------:R-:W-:Y:S02]  /*28b90*/  FSETP.NEU.AND P1, PT, |R5|, R2, PT ;  /* 0x000000020500720b */ /* 0x000fe40003f2d200 */
[----:B------:R-:W-:Y:S02]  /*28ba0*/  LOP3.LUT R0, R65, R0, RZ, 0x3c, !PT ;  /* 0x0000000041007212 */ /* 0x000fe400078e3cff */
[----:B------:R-:W-:Y:S02]  /*28bb0*/  FSEL R2, R64, R70, !P1 ;  /* 0x0000004640027208 */ /* 0x000fe40004800000 */
[----:B------:R-:W-:-:S03]  /*28bc0*/  FSEL R0, R0, R71, !P1 ;  /* 0x0000004700007208 */ /* 0x000fc60004800000 */
[----:B------:R-:W-:Y:S01]  /*28bd0*/  IMAD.MOV.U32 R70, RZ, RZ, R2 ;  /* 0x000000ffff467224 */ /* 0x000fe200078e0002 */
[----:B------:R-:W-:Y:S01]  /*28be0*/  MOV R71, R0 ;  /* 0x0000000000477202 */ /* 0x000fe20000000f00 */
[----:B------:R-:W-:Y:S06]  /*28bf0*/  BRA `(.L_x_1360) ;  /* 0x0000000000607947 */ /* 0x000fec0003800000 */
.L_x_1359:
[----:B------:R-:W-:-:S14]  /*28c00*/  DSETP.NAN.AND P1, PT, R66, R66, PT ;  /* 0x000000424200722a */ /* 0x000fdc0003f28000 */
[----:B------:R-:W-:Y:S05]  /*28c10*/  @P1 BRA `(.L_x_1361) ;  /* 0x00000000004c1947 */ /* 0x000fea0003800000 */
[----:B------:R-:W-:-:S14]  /*28c20*/  DSETP.NAN.AND P1, PT, R20, R20, PT ;  /* 0x000000141400722a */ /* 0x000fdc0003f28000 */
[----:B------:R-:W-:Y:S05]  /*28c30*/  @P1 BRA `(.L_x_1362) ;  /* 0x0000000000341947 */ /* 0x000fea0003800000 */
[----:B------:R-:W-:Y:S01]  /*28c40*/  ISETP.NE.AND P1, PT, R5, R18, PT ;  /* 0x000000120500720c */ /* 0x000fe20003f25270 */
[----:B------:R-:W-:Y:S02]  /*28c50*/  IMAD.MOV.U32 R70, RZ, RZ, 0x0 ;  /* 0x00000000ff467424 */ /* 0x000fe400078e00ff */
[----:B------:R-:W-:-:S10]  /*28c60*/  IMAD.MOV.U32 R71, RZ, RZ, -0x80000 ;  /* 0xfff80000ff477424 */ /* 0x000fd400078e00ff */
[----:B------:R-:W-:Y:S05]  /*28c70*/  @!P1 BRA `(.L_x_1360) ;  /* 0x0000000000409947 */ /* 0x000fea0003800000 */
[----:B------:R-:W-:Y:S02]  /*28c80*/  ISETP.NE.AND P1, PT, R5, 0x7ff00000, PT ;  /* 0x7ff000000500780c */ /* 0x000fe40003f25270 */
[----:B------:R-:W-:Y:S02]  /*28c90*/  LOP3.LUT R0, R67, 0x80000000, R21, 0x48, !PT ;  /* 0x8000000043007812 */ /* 0x000fe400078e4815 */
[----:B------:R-:W-:-:S13]  /*28ca0*/  ISETP.EQ.OR P1, PT, R18, RZ, !P1 ;  /* 0x000000ff1200720c */ /* 0x000fda0004f22670 */
[----:B------:R-:W-:Y:S01]  /*28cb0*/  @P1 LOP3.LUT R2, R0, 0x7ff00000, RZ, 0xfc, !PT ;  /* 0x7ff0000000021812 */ /* 0x000fe200078efcff */
[----:B------:R-:W-:Y:S01]  /*28cc0*/  @!P1 IMAD.MOV.U32 R70, RZ, RZ, RZ ;  /* 0x000000ffff469224 */ /* 0x000fe200078e00ff */
[----:B------:R-:W-:Y:S01]  /*28cd0*/  @!P1 MOV R71, R0 ;  /* 0x0000000000479202 */ /* 0x000fe20000000f00 */
[----:B------:R-:W-:Y:S02]  /*28ce0*/  @P1 IMAD.MOV.U32 R70, RZ, RZ, RZ ;  /* 0x000000ffff461224 */ /* 0x000fe400078e00ff */
[----:B------:R-:W-:Y:S01]  /*28cf0*/  @P1 IMAD.MOV.U32 R71, RZ, RZ, R2 ;  /* 0x000000ffff471224 */ /* 0x000fe200078e0002 */
[----:B------:R-:W-:Y:S06]  /*28d00*/  BRA `(.L_x_1360) ;  /* 0x00000000001c7947 */ /* 0x000fec0003800000 */
.L_x_1362:
[----:B------:R-:W-:Y:S01]  /*28d10*/  LOP3.LUT R0, R21, 0x80000, RZ, 0xfc, !PT ;  /* 0x0008000015007812 */ /* 0x000fe200078efcff */
[----:B------:R-:W-:-:S03]  /*28d20*/  IMAD.MOV.U32 R70, RZ, RZ, R20 ;  /* 0x000000ffff467224 */ /* 0x000fc600078e0014 */
[----:B------:R-:W-:Y:S01]  /*28d30*/  MOV R71, R0 ;  /* 0x0000000000477202 */ /* 0x000fe20000000f00 */
[----:B------:R-:W-:Y:S06]  /*28d40*/  BRA `(.L_x_1360) ;  /* 0x00000000000c7947 */ /* 0x000fec0003800000 */
.L_x_1361:
[----:B------:R-:W-:Y:S01]  /*28d50*/  LOP3.LUT R0, R67, 0x80000, RZ, 0xfc, !PT ;  /* 0x0008000043007812 */ /* 0x000fe200078efcff */
[----:B------:R-:W-:-:S04]  /*28d60*/  IMAD.MOV.U32 R70, RZ, RZ, R66 ;  /* 0x000000ffff467224 */ /* 0x000fc800078e0042 */
[----:B------:R-:W-:-:S07]  /*28d70*/  IMAD.MOV.U32 R71, RZ, RZ, R0 ;  /* 0x000000ffff477224 */ /* 0x000fce00078e0000 */
.L_x_1360:
[----:B------:R-:W-:Y:S05]  /*28d80*/  BSYNC B0 ;  /* 0x0000000000007941 */ /* 0x000fea0003800000 */
.L_x_1358:
[----:B------:R-:W-:Y:S01]  /*28d90*/  IMAD.MOV.U32 R2, RZ, RZ, R3 ;  /* 0x000000ffff027224 */ /* 0x000fe200078e0003 */
[----:B------:R-:W-:Y:S01]  /*28da0*/  MOV R5, R71 ;  /* 0x0000004700057202 */ /* 0x000fe20000000f00 */
[----:B------:R-:W-:Y:S02]  /*28db0*/  IMAD.MOV.U32 R3, RZ, RZ, 0x0 ;  /* 0x00000000ff037424 */ /* 0x000fe400078e00ff */
[----:B------:R-:W-:Y:S02]  /*28dc0*/  IMAD.MOV.U32 R4, RZ, RZ, R70 ;  /* 0x000000ffff047224 */ /* 0x000fe400078e0046 */
[----:B------:R-:W-:Y:S05]  /*28dd0*/  RET.REL.NODEC R2 `(linesearch) ;  /* 0xfffffd7002887950 */ /* 0x000fea0003c3ffff */
        .weak           $__internal_3_$__cuda_sm20_dsqrt_rn_f64_mediumpath_v1
        .type           $__internal_3_$__cuda_sm20_dsqrt_rn_f64_mediumpath_v1,@function
        .size           $__internal_3_$__cuda_sm20_dsqrt_rn_f64_mediumpath_v1,($linesearch$__internal_trig_reduction_slowpathd - $__internal_3_$__cuda_sm20_dsqrt_rn_f64_mediumpath_v1)
$__internal_3_$__cuda_sm20_dsqrt_rn_f64_mediumpath_v1:
[----:B------:R-:W-:Y:S01]  /*28de0*/  ISETP.GE.U32.AND P2, PT, R20, -0x3400000, PT ;  /* 0xfcc000001400780c */ /* 0x000fe20003f46070 */
[----:B------:R-:W-:Y:S01]  /*28df0*/  BSSY B0, `(.L_x_1363) ;  /* 0x0000024000007945 */ /* 0x000fe20003800000 */
[----:B------:R-:W-:-:S11]  /*28e00*/  IMAD.MOV.U32 R20, RZ, RZ, R22 ;  /* 0x000000ffff147224 */ /* 0x000fd600078e0016 */
[----:B------:R-:W-:Y:S05]  /*28e10*/  @!P2 BRA `(.L_x_1364) ;  /* 0x000000000020a947 */ /* 0x000fea0003800000 */
[----:B------:R-:W-:-:S10]  /*28e20*/  DFMA.RM R4, R18, R4, R2 ;  /* 0x000000041204722b */ /* 0x000fd40000004002 */
[----:B------:R-:W-:-:S04]  /*28e30*/  IADD3 R2, P2, PT, R4, 0x1, RZ ;  /* 0x0000000104027810 */ /* 0x000fc80007f5e0ff */
[----:B------:R-:W-:-:S06]  /*28e40*/  IADD3.X R3, PT, PT, RZ, R5, RZ, P2, !PT ;  /* 0x00000005ff037210 */ /* 0x000fcc00017fe4ff */
[----:B------:R-:W-:-:S08]  /*28e50*/  DFMA.RP R20, -R4, R2, R20 ;  /* 0x000000020414722b */ /* 0x000fd00000008114 */
[----:B------:R-:W-:-:S06]  /*28e60*/  DSETP.GT.AND P2, PT, R20, RZ, PT ;  /* 0x000000ff1400722a */ /* 0x000fcc0003f44000 */
[----:B------:R-:W-:Y:S02]  /*28e70*/  FSEL R2, R2, R4, P2 ;  /* 0x0000000402027208 */ /* 0x000fe40001000000 */
[----:B------:R-:W-:Y:S01]  /*28e80*/  FSEL R3, R3, R5, P2 ;  /* 0x0000000503037208 */ /* 0x000fe20001000000 */
[----:B------:R-:W-:Y:S06]  /*28e90*/  BRA `(.L_x_1365) ;  /* 0x0000000000647947 */ /* 0x000fec0003800000 */
.L_x_1364:
[----:B------:R-:W-:-:S14]  /*28ea0*/  DSETP.NE.AND P2, PT, R20, RZ, PT ;  /* 0x000000ff1400722a */ /* 0x000fdc0003f45000 */
[----:B------:R-:W-:Y:S05]  /*28eb0*/  @!P2 BRA `(.L_x_1366) ;  /* 0x000000000058a947 */ /* 0x000fea0003800000 */
[----:B------:R-:W-:-:S13]  /*28ec0*/  ISETP.GE.AND P2, PT, R21, RZ, PT ;  /* 0x000000ff1500720c */ /* 0x000fda0003f46270 */
[----:B------:R-:W-:Y:S02]  /*28ed0*/  @!P2 IMAD.MOV.U32 R2, RZ, RZ, 0x0 ;  /* 0x00000000ff02a424 */ /* 0x000fe400078e00ff */
[----:B------:R-:W-:Y:S01]  /*28ee0*/  @!P2 IMAD.MOV.U32 R3, RZ, RZ, -0x80000 ;  /* 0xfff80000ff03a424 */ /* 0x000fe200078e00ff */
[----:B------:R-:W-:Y:S06]  /*28ef0*/  @!P2 BRA `(.L_x_1365) ;  /* 0x00000000004ca947 */ /* 0x000fec0003800000 */
[----:B------:R-:W-:-:S13]  /*28f00*/  ISETP.GT.AND P2, PT, R21, 0x7fefffff, PT ;  /* 0x7fefffff1500780c */ /* 0x000fda0003f44270 */
[----:B------:R-:W-:Y:S05]  /*28f10*/  @P2 BRA `(.L_x_1366) ;  /* 0x0000000000402947 */ /* 0x000fea0003800000 */
[----:B------:R-:W-:Y:S01]  /*28f20*/  DMUL R20, R20, 8.11296384146066816958e+31 ;  /* 0x4690000014147828 */ /* 0x000fe20000000000 */
[----:B------:R-:W-:Y:S01]  /*28f30*/  IMAD.MOV.U32 R18, RZ, RZ, RZ ;  /* 0x000000ffff127224 */ /* 0x000fe200078e00ff */
[----:B------:R-:W-:Y:S01]  /*28f40*/  MOV R2, 0x0 ;  /* 0x0000000000027802 */ /* 0x000fe20000000f00 */
[----:B------:R-:W-:-:S03]  /*28f50*/  IMAD.MOV.U32 R3, RZ, RZ, 0x3fd80000 ;  /* 0x3fd80000ff037424 */ /* 0x000fc600078e00ff */
[----:B------:R-:W0:Y:S02]  /*28f60*/  MUFU.RSQ64H R19, R21 ;  /* 0x0000001500137308 */ /* 0x000e240000001c00 */
[----:B0-----:R-:W-:-:S08]  /*28f70*/  DMUL R4, R18, R18 ;  /* 0x0000001212047228 */ /* 0x001fd00000000000 */
[----:B------:R-:W-:-:S08]  /*28f80*/  DFMA R4, R20, -R4, 1 ;  /* 0x3ff000001404742b */ /* 0x000fd00000000804 */
[----:B------:R-:W-:Y:S02]  /*28f90*/  DFMA R2, R4, R2, 0.5 ;  /* 0x3fe000000402742b */ /* 0x000fe40000000002 */
[----:B------:R-:W-:-:S08]  /*28fa0*/  DMUL R4, R18, R4 ;  /* 0x0000000412047228 */ /* 0x000fd00000000000 */
[----:B------:R-:W-:-:S08]  /*28fb0*/  DFMA R4, R2, R4, R18 ;  /* 0x000000040204722b */ /* 0x000fd00000000012 */
[----:B------:R-:W-:Y:S02]  /*28fc0*/  DMUL R2, R20, R4 ;  /* 0x0000000414027228 */ /* 0x000fe40000000000 */
[----:B------:R-:W-:-:S06]  /*28fd0*/  VIADD R5, R5, 0xfff00000 ;  /* 0xfff0000005057836 */ /* 0x000fcc0000000000 */
[----:B------:R-:W-:-:S08]  /*28fe0*/  DFMA R20, R2, -R2, R20 ;  /* 0x800000020214722b */ /* 0x000fd00000000014 */
[----:B------:R-:W-:-:S10]  /*28ff0*/  DFMA R2, R4, R20, R2 ;  /* 0x000000140402722b */ /* 0x000fd40000000002 */
[----:B------:R-:W-:Y:S01]  /*29000*/  VIADD R3, R3, 0xfcb00000 ;  /* 0xfcb0000003037836 */ /* 0x000fe20000000000 */
[----:B------:R-:W-:Y:S06]  /*29010*/  BRA `(.L_x_1365) ;  /* 0x0000000000047947 */ /* 0x000fec0003800000 */
.L_x_1366:
[----:B------:R-:W-:-:S11]  /*29020*/  DADD R2, R20, R20 ;  /* 0x0000000014027229 */ /* 0x000fd60000000014 */
.L_x_1365:
[----:B------:R-:W-:Y:S05]  /*29030*/  BSYNC B0 ;  /* 0x0000000000007941 */ /* 0x000fea0003800000 */
.L_x_1363:
[----:B------:R-:W-:Y:S01]  /*29040*/  MOV R4, R0 ;  /* 0x0000000000047202 */ /* 0x000fe20000000f00 */
[----:B------:R-:W-:-:S04]  /*29050*/  IMAD.MOV.U32 R5, RZ, RZ, 0x0 ;  /* 0x00000000ff057424 */ /* 0x000fc800078e00ff */
[----:B------:R-:W-:Y:S05]  /*29060*/  RET.REL.NODEC R4 `(linesearch) ;  /* 0xfffffd6c04e47950 */ /* 0x000fea0003c3ffff */
        .type           $linesearch$__internal_trig_reduction_slowpathd,@function
        .size           $linesearch$__internal_trig_reduction_slowpathd,(.L_x_1544 - $linesearch$__internal_trig_reduction_slowpathd)
$linesearch$__internal_trig_reduction_slowpathd:
[----:B------:R-:W-:Y:S01]  /*29070*/  SHF.R.U32.HI R62, RZ, 0x14, R28 ;  /* 0x00000014ff3e7819 */ /* 0x000fe2000001161c */
[----:B------:R-:W-:Y:S02]  /*29080*/  HFMA2 R4, -RZ, RZ, 0, 0 ;  /* 0x00000000ff047431 */ /* 0x000fe400000001ff */
[----:B------:R-:W-:Y:S01]  /*29090*/  IMAD.MOV.U32 R18, RZ, RZ, R2 ;  /* 0x000000ffff127224 */ /* 0x000fe200078e0002 */
[----:B------:R-:W-:Y:S01]  /*290a0*/  LOP3.LUT R0, R62, 0x7ff, RZ, 0xc0, !PT ;  /* 0x000007ff3e007812 */ /* 0x000fe200078ec0ff */
[----:B------:R-:W-:-:S03]  /*290b0*/  IMAD.MOV.U32 R19, RZ, RZ, R28 ;  /* 0x000000ffff137224 */ /* 0x000fc600078e001c */
        /* <DEDUP_REMOVED lines=15> */
[----:B------:R-:W-:Y:S01]  /*291b0*/  IMAD.MOV.U32 R20, RZ, RZ, R0 ;  /* 0x000000ffff147224 */ /* 0x000fe200078e0000 */
[----:B------:R-:W-:Y:S01]  /*291c0*/  MOV R0, R1 ;  /* 0x0000000100007202 */ /* 0x000fe20000000f00 */
[----:B------:R-:W-:Y:S01]  /*291d0*/  IMAD.SHL.U32 R18, R18, 0x800, RZ ;  /* 0x0000080012127824 */ /* 0x000fe200078e00ff */
[----:B------:R-:W-:Y:S01]  /*291e0*/  IADD3 R3, PT, PT, RZ, -R2, -R4 ;  /* 0x80000002ff037210 */ /* 0x000fe20007ffe804 */
[----:B------:R-:W-:Y:S01]  /*291f0*/  IMAD.MOV.U32 R19, RZ, RZ, RZ ;  /* 0x000000ffff137224 */ /* 0x000fe200078e00ff */
[----:B------:R-:W-:Y:S02]  /*29200*/  CS2R R22, SRZ ;  /* 0x0000000000167805 */ /* 0x000fe4000001ff00 */
[----:B------:R-:W-:-:S07]  /*29210*/  LOP3.LUT R5, R5, 0x80000000, RZ, 0xfc, !PT ;  /* 0x8000000005057812 */ /* 0x000fce00078efcff */
.L_x_1371:
[----:B------:R-:W1:Y:S01]  /*29220*/  LDC.64 R66, c[0x4][RZ] ;  /* 0x01000000ff427b82 */ /* 0x000e620000000a00 */
[----:B0-----:R-:W-:Y:S02]  /*29230*/  R2UR UR4, R64 ;  /* 0x00000000400472ca */ /* 0x001fe400000e0000 */
[----:B------:R-:W-:Y:S01]  /*29240*/  R2UR UR5, R65 ;  /* 0x00000000410572ca */ /* 0x000fe200000e0000 */
[----:B-1----:R-:W-:-:S12]  /*29250*/  IMAD.WIDE R66, R20, 0x8, R66 ;  /* 0x0000000814427825 */ /* 0x002fd800078e0242 */
[----:B------:R-:W2:Y:S01]  /*29260*/  LDG.E.64.CONSTANT R66, desc[UR4][R66.64] ;  /* 0x0000000442427981 */ /* 0x000ea2000c1e9b00 */
[----:B------:R-:W-:Y:S02]  /*29270*/  IMAD.MOV.U32 R68, RZ, RZ, R22 ;  /* 0x000000ffff447224 */ /* 0x000fe400078e0016 */
[----:B------:R-:W-:Y:S02]  /*29280*/  IMAD.MOV.U32 R69, RZ, RZ, R23 ;  /* 0x000000ffff457224 */ /* 0x000fe400078e0017 */
[----:B------:R-:W-:Y:S02]  /*29290*/  VIADD R3, R3, 0x1 ;  /* 0x0000000103037836 */ /* 0x000fe40000000000 */
[----:B------:R-:W-:Y:S02]  /*292a0*/  VIADD R20, R20, 0x1 ;  /* 0x0000000114147836 */ /* 0x000fe40000000000 */
[----:B--2---:R-:W-:-:S04]  /*292b0*/  IMAD.WIDE.U32 R68, P2, R66, R18, R68 ;  /* 0x0000001242447225 */ /* 0x004fc80007840044 */
[CC--:B------:R-:W-:Y:S02]  /*292c0*/  IMAD R21, R66.reuse, R5.reuse, RZ ;  /* 0x0000000542157224 */ /* 0x0c0fe400078e02ff */
[----:B------:R-:W-:Y:S02]  /*292d0*/  IMAD R22, R67, R18, RZ ;  /* 0x0000001243167224 */ /* 0x000fe400078e02ff */
[----:B------:R-:W-:Y:S01]  /*292e0*/  IMAD.HI.U32 R24, R66, R5, RZ ;  /* 0x0000000542187227 */ /* 0x000fe200078e00ff */
[----:B------:R-:W-:-:S03]  /*292f0*/  IADD3 R21, P0, PT, R21, R69, RZ ;  /* 0x0000004515157210 */ /* 0x000fc60007f1e0ff */
[----:B------:R-:W-:Y:S01]  /*29300*/  IMAD.X R24, RZ, RZ, R24, P2 ;  /* 0x000000ffff187224 */ /* 0x000fe200010e0618 */
[----:B------:R-:W-:Y:S01]  /*29310*/  IADD3 R23, P1, PT, R22, R21, RZ ;  /* 0x0000001516177210 */ /* 0x000fe20007f3e0ff */
[----:B------:R-:W-:Y:S01]  /*29320*/  IMAD.MOV.U32 R22, RZ, RZ, R68 ;  /* 0x000000ffff167224 */ /* 0x000fe200078e0044 */
[C---:B------:R-:W-:Y:S01]  /*29330*/  LEA R21, R19.reuse, R0, 0x3 ;  /* 0x0000000013157211 */ /* 0x040fe200078e18ff */
[----:B------:R-:W-:-:S04]  /*29340*/  VIADD R19, R19, 0x1 ;  /* 0x0000000113137836 */ /* 0x000fc80000000000 */
[----:B------:R0:W-:Y:S02]  /*29350*/  STL.64 [R21], R22 ;  /* 0x0000001615007387 */ /* 0x0001e40000100a00 */
[----:B0-----:R-:W-:-:S04]  /*29360*/  IMAD.HI.U32 R23, R67, R18, RZ ;  /* 0x0000001243177227 */ /* 0x001fc800078e00ff */
[----:B------:R-:W-:Y:S01]  /*29370*/  IMAD.HI.U32 R21, R67, R5, RZ ;  /* 0x0000000543157227 */ /* 0x000fe200078e00ff */
[----:B------:R-:W-:-:S03]  /*29380*/  IADD3.X R23, P0, PT, R23, R24, RZ, P0, !PT ;  /* 0x0000001817177210 */ /* 0x000fc6000071e4ff */
[----:B------:R-:W-:Y:S01]  /*29390*/  IMAD R22, R67, R5, RZ ;  /* 0x0000000543167224 */ /* 0x000fe200078e02ff */
[----:B------:R-:W-:Y:S02]  /*293a0*/  IADD3.X R21, PT, PT, R21, RZ, RZ, P0, !PT ;  /* 0x000000ff15157210 */ /* 0x000fe400007fe4ff */
[----:B------:R-:W-:Y:S02]  /*293b0*/  ISETP.NE.AND P0, PT, R3, -0xf, PT ;  /* 0xfffffff10300780c */ /* 0x000fe40003f05270 */
[----:B------:R-:W-:-:S05]  /*293c0*/  IADD3.X R22, P1, PT, R22, R23, RZ, P1, !PT ;  /* 0x0000001716167210 */ /* 0x000fca0000f3e4ff */
[----:B------:R-:W-:-:S05]  /*293d0*/  IMAD.X R21, RZ, RZ, R21, P1 ;  /* 0x000000ffff157224 */ /* 0x000fca00008e0615 */
[----:B------:R-:W-:Y:S01]  /*293e0*/  MOV R23, R21 ;  /* 0x0000001500177202 */ /* 0x000fe20000000f00 */
[----:B------:R-:W-:Y:S06]  /*293f0*/  @P0 BRA `(.L_x_1371) ;  /* 0xfffffffc00880947 */ /* 0x000fec000383ffff */
[----:B------:R-:W-:Y:S05]  /*29400*/  BSYNC.RECONVERGENT B1 ;  /* 0x0000000000017941 */ /* 0x000fea0003800200 */
.L_x_1370:
[----:B------:R-:W-:-:S07]  /*29410*/  IMAD.MOV.U32 R0, RZ, RZ, R4 ;  /* 0x000000ffff007224 */ /* 0x000fce00078e0004 */
.L_x_1369:
[----:B------:R-:W-:Y:S05]  /*29420*/  BSYNC.RECONVERGENT B0 ;  /* 0x0000000000007941 */ /* 0x000fea0003800200 */
.L_x_1368:
[----:B------:R-:W-:Y:S01]  /*29430*/  LOP3.LUT P0, R62, R62, 0x3f, RZ, 0xc0, !PT ;  /* 0x0000003f3e3e7812 */ /* 0x000fe2000780c0ff */
[----:B------:R-:W-:-:S04]  /*29440*/  IMAD.IADD R0, R2, 0x1, R0 ;  /* 0x0000000102007824 */ /* 0x000fc800078e0200 */
[----:B------:R-:W-:-:S05]  /*29450*/  IMAD.U32 R0, R0, 0x8, R1 ;  /* 0x0000000800007824 */ /* 0x000fca00078e0001 */
[----:B------:R0:W-:Y:S04]  /*29460*/  STL.64 [R0+-0x78], R22 ;  /* 0xffff881600007387 */ /* 0x0001e80000100a00 */
[----:B------:R-:W2:Y:S04]  /*29470*/  @P0 LDL.64 R18, [R1+0x8] ;  /* 0x0000080001120983 */ /* 0x000ea80000100a00 */
[----:B------:R-:W3:Y:S04]  /*29480*/  LDL.64 R2, [R1+0x10] ;  /* 0x0000100001027983 */ /* 0x000ee80000100a00 */
[----:B------:R-:W4:Y:S01]  /*29490*/  LDL.64 R4, [R1+0x18] ;  /* 0x0000180001047983 */ /* 0x000f220000100a00 */
[----:B0-----:R-:W-:Y:S01]  /*294a0*/  @P0 LOP3.LUT R0, R62, 0x3f, RZ, 0x3c, !PT ;  /* 0x0000003f3e000812 */ /* 0x001fe200078e3cff */
[----:B------:R-:W-:Y:S01]  /*294b0*/  BSSY.RECONVERGENT B0, `(.L_x_1372) ;  /* 0x0000034000007945 */ /* 0x000fe20003800200 */
[----:B--2---:R-:W-:-:S02]  /*294c0*/  @P0 SHF.R.U64 R22, R18, 0x1, R19 ;  /* 0x0000000112160819 */ /* 0x004fc40000001213 */
[----:B------:R-:W-:Y:S02]  /*294d0*/  @P0 SHF.R.U32.HI R24, RZ, 0x1, R19 ;  /* 0x00000001ff180819 */ /* 0x000fe40000011613 */
[----:B---3--:R-:W-:Y:S02]  /*294e0*/  @P0 SHF.L.U32 R21, R2, R62, RZ ;  /* 0x0000003e02150219 */ /* 0x008fe400000006ff */
[----:B------:R-:W-:Y:S02]  /*294f0*/  @P0 SHF.R.U64 R22, R22, R0, R24 ;  /* 0x0000000016160219 */ /* 0x000fe40000001218 */
[--C-:B------:R-:W-:Y:S02]  /*29500*/  @P0 SHF.R.U32.HI R18, RZ, 0x1, R3.reuse ;  /* 0x00000001ff120819 */ /* 0x100fe40000011603 */
[C-C-:B------:R-:W-:Y:S02]  /*29510*/  @P0 SHF.R.U64 R19, R2.reuse, 0x1, R3.reuse ;  /* 0x0000000102130819 */ /* 0x140fe40000001203 */
[----:B------:R-:W-:-:S02]  /*29520*/  @P0 SHF.L.U64.HI R20, R2, R62, R3 ;  /* 0x0000003e02140219 */ /* 0x000fc40000010203 */
[----:B------:R-:W-:Y:S02]  /*29530*/  @P0 SHF.R.U32.HI R24, RZ, R0, R24 ;  /* 0x00000000ff180219 */ /* 0x000fe40000011618 */
[----:B------:R-:W-:Y:S02]  /*29540*/  @P0 LOP3.LUT R2, R21, R22, RZ, 0xfc, !PT ;  /* 0x0000001615020212 */ /* 0x000fe400078efcff */
[----:B----4-:R-:W-:Y:S02]  /*29550*/  @P0 SHF.L.U32 R23, R4, R62, RZ ;  /* 0x0000003e04170219 */ /* 0x010fe400000006ff */
[--C-:B------:R-:W-:Y:S02]  /*29560*/  @P0 SHF.R.U64 R19, R19, R0, R18.reuse ;  /* 0x0000000013130219 */ /* 0x100fe40000001212 */
[----:B------:R-:W-:Y:S02]  /*29570*/  @P0 LOP3.LUT R3, R20, R24, RZ, 0xfc, !PT ;  /* 0x0000001814030212 */ /* 0x000fe400078efcff */
[----:B------:R-:W-:-:S02]  /*29580*/  @P0 SHF.R.U32.HI R18, RZ, R0, R18 ;  /* 0x00000000ff120219 */ /* 0x000fc40000011612 */
[----:B------:R-:W-:Y:S02]  /*29590*/  @P0 SHF.L.U64.HI R62, R4, R62, R5 ;  /* 0x0000003e043e0219 */ /* 0x000fe40000010205 */
[C---:B------:R-:W-:Y:S02]  /*295a0*/  SHF.L.U32 R0, R2.reuse, 0x2, RZ ;  /* 0x0000000202007819 */ /* 0x040fe400000006ff */
[----:B------:R-:W-:Y:S02]  /*295b0*/  @P0 LOP3.LUT R4, R23, R19, RZ, 0xfc, !PT ;  /* 0x0000001317040212 */ /* 0x000fe400078efcff */
[----:B------:R-:W-:Y:S02]  /*295c0*/  SHF.L.U64.HI R2, R2, 0x2, R3 ;  /* 0x0000000202027819 */ /* 0x000fe40000010203 */
[----:B------:R-:W-:Y:S02]  /*295d0*/  @P0 LOP3.LUT R5, R62, R18, RZ, 0xfc, !PT ;  /* 0x000000123e050212 */ /* 0x000fe400078efcff */
[----:B------:R-:W-:-:S02]  /*295e0*/  SHF.L.W.U32.HI R3, R3, 0x2, R4 ;  /* 0x0000000203037819 */ /* 0x000fc40000010e04 */
[----:B------:R-:W-:Y:S02]  /*295f0*/  IADD3 RZ, P0, PT, RZ, -R0, RZ ;  /* 0x80000000ffff7210 */ /* 0x000fe40007f1e0ff */
[----:B------:R-:W-:Y:S02]  /*29600*/  LOP3.LUT R19, RZ, R2, RZ, 0x33, !PT ;  /* 0x00000002ff137212 */ /* 0x000fe400078e33ff */
[----:B------:R-:W-:Y:S02]  /*29610*/  SHF.L.W.U32.HI R4, R4, 0x2, R5 ;  /* 0x0000000204047819 */ /* 0x000fe40000010e05 */
[----:B------:R-:W-:Y:S02]  /*29620*/  LOP3.LUT R20, RZ, R3, RZ, 0x33, !PT ;  /* 0x00000003ff147212 */ /* 0x000fe400078e33ff */
[----:B------:R-:W-:Y:S02]  /*29630*/  IADD3.X R19, P0, PT, RZ, R19, RZ, P0, !PT ;  /* 0x00000013ff137210 */ /* 0x000fe4000071e4ff */
[----:B------:R-:W-:-:S02]  /*29640*/  LOP3.LUT R18, RZ, R4, RZ, 0x33, !PT ;  /* 0x00000004ff127212 */ /* 0x000fc400078e33ff */
        /* <DEDUP_REMOVED lines=9> */
[----:B------:R-:W-:-:S05]  /*296e0*/  @!P0 IMAD.MOV R0, RZ, RZ, -R0 ;  /* 0x000000ffff008224 */ /* 0x000fca00078e0a00 */
        /* <DEDUP_REMOVED lines=16> */
.L_x_1373:
[----:B------:R-:W-:Y:S05]  /*297f0*/  BSYNC.RECONVERGENT B0 ;  /* 0x0000000000007941 */ /* 0x000fea0003800200 */
.L_x_1372:
        /* <DEDUP_REMOVED lines=8> */
[----:B------:R-:W-:-:S04]  /*29880*/  IMAD.WIDE.U32 R2, P2, R18, 0x2168c235, R2 ;  /* 0x2168c23512027825 */ /* 0x000fc80007840002 */
[----:B------:R-:W-:Y:S01]  /*29890*/  IMAD R18, R18, -0x36f0255e, RZ ;  /* 0xc90fdaa212127824 */ /* 0x000fe200078e02ff */
[----:B------:R-:W-:Y:S01]  /*298a0*/  IADD3.X RZ, P1, PT, R2, R2, RZ, P1, !PT ;  /* 0x0000000202ff7210 */ /* 0x000fe20000f3e4ff */
[----:B------:R-:W-:-:S03]  /*298b0*/  IMAD.X R0, RZ, RZ, R0, P2 ;  /* 0x000000ffff007224 */ /* 0x000fc600010e0600 */
[----:B------:R-:W-:-:S04]  /*298c0*/  IADD3 R18, P2, PT, R18, R3, RZ ;  /* 0x0000000312127210 */ /* 0x000fc80007f5e0ff */
[C---:B------:R-:W-:Y:S01]  /*298d0*/  ISETP.GT.U32.AND P3, PT, R18.reuse, RZ, PT ;  /* 0x000000ff1200720c */ /* 0x040fe20003f64070 */
[----:B------:R-:W-:Y:S01]  /*298e0*/  IMAD.X R3, RZ, RZ, R0, P2 ;  /* 0x000000ffff037224 */ /* 0x000fe200010e0600 */
[----:B------:R-:W-:-:S04]  /*298f0*/  IADD3.X R2, P2, PT, R18, R18, RZ, P1, !PT ;  /* 0x0000001212027210 */ /* 0x000fc80000f5e4ff */
[C---:B------:R-:W-:Y:S02]  /*29900*/  ISETP.GT.AND.EX P1, PT, R3.reuse, RZ, PT, P3 ;  /* 0x000000ff0300720c */ /* 0x040fe40003f24330 */
[-C--:B------:R-:W-:Y:S02]  /*29910*/  IADD3.X R0, PT, PT, R3, R3.reuse, RZ, P2, !PT ;  /* 0x0000000303007210 */ /* 0x080fe400017fe4ff */
[----:B------:R-:W-:Y:S02]  /*29920*/  SEL R2, R2, R18, P1 ;  /* 0x0000001202027207 */ /* 0x000fe40000800000 */
[----:B------:R-:W-:Y:S02]  /*29930*/  SEL R0, R0, R3, P1 ;  /* 0x0000000300007207 */ /* 0x000fe40000800000 */
[----:B------:R-:W-:-:S05]  /*29940*/  IADD3 R3, P2, PT, R2, 0x1, RZ ;  /* 0x0000000102037810 */ /* 0x000fca0007f5e0ff */
[----:B------:R-:W-:Y:S01]  /*29950*/  IMAD.X R2, RZ, RZ, R0, P2 ;  /* 0x000000ffff027224 */ /* 0x000fe200010e0600 */
[----:B------:R-:W-:Y:S02]  /*29960*/  SEL R0, RZ, 0xffffffff, !P1 ;  /* 0xffffffffff007807 */ /* 0x000fe40004800000 */
[----:B------:R-:W-:Y:S02]  /*29970*/  LOP3.LUT P1, R19, R28, 0x80000000, RZ, 0xc0, !PT ;  /* 0x800000001c137812 */ /* 0x000fe4000782c0ff */
[----:B------:R-:W-:Y:S01]  /*29980*/  SHF.R.U64 R3, R3, 0xa, R2 ;  /* 0x0000000a03037819 */ /* 0x000fe20000001202 */
[----:B------:R-:W-:Y:S01]  /*29990*/  IMAD.IADD R0, R0, 0x1, -R20 ;  /* 0x0000000100007824 */ /* 0x000fe200078e0a14 */
[----:B------:R-:W-:Y:S02]  /*299a0*/  @!P0 LOP3.LUT R19, R19, 0x80000000, RZ, 0x3c, !PT ;  /* 0x8000000013138812 */ /* 0x000fe400078e3cff */
[----:B------:R-:W-:Y:S01]  /*299b0*/  IADD3 R3, P2, PT, R3, 0x1, RZ ;  /* 0x0000000103037810 */ /* 0x000fe20007f5e0ff */
[----:B------:R-:W-:-:S03]  /*299c0*/  IMAD.SHL.U32 R0, R0, 0x100000, RZ ;  /* 0x0010000000007824 */ /* 0x000fc600078e00ff */
[----:B------:R-:W-:-:S03]  /*299d0*/  LEA.HI.X R2, R2, RZ, RZ, 0x16, P2 ;  /* 0x000000ff02027211 */ /* 0x000fc600010fb4ff */
[----:B------:R-:W-:Y:S02]  /*299e0*/  @P1 IADD3 R4, PT, PT, -R4, RZ, RZ ;  /* 0x000000ff04041210 */ /* 0x000fe40007ffe1ff */
[--C-:B------:R-:W-:Y:S02]  /*299f0*/  SHF.R.U64 R3, R3, 0x1, R2.reuse ;  /* 0x0000000103037819 */ /* 0x100fe40000001202 */
[----:B------:R-:W-:Y:S02]  /*29a00*/  SHF.R.U32.HI R2, RZ, 0x1, R2 ;  /* 0x00000001ff027819 */ /* 0x000fe40000011602 */
[----:B------:R-:W-:-:S04]  /*29a10*/  IADD3 R18, P2, P3, RZ, RZ, R3 ;  /* 0x000000ffff127210 */ /* 0x000fc80007b5e003 */
[----:B------:R-:W-:-:S04]  /*29a20*/  IADD3.X R0, PT, PT, R0, 0x3fe00000, R2, P2, P3 ;  /* 0x3fe0000000007810 */ /* 0x000fc800017e6402 */
[----:B------:R-:W-:-:S07]  /*29a30*/  LOP3.LUT R19, R0, R19, RZ, 0xfc, !PT ;  /* 0x0000001300137212 */ /* 0x000fce00078efcff */
.L_x_1367:
[----:B------:R-:W-:Y:S02]  /*29a40*/  IMAD.MOV.U32 R2, RZ, RZ, R61 ;  /* 0x000000ffff027224 */ /* 0x000fe400078e003d */
[----:B------:R-:W-:-:S04]  /*29a50*/  IMAD.MOV.U32 R3, RZ, RZ, 0x0 ;  /* 0x00000000ff037424 */ /* 0x000fc800078e00ff */
[----:B------:R-:W-:Y:S05]  /*29a60*/  RET.REL.NODEC R2 `(linesearch) ;  /* 0xfffffd6402647950 */ /* 0x000fea0003c3ffff */
.L_x_1374:
        /* <DEDUP_REMOVED lines=9> */
.L_x_1544:


//--------------------- .text.poseAndCalcDofEnergy --------------------------
	.section	.text.poseAndCalcDofEnergy,"ax",@progbits
	.align	128
        .global         poseAndCalcDofEnergy
        .type           poseAndCalcDofEnergy,@function
        .size           poseAndCalcDofEnergy,(.L_x_1547 - poseAndCalcDofEnergy)
        .other          poseAndCalcDofEnergy,@"STO_CUDA_ENTRY STV_DEFAULT"
poseAndCalcDofEnergy:
.text.poseAndCalcDofEnergy:
        /* <DEDUP_REMOVED lines=10> */
[----:B------:R-:W1:Y:S01]  /*00a0*/  LDCU UR8, c[0x0][0x360] ;  /* 0x00006c00ff0877ac */ /* 0x000e620008000800 */
[----:B------:R-:W4:Y:S01]  /*00b0*/  LDC R9, c[0x0][0x370] ;  /* 0x0000dc00ff097b82 */ /* 0x000f220000000800 */
[----:B------:R-:W-:Y:S01]  /*00c0*/  BSSY.RECONVERGENT B0, `(.L_x_1375) ;  /* 0x000006e000007945 */ /* 0x000fe20003800200 */
[----:B------:R-:W0:Y:S01]  /*00d0*/  S2R R20, SR_TID.X ;  /* 0x0000000000147919 */ /* 0x000e220000002100 */
[----:B------:R-:W0:Y:S01]  /*00e0*/  S2R R21, SR_CTAID.X ;  /* 0x0000000000157919 */ /* 0x000e220000002500 */
[----:B-1----:R-:W-:Y:S01]  /*00f0*/  USHF.L.U32 UR4, UR8, 0x3, URZ ;  /* 0x0000000308047899 */ /* 0x002fe200080006ff */
[----:B----4-:R-:W-:-:S04]  /*0100*/  IABS R11, R9 ;  /* 0x00000009000b7213 */ /* 0x010fc80000000000 */
        /* <DEDUP_REMOVED lines=8> */
[----:B------:R-:W-:-:S04]  /*0190*/  IMAD.HI.U32 R5, R5, R7, R4 ;  /* 0x0000000705057227 */ /* 0x000fc800078e0004 */
[----:B------:R-:W-:Y:S01]  /*01a0*/  IMAD.MOV R4, RZ, RZ, -R10 ;  /* 0x000000ffff047224 */ /* 0x000fe200078e0a0a */
[----:B--2---:R-:W-:-:S04]  /*01b0*/  IADD3 R2, PT, PT, R9, -0x1, R31 ;  /* 0xffffffff09027810 */ /* 0x004fc80007ffe01f */
[----:B------:R-:W-:Y:S02]  /*01c0*/  IABS R6, R2 ;  /* 0x0000000200067213 */ /* 0x000fe40000000000 */
[----:B------:R-:W-:-:S03]  /*01d0*/  LOP3.LUT R2, R2, R9, RZ, 0x3c, !PT ;  /* 0x0000000902027212 */ /* 0x000fc600078e3cff */
[----:B------:R-:W-:Y:S01]  /*01e0*/  IMAD.HI.U32 R7, R5, R6, RZ ;  /* 0x0000000605077227 */ /* 0x000fe200078e00ff */
[----:B------:R-:W-:Y:S01]  /*01f0*/  ISETP.GE.AND P2, PT, R2, RZ, PT ;  /* 0x000000ff0200720c */ /* 0x000fe20003f46270 */
[----:B------:R-:W1:Y:S02]  /*0200*/  S2R R5, SR_CgaCtaId ;  /* 0x0000000000057919 */ /* 0x000e640000008800 */
[----:B------:R-:W-:-:S05]  /*0210*/  IMAD R4, R7, R4, R6 ;  /* 0x0000000407047224 */ /* 0x000fca00078e0206 */
[----:B------:R-:W-:-:S13]  /*0220*/  ISETP.GT.U32.AND P1, PT, R11, R4, PT ;  /* 0x000000040b00720c */ /* 0x000fda0003f24070 */
[----:B------:R-:W-:Y:S02]  /*0230*/  @!P1 IMAD.IADD R4, R4, 0x1, -R11 ;  /* 0x0000000104049824 */ /* 0x000fe400078e0a0b */
[----:B------:R-:W-:Y:S01]  /*0240*/  @!P1 VIADD R7, R7, 0x1 ;  /* 0x0000000107079836 */ /* 0x000fe20000000000 */
[----:B------:R-:W-:Y:S02]  /*0250*/  ISETP.NE.AND P1, PT, R9, RZ, PT ;  /* 0x000000ff0900720c */ /* 0x000fe40003f25270 */
[----:B------:R-:W-:Y:S02]  /*0260*/  ISETP.GE.U32.AND P0, PT, R4, R11, PT ;  /* 0x0000000b0400720c */ /* 0x000fe40003f06070 */
[----:B------:R-:W-:-:S04]  /*0270*/  MOV R4, 0x400 ;  /* 0x0000040000047802 */ /* 0x000fc80000000f00 */
[----:B-1----:R-:W-:-:S05]  /*0280*/  LEA R6, R5, R4, 0x18 ;  /* 0x0000000405067211 */ /* 0x002fca00078ec0ff */
[----:B------:R-:W-:Y:S02]  /*0290*/  VIADD R50, R6, UR4 ;  /* 0x0000000406327c36 */ /* 0x000fe40008000000 */
[----:B------:R-:W-:-:S04]  /*02a0*/  @P0 VIADD R7, R7, 0x1 ;  /* 0x0000000107070836 */ /* 0x000fc80000000000 */
[----:B------:R-:W-:Y:S01]  /*02b0*/  @!P2 IMAD.MOV R7, RZ, RZ, -R7 ;  /* 0x000000ffff07a224 */ /* 0x000fe200078e0a07 */
[----:B------:R-:W-:Y:S02]  /*02c0*/  @!P1 LOP3.LUT R7, RZ, R9, RZ, 0x33, !PT ;  /* 0x00000009ff079212 */ /* 0x000fe400078e33ff */
[----:B---3--:R-:W-:-:S03]  /*02d0*/  IADD3 R9, PT, PT, R8, -R3, RZ ;  /* 0x8000000308097210 */ /* 0x008fc60007ffe0ff */
[----:B0-----:R-:W-:Y:S01]  /*02e0*/  IMAD R2, R7, R21, R7 ;  /* 0x0000001507027224 */ /* 0x001fe200078e0207 */
[----:B------:R-:W-:-:S04]  /*02f0*/  ISETP.GT.AND P0, PT, R20, R9, PT ;  /* 0x000000091400720c */ /* 0x000fc80003f04270 */
[----:B------:R-:W-:Y:S01]  /*0300*/  VIMNMX R51, PT, PT, R31, R2, PT ;  /* 0x000000021f337248 */ /* 0x000fe20003fe0100 */
[----:B------:R-:W-:-:S08]  /*0310*/  IMAD R31, R7, R21, R20 ;  /* 0x00000015071f7224 */ /* 0x000fd000078e0214 */
[----:B------:R-:W-:Y:S05]  /*0320*/  @P0 BRA `(.L_x_1376) ;  /* 0x00000004001c0947 */ /* 0x000fea0003800000 */
[----:B------:R-:W-:Y:S01]  /*0330*/  VIMNMX.U32 R13, PT, PT, R7, 0x1, !PT ;  /* 0x00000001070d7848 */ /* 0x000fe20007fe0000 */
[----:B------:R-:W-:Y:S01]  /*0340*/  VIADD R2, R9, 0x1 ;  /* 0x0000000109027836 */ /* 0x000fe20000000000 */
[----:B------:R-:W-:Y:S01]  /*0350*/  BSSY.RECONVERGENT B1, `(.L_x_1377) ;  /* 0x000002f000017945 */ /* 0x000fe20003800200 */
[----:B------:R-:W-:Y:S01]  /*0360*/  IMAD.IADD R11, R7, 0x1, R20 ;  /* 0x00000001070b7824 */ /* 0x000fe200078e0214 */
[----:B------:R-:W0:Y:S01]  /*0370*/  I2F.U32.RP R10, R13 ;  /* 0x0000000d000a7306 */ /* 0x000e220000209000 */
[----:B------:R-:W-:Y:S01]  /*0380*/  IMAD.MOV R15, RZ, RZ, -R13 ;  /* 0x000000ffff0f7224 */ /* 0x000fe200078e0a0d */
[----:B------:R-:W-:Y:S02]  /*0390*/  ISETP.NE.U32.AND P2, PT, R13, RZ, PT ;  /* 0x000000ff0d00720c */ /* 0x000fe40003f45070 */
[----:B------:R-:W-:Y:S02]  /*03a0*/  ISETP.GE.AND P0, PT, R11, R2, PT ;  /* 0x000000020b00720c */ /* 0x000fe40003f06270 */
[----:B------:R-:W-:-:S02]  /*03b0*/  VIMNMX R2, PT, PT, R2, R11, !PT ;  /* 0x0000000b02027248 */ /* 0x000fc40007fe0100 */
[----:B------:R-:W-:-:S04]  /*03c0*/  SEL R8, RZ, 0x1, P0 ;  /* 0x00000001ff087807 */ /* 0x000fc80000000000 */
        /* <DEDUP_REMOVED lines=24> */
[----:B------:R-:W-:Y:S01]  /*0550*/  VIADD R2, R8, 0x1 ;  /* 0x0000000108027836 */ /* 0x000fe20000000000 */
[----:B------:R-:W-:Y:S01]  /*0560*/  LEA R11, R20, UR4, 0x3 ;  /* 0x00000004140b7c11 */ /* 0x000fe2000f8e18ff */
[----:B------:R-:W-:-:S03]  /*0570*/  IMAD.IADD R14, R3, 0x1, R20 ;  /* 0x00000001030e7824 */ /* 0x000fc600078e0214 */
[----:B------:R-:W-:Y:S01]  /*0580*/  LOP3.LUT R8, R2, 0x3, RZ, 0xc0, !PT ;  /* 0x0000000302087812 */ /* 0x000fe200078ec0ff */
[----:B------:R-:W-:-:S04]  /*0590*/  IMAD.IADD R6, R6, 0x1, R11 ;  /* 0x0000000106067824 */ /* 0x000fc800078e020b */
[----:B------:R-:W-:Y:S02]  /*05a0*/  IMAD R2, R7, R8, R20 ;  /* 0x0000000807027224 */ /* 0x000fe400078e0214 */
[----:B------:R-:W-:-:S07]  /*05b0*/  IMAD.MOV R8, RZ, RZ, -R8 ;  /* 0x000000ffff087224 */ /* 0x000fce00078e0a08 */
.L_x_1379:
[----:B0-----:R-:W-:-:S06]  /*05c0*/  IMAD.WIDE R10, R14, 0x8, R12 ;  /* 0x000000080e0a7825 */ /* 0x001fcc00078e020c */
[----:B------:R-:W2:Y:S01]  /*05d0*/  LDG.E.64 R10, desc[UR6][R10.64] ;  /* 0x000000060a0a7981 */ /* 0x000ea2000c1e1b00 */
[----:B------:R-:W-:Y:S01]  /*05e0*/  VIADD R8, R8, 0x1 ;  /* 0x0000000108087836 */ /* 0x000fe20000000000 */
[----:B------:R-:W-:-:S04]  /*05f0*/  IADD3 R14, PT, PT, R7, R14, RZ ;  /* 0x0000000e070e7210 */ /* 0x000fc80007ffe0ff */
[----:B------:R-:W-:Y:S01]  /*0600*/  ISETP.NE.AND P0, PT, R8, RZ, PT ;  /* 0x000000ff0800720c */ /* 0x000fe20003f05270 */
[----:B--2---:R0:W-:Y:S02]  /*0610*/  STS.64 [R6], R10 ;  /* 0x0000000a06007388 */ /* 0x0041e40000000a00 */
[----:B0-----:R-:W-:-:S10]  /*0620*/  IMAD R6, R7, 0x8, R6 ;  /* 0x0000000807067824 */ /* 0x001fd400078e0206 */
[----:B------:R-:W-:Y:S05]  /*0630*/  @P0 BRA `(.L_x_1379) ;  /* 0xfffffffc00e00947 */ /* 0x000fea000383ffff */
.L_x_1378:
[----:B------:R-:W-:Y:S05]  /*0640*/  BSYNC.RECONVERGENT B1 ;  /* 0x0000000000017941 */ /* 0x000fea0003800200 */
.L_x_1377:
[----:B------:R-:W-:Y:S05]  /*0650*/  @!P1 BRA `(.L_x_1376) ;  /* 0x0000000000509947 */ /* 0x000fea0003800000 */
.L_x_1380:
[----:B0-----:R-:W-:-:S04]  /*0660*/  IMAD.IADD R11, R3, 0x1, R2 ;  /* 0x00000001030b7824 */ /* 0x001fc800078e0202 */
        /* <DEDUP_REMOVED lines=10> */
[----:B------:R-:W-:-:S04]  /*0710*/  IMAD R18, R7, 0x8, R8 ;  /* 0x0000000807127824 */ /* 0x000fc800078e0208 */
[C---:B------:R-:W-:Y:S02]  /*0720*/  IMAD R19, R7.reuse, 0x8, R18 ;  /* 0x0000000807137824 */ /* 0x040fe400078e0212 */
[----:B------:R-:W-:-:S05]  /*0730*/  IMAD R2, R7, 0x4, R2 ;  /* 0x0000000407027824 */ /* 0x000fca00078e0202 */
[----:B------:R-:W-:Y:S01]  /*0740*/  ISETP.GT.AND P0, PT, R2, R9, PT ;  /* 0x000000090200720c */ /* 0x000fe20003f04270 */
[----:B--2---:R0:W-:Y:S04]  /*0750*/  STS.64 [R6], R10 ;  /* 0x0000000a06007388 */ /* 0x0041e80000000a00 */
[----:B---3--:R0:W-:Y:S04]  /*0760*/  STS.64 [R8], R12 ;  /* 0x0000000c08007388 */ /* 0x0081e80000000a00 */
[----:B----4-:R0:W-:Y:S04]  /*0770*/  STS.64 [R18], R14 ;  /* 0x0000000e12007388 */ /* 0x0101e80000000a00 */
[----:B------:R0:W-:Y:S01]  /*0780*/  STS.64 [R19], R16 ;  /* 0x0000001013007388 */ /* 0x0001e20000000a00 */
[----:B------:R-:W-:Y:S05]  /*0790*/  @!P0 BRA `(.L_x_1380) ;  /* 0xfffffffc00b08947 */ /* 0x000fea000383ffff */
.L_x_1376:
[----:B------:R-:W-:Y:S05]  /*07a0*/  BSYNC.RECONVERGENT B0 ;  /* 0x0000000000007941 */ /* 0x000fea0003800200 */
.L_x_1375:
[----:B------:R-:W1:Y:S08]  /*07b0*/  LDC.64 R2, c[0x0][0x3a8] ;  /* 0x0000ea00ff027b82 */ /* 0x000e700000000a00 */
[----:B------:R-:W-:Y:S01]  /*07c0*/  BAR.SYNC.DEFER_BLOCKING 0x0 ;  /* 0x0000000000007b1d */ /* 0x000fe20000010000 */
[----:B------:R-:W-:-:S04]  /*07d0*/  IMAD.SHL.U32 R5, R0, 0x4, RZ ;  /* 0x0000000400057824 */ /* 0x000fc800078e00ff */
[----:B-1----:R-:W-:Y:S01]  /*07e0*/  IMAD.WIDE R2, R5, 0x4, R2 ;  /* 0x0000000405027825 */ /* 0x002fe200078e0202 */
[----:B------:R-:W5:Y:S04]  /*07f0*/  LDG.E R23, desc[UR6][R32.64+0x10] ;  /* 0x0000100620177981 */ /* 0x000f68000c1e1900 */
[----:B------:R-:W2:Y:S04]  /*0800*/  LDG.E R5, desc[UR6][R2.64+0x4] ;  /* 0x0000040602057981 */ /* 0x000ea8000c1e1900 */
[----:B------:R-:W3:Y:S04]  /*0810*/  LDG.E R9, desc[UR6][R2.64+0x8] ;  /* 0x0000080602097981 */ /* 0x000ee8000c1e1900 */
[----:B0-----:R-:W4:Y:S04]  /*0820*/  LDG.E R13, desc[UR6][R2.64+0xc] ;  /* 0x00000c06020d7981 */ /* 0x001f28000c1e1900 */
[----:B------:R0:W4:Y:S01]  /*0830*/  LDG.E R7, desc[UR6][R2.64] ;  /* 0x0000000602077981 */ /* 0x000122000c1e1900 */
[----:B------:R-:W-:-:S02]  /*0840*/  IMAD.MOV.U32 R4, RZ, RZ, 0x0 ;  /* 0x00000000ff047424 */ /* 0x000fc400078e00ff */
        /* <DEDUP_REMOVED lines=17> */
[----:B------:R-:W-:Y:S02]  /*0960*/  IMAD.MOV.U32 R5, RZ, RZ, 0x3fd80000 ;  /* 0x3fd80000ff057424 */ /* 0x000fe400078e00ff */
[----:B------:R-:W-:Y:S01]  /*0970*/  IMAD R7, R7, 0x18, R50 ;  /* 0x0000001807077824 */ /* 0x000fe200078e0232 */
[----:B------:R-:W1:Y:S04]  /*0980*/  LDS.64 R34, [R13] ;  /* 0x000000000d227984 */ /* 0x000e680000000a00 */
[----:B------:R-:W2:Y:S01]  /*0990*/  LDS.64 R36, [R13+0x8] ;  /* 0x000008000d247984 */ /* 0x000ea20000000a00 */
[----:B0-----:R-:W-:-:S03]  /*09a0*/  DMUL R2, R14, R14 ;  /* 0x0000000e0e027228 */ /* 0x001fc60000000000 */
[----:B------:R0:W3:Y:S04]  /*09b0*/  LDS.64 R38, [R13+0x10] ;  /* 0x000010000d267984 */ /* 0x0000e80000000a00 */
[----:B------:R4:W3:Y:S01]  /*09c0*/  LDS.64 R44, [R7] ;  /* 0x00000000072c7984 */ /* 0x0008e20000000a00 */
[----:B------:R-:W-:-:S03]  /*09d0*/  DFMA R2, R42, -R2, 1 ;  /* 0x3ff000002a02742b */ /* 0x000fc60000000802 */
[----:B------:R4:W4:Y:S04]  /*09e0*/  LDS.64 R46, [R7+0x8] ;  /* 0x00000800072e7984 */ /* 0x0009280000000a00 */
[----:B------:R0:W4:Y:S01]  /*09f0*/  LDS.64 R48, [R7+0x10] ;  /* 0x0000100007307984 */ /* 0x0001220000000a00 */
[----:B------:R-:W-:Y:S02]  /*0a00*/  DFMA R4, R2, R4, 0.5 ;  /* 0x3fe000000204742b */ /* 0x000fe40000000004 */
[----:B------:R-:W-:-:S08]  /*0a10*/  DMUL R2, R14, R2 ;  /* 0x000000020e027228 */ /* 0x000fd00000000000 */
[----:B------:R-:W-:Y:S01]  /*0a20*/  DFMA R4, R4, R2, R14 ;  /* 0x000000020404722b */ /* 0x000fe2000000000e */
[----:B------:R-:W-:-:S07]  /*0a30*/  ISETP.GE.U32.AND P0, PT, R14, 0x7ca00000, PT ;  /* 0x7ca000000e00780c */ /* 0x000fce0003f06070 */
[----:B------:R-:W-:Y:S02]  /*0a40*/  DMUL R2, R42, R4 ;  /* 0x000000042a027228 */ /* 0x000fe40000000000 */
[----:B0-----:R-:W-:Y:S02]  /*0a50*/  VIADD R13, R5, 0xfff00000 ;  /* 0xfff00000050d7836 */ /* 0x001fe40000000000 */
[----:B------:R-:W-:-:S04]  /*0a60*/  IMAD.MOV.U32 R12, RZ, RZ, R4 ;  /* 0x000000ffff0c7224 */ /* 0x000fc800078e0004 */
[----:B------:R-:W-:Y:S02]  /*0a70*/  DFMA R16, R2, -R2, R42 ;  /* 0x800000020210722b */ /* 0x000fe4000000002a */
[----:B-1----:R-:W-:Y:S02]  /*0a80*/  DADD R34, -R26, R34 ;  /* 0x000000001a227229 */ /* 0x002fe40000000122 */
[----:B--2---:R-:W-:Y:S02]  /*0a90*/  DADD R36, -R28, R36 ;  /* 0x000000001c247229 */ /* 0x004fe40000000124 */
[----:B---3--:R-:W-:Y:S02]  /*0aa0*/  DADD R38, -R24, R38 ;  /* 0x0000000018267229 */ /* 0x008fe40000000126 */
        /* <DEDUP_REMOVED lines=8> */
[----:B------:R-:W-:-:S07]  /*0b30*/  IMAD.MOV.U32 R0, RZ, RZ, R43 ;  /* 0x000000ffff007224 */ /* 0x000fce00078e002b */
[----:B----45:R-:W-:Y:S05]  /*0b40*/  CALL.REL.NOINC `($__internal_5_$__cuda_sm20_dsqrt_rn_f64_mediumpath_v1) ;  /* 0x0000004000787944 */ /* 0x030fea0003c00000 */
[----:B------:R-:W-:Y:S02]  /*0b50*/  IMAD.MOV.U32 R18, RZ, RZ, R12 ;  /* 0x000000ffff127224 */ /* 0x000fe400078e000c */
[----:B------:R-:W-:-:S07]  /*0b60*/  IMAD.MOV.U32 R19, RZ, RZ, R0 ;  /* 0x000000ffff137224 */ /* 0x000fce00078e0000 */
.L_x_1381:
        /* <DEDUP_REMOVED lines=10> */
[----:B----4-:R-:W-:-:S08]  /*0c10*/  DFMA R6, R4, -R18, R10 ;  /* 0x800000120406722b */ /* 0x010fd0000000000a */
        /* <DEDUP_REMOVED lines=9> */
[----:B-----5:R-:W-:Y:S05]  /*0cb0*/  CALL.REL.NOINC `($__internal_4_$__cuda_sm20_div_rn_f64_full) ;  /* 0x0000003800847944 */ /* 0x020fea0003c00000 */
[----:B------:R-:W-:Y:S01]  /*0cc0*/  MOV R2, R13 ;  /* 0x0000000d00027202 */ /* 0x000fe20000000f00 */
[----:B------:R-:W-:-:S07]  /*0cd0*/  IMAD.MOV.U32 R3, RZ, RZ, R12 ;  /* 0x000000ffff037224 */ /* 0x000fce00078e000c */
.L_x_1383:
[----:B------:R-:W-:Y:S05]  /*0ce0*/  BSYNC.RECONVERGENT B1 ;  /* 0x0000000000017941 */ /* 0x000fea0003800200 */
.L_x_1382:
        /* <DEDUP_REMOVED lines=21> */
[----:B------:R-:W-:Y:S02]  /*0e40*/  IMAD.MOV.U32 R4, RZ, RZ, R13 ;  /* 0x000000ffff047224 */ /* 0x000fe400078e000d */
[----:B------:R-:W-:-:S07]  /*0e50*/  IMAD.MOV.U32 R5, RZ, RZ, R12 ;  /* 0x000000ffff057224 */ /* 0x000fce00078e000c */
.L_x_1385:
[----:B------:R-:W-:Y:S05]  /*0e60*/  BSYNC.RECONVERGENT B1 ;  /* 0x0000000000017941 */ /* 0x000fea0003800200 */
.L_x_1384:
        /* <DEDUP_REMOVED lines=26> */
.L_x_1387:
[----:B------:R-:W-:Y:S05]  /*1010*/  BSYNC.RECONVERGENT B1 ;  /* 0x0000000000017941 */ /* 0x000fea0003800200 */
.L_x_1386:
        /* <DEDUP_REMOVED lines=22> */
[----:B-----5:R-:W-:Y:S05]  /*1180*/  CALL.REL.NOINC `($__internal_4_$__cuda_sm20_div_rn_f64_full) ;  /* 0x0000003400507944 */ /* 0x020fea0003c00000 */
[----:B------:R-:W-:-:S04]  /*1190*/  LOP3.LUT R13, R13, R12, RZ, 0x3c, !PT ;  /* 0x0000000c0d0d7212 */ /* 0x000fc800078e3cff */
[----:B------:R-:W-:-:S04]  /*11a0*/  LOP3.LUT R12, R13, R12, RZ, 0x3c, !PT ;  /* 0x0000000c0d0c7212 */ /* 0x000fc800078e3cff */
[----:B------:R-:W-:-:S07]  /*11b0*/  LOP3.LUT R13, R13, R12, RZ, 0x3c, !PT ;  /* 0x0000000c0d0d7212 */ /* 0x000fce00078e3cff */
.L_x_1388:
[-C--:B------:R-:W-:Y:S01]  /*11c0*/  DFMA R42, -R8, R12.reuse, R46 ;  /* 0x0000000c082a722b */ /* 0x080fe2000000012e */
[----:B------:R-:W-:Y:S01]  /*11d0*/  IMAD.MOV.U32 R16, RZ, RZ, 0x0 ;  /* 0x00000000ff107424 */ /* 0x000fe200078e00ff */
[-C--:B------:R-:W-:Y:S01]  /*11e0*/  DFMA R10, -R10, R12.reuse, R44 ;  /* 0x0000000c0a0a722b */ /* 0x080fe2000000012c */
[----:B------:R-:W-:Y:S01]  /*11f0*/  IMAD.MOV.U32 R17, RZ, RZ, 0x3fd80000 ;  /* 0x3fd80000ff117424 */ /* 0x000fe200078e00ff */
[----:B------:R-:W-:Y:S01]  /*1200*/  DFMA R40, -R40, R12, R48 ;  /* 0x0000000c2828722b */ /* 0x000fe20000000130 */
[----:B------:R-:W-:Y:S03]  /*1210*/  BSSY.RECONVERGENT B0, `(.L_x_1389) ;  /* 0x000001c000007945 */ /* 0x000fe60003800200 */
        /* <DEDUP_REMOVED lines=22> */
[----:B------:R-:W-:Y:S02]  /*1380*/  IMAD.MOV.U32 R15, RZ, RZ, R45 ;  /* 0x000000ffff0f7224 */ /* 0x000fe400078e002d */
[----:B------:R-:W-:-:S07]  /*1390*/  IMAD.MOV.U32 R13, RZ, RZ, R9 ;  /* 0x000000ffff0d7224 */ /* 0x000fce00078e0009 */
[----:B-----5:R-:W-:Y:S05]  /*13a0*/  CALL.REL.NOINC `($__internal_5_$__cuda_sm20_dsqrt_rn_f64_mediumpath_v1) ;  /* 0x0000003800607944 */ /* 0x020fea0003c00000 */
[----:B------:R-:W-:Y:S02]  /*13b0*/  IMAD.MOV.U32 R18, RZ, RZ, R12 ;  /* 0x000000ffff127224 */ /* 0x000fe400078e000c */
[----:B------:R-:W-:-:S07]  /*13c0*/  IMAD.MOV.U32 R19, RZ, RZ, R0 ;  /* 0x000000ffff137224 */ /* 0x000fce00078e0000 */
.L_x_1390:
[----:B------:R-:W-:Y:S05]  /*13d0*/  BSYNC.RECONVERGENT B0 ;  /* 0x0000000000007941 */ /* 0x000fea0003800200 */
.L_x_1389:
        /* <DEDUP_REMOVED lines=21> */
[----:B------:R-:W-:Y:S02]  /*1530*/  IMAD.MOV.U32 R44, RZ, RZ, R13 ;  /* 0x000000ffff2c7224 */ /* 0x000fe400078e000d */
[----:B------:R-:W-:-:S07]  /*1540*/  IMAD.MOV.U32 R45, RZ, RZ, R12 ;  /* 0x000000ffff2d7224 */ /* 0x000fce00078e000c */
.L_x_1392:
[----:B------:R-:W-:Y:S05]  /*1550*/  BSYNC.RECONVERGENT B1 ;  /* 0x0000000000017941 */ /* 0x000fea0003800200 */
.L_x_1391:
        /* <DEDUP_REMOVED lines=23> */
.L_x_1394:
[----:B------:R-:W-:Y:S05]  /*16d0*/  BSYNC.RECONVERGENT B1 ;  /* 0x0000000000017941 */ /* 0x000fea0003800200 */
.L_x_1393:
        /* <DEDUP_REMOVED lines=21> */
[----:B------:R-:W-:Y:S01]  /*1830*/  IMAD.MOV.U32 R10, RZ, RZ, R13 ;  /* 0x000000ffff0a7224 */ /* 0x000fe200078e000d */
[----:B------:R-:W-:-:S07]  /*1840*/  MOV R11, R12 ;  /* 0x0000000c000b7202 */ /* 0x000fce0000000f00 */
.L_x_1396:
[----:B------:R-:W-:Y:S05]  /*1850*/  BSYNC.RECONVERGENT B1 ;  /* 0x0000000000017941 */ /* 0x000fea0003800200 */
.L_x_1395:
        /* <DEDUP_REMOVED lines=12> */
[----:B------:R-:W-:Y:S01]  /*1920*/  DFMA R34, R38, R36, R16 ;  /* 0x000000242622722b */ /* 0x000fe20000000010 */
[----:B------:R-:W-:Y:S02]  /*1930*/  IMAD.MOV.U32 R16, RZ, RZ, 0x0 ;  /* 0x00000000ff107424 */ /* 0x000fe400078e00ff */
[----:B------:R-:W-:-:S05]  /*1940*/  IMAD.MOV.U32 R17, RZ, RZ, 0x3fd80000 ;  /* 0x3fd80000ff117424 */ /* 0x000fca00078e00ff */
        /* <DEDUP_REMOVED lines=23> */
[----:B-----5:R-:W-:Y:S05]  /*1ac0*/  CALL.REL.NOINC `($__internal_5_$__cuda_sm20_dsqrt_rn_f64_mediumpath_v1) ;  /* 0x0000003000987944 */ /* 0x020fea0003c00000 */
[----:B------:R-:W-:Y:S02]  /*1ad0*/  IMAD.MOV.U32 R38, RZ, RZ, R12 ;  /* 0x000000ffff267224 */ /* 0x000fe400078e000c */
[----:B------:R-:W-:-:S07]  /*1ae0*/  IMAD.MOV.U32 R39, RZ, RZ, R0 ;  /* 0x000000ffff277224 */ /* 0x000fce00078e0000 */
.L_x_1398:
[----:B------:R-:W-:Y:S05]  /*1af0*/  BSYNC.RECONVERGENT B0 ;  /* 0x0000000000007941 */ /* 0x000fea0003800200 */
.L_x_1397:
        /* <DEDUP_REMOVED lines=23> */
.L_x_1400:
[----:B------:R-:W-:Y:S05]  /*1c70*/  BSYNC.RECONVERGENT B1 ;  /* 0x0000000000017941 */ /* 0x000fea0003800200 */
.L_x_1399:
        /* <DEDUP_REMOVED lines=21> */
[----:B------:R-:W-:-:S04]  /*1dd0*/  LOP3.LUT R13, R13, R12, RZ, 0x3c, !PT ;  /* 0x0000000c0d0d7212 */ /* 0x000fc800078e3cff */
[----:B------:R-:W-:-:S04]  /*1de0*/  LOP3.LUT R12, R13, R12, RZ, 0x3c, !PT ;  /* 0x0000000c0d0c7212 */ /* 0x000fc800078e3cff */
[----:B------:R-:W-:-:S07]  /*1df0*/  LOP3.LUT R13, R13, R12, RZ, 0x3c, !PT ;  /* 0x0000000c0d0d7212 */ /* 0x000fce00078e3cff */
.L_x_1402:
[----:B------:R-:W-:Y:S05]  /*1e00*/  BSYNC.RECONVERGENT B1 ;  /* 0x0000000000017941 */ /* 0x000fea0003800200 */
.L_x_1401:
        /* <DEDUP_REMOVED lines=21> */
[----:B------:R-:W-:-:S07]  /*1f60*/  MOV R14, 0x1f80 ;  /* 0x00001f80000e7802 */ /* 0x000fce0000000f00 */
[----:B-----5:R-:W-:Y:S05]  /*1f70*/  CALL.REL.NOINC `($poseAndCalcDofEnergy$__internal_trig_reduction_slowpathd) ;  /* 0x0000003000247944 */ /* 0x020fea0003c00000 */
.L_x_1403:
[----:B------:R-:W-:Y:S01]  /*1f80*/  DMUL R14, R16, R16 ;  /* 0x00000010100e7228 */ /* 0x000fe20000000000 */
[----:B------:R-:W-:Y:S01]  /*1f90*/  MOV R38, 0x2cb0d246 ;  /* 0x2cb0d24600267802 */ /* 0x000fe20000000f00 */
[----:B------:R-:W-:Y:S01]  /*1fa0*/  IMAD.MOV.U32 R39, RZ, RZ, 0x3e5ae5f1 ;  /* 0x3e5ae5f1ff277424 */ /* 0x000fe200078e00ff */
[----:B------:R-:W-:Y:S01]  /*1fb0*/  UMOV UR4, 0xf9785eba ;  /* 0xf9785eba00047882 */ /* 0x000fe20000000000 */
[----:B------:R-:W-:Y:S01]  /*1fc0*/  IMAD.MOV.U32 R34, RZ, RZ, -0x3e107ad8 ;  /* 0xc1ef8528ff227424 */ /* 0x000fe200078e00ff */
[----:B------:R-:W-:Y:S01]  /*1fd0*/  UMOV UR5, 0x3de5db65 ;  /* 0x3de5db6500057882 */ /* 0x000fe20000000000 */
[----:B------:R-:W-:Y:S01]  /*1fe0*/  IMAD.MOV.U32 R35, RZ, RZ, 0x3e21eea7 ;  /* 0x3e21eea7ff237424 */ /* 0x000fe200078e00ff */
[----:B------:R-:W-:Y:S01]  /*1ff0*/  LOP3.LUT P1, RZ, R0, 0x2, RZ, 0xc0, !PT ;  /* 0x0000000200ff7812 */ /* 0x000fe2000782c0ff */
[C---:B------:R-:W-:Y:S01]  /*2000*/  DFMA R38, R14.reuse, UR4, -R38 ;  /* 0x000000040e267c2b */ /* 0x040fe20008000826 */
[----:B------:R-:W-:Y:S01]  /*2010*/  UMOV UR4, 0x20fd8164 ;  /* 0x20fd816400047882 */ /* 0x000fe20000000000 */
[----:B------:R-:W-:Y:S01]  /*2020*/  UMOV UR5, 0x3da8ff83 ;  /* 0x3da8ff8300057882 */ /* 0x000fe20000000000 */
[----:B------:R-:W-:Y:S01]  /*2030*/  BSSY.RECONVERGENT B0, `(.L_x_1404) ;  /* 0x0000058000007945 */ /* 0x000fe20003800200 */
[----:B------:R-:W-:Y:S01]  /*2040*/  DFMA R34, R14, -UR4, R34 ;  /* 0x800000040e227c2b */ /* 0x000fe20008000022 */
        /* <DEDUP_REMOVED lines=86> */
.L_x_1405:
[----:B------:R-:W-:Y:S05]  /*25b0*/  BSYNC.RECONVERGENT B0 ;  /* 0x0000000000007941 */ /* 0x000fea0003800200 */
.L_x_1404:
[----:B------:R-:W-:Y:S01]  /*25c0*/  BAR.SYNC.DEFER_BLOCKING 0x0 ;  /* 0x0000000000007b1d */ /* 0x000fe20000010000 */
[----:B------:R-:W-:Y:S02]  /*25d0*/  ISETP.GE.AND P0, PT, R31, R51, PT ;  /* 0x000000331f00720c */ /* 0x000fe40003f06270 */
[----:B------:R-:W-:-:S03]  /*25e0*/  CS2R R6, SRZ ;  /* 0x0000000000067805 */ /* 0x000fc6000001ff00 */
[----:B------:R-:W1:Y:S01]  /*25f0*/  LDCU.64 UR4, c[0x0][0x3a0] ;  /* 0x00007400ff0477ac */ /* 0x000e620008000a00 */
[----:B------:R-:W-:Y:S07]  /*2600*/  BSSY.RECONVERGENT B2, `(.L_x_1406) ;  /* 0x00001ea000027945 */ /* 0x000fee0003800200 */
[----:B------:R-:W-:Y:S05]  /*2610*/  @P0 BRA `(.L_x_1407) ;  /* 0x0000001c00a00947 */ /* 0x000fea0003800000 */
[----:B------:R2:W5:Y:S04]  /*2620*/  LDG.E R3, desc[UR6][R32.64+0x8] ;  /* 0x0000080620037981 */ /* 0x000568000c1e1900 */
[----:B------:R2:W5:Y:S04]  /*2630*/  LDG.E R2, desc[UR6][R32.64+0x14] ;  /* 0x0000140620027981 */ /* 0x000568000c1e1900 */
[----:B------:R2:W5:Y:S01]  /*2640*/  LDG.E R32, desc[UR6][R32.64+0x18] ;  /* 0x0000180620207981 */ /* 0x000562000c1e1900 */
[----:B------:R-:W-:Y:S02]  /*2650*/  MOV R4, 0x400 ;  /* 0x0000040000047802 */ /* 0x000fe40000000f00 */
[----:B------:R-:W-:Y:S01]  /*2660*/  CS2R R6, SRZ ;  /* 0x0000000000067805 */ /* 0x000fe2000001ff00 */
[----:B------:R-:W3:Y:S02]  /*2670*/  S2R R5, SR_CgaCtaId ;  /* 0x0000000000057919 */ /* 0x000ee40000008800 */
[----:B--23--:R-:W-:-:S07]  /*2680*/  LEA R4, R5, R4, 0x18 ;  /* 0x0000000405047211 */ /* 0x00cfce00078ec0ff */
.L_x_1436:
[----:B------:R-:W-:Y:S01]  /*2690*/  SHF.R.S32.HI R5, RZ, 0x1f, R31 ;  /* 0x0000001fff057819 */ /* 0x000fe2000001141f */
[----:B------:R-:W2:Y:S01]  /*26a0*/  LDC.64 R12, c[0x0][0x388] ;  /* 0x0000e200ff0c7b82 */ /* 0x000ea20000000a00 */
[----:B0-----:R-:W-:-:S04]  /*26b0*/  IADD3 R0, P0, PT, R30, R31, RZ ;  /* 0x0000001f1e007210 */ /* 0x001fc80007f1e0ff */
[----:B------:R-:W-:Y:S02]  /*26c0*/  LEA.HI.X.SX32 R5, R30, R5, 0x1, P0 ;  /* 0x000000051e057211 */ /* 0x000fe400000f0eff */
[C---:B-1----:R-:W-:Y:S01]  /*26d0*/  LEA R10, P0, R0.reuse, UR4, 0x2 ;  /* 0x00000004000a7c11 */ /* 0x042fe2000f8010ff */
[----:B------:R-:W0:Y:S01]  /*26e0*/  S2R R9, SR_SWINHI ;  /* 0x0000000000097919 */ /* 0x000e220000002f00 */
[----:B------:R-:W1:Y:S02]  /*26f0*/  LDC.64 R26, c[0x0][0x380] ;  /* 0x0000e000ff1a7b82 */ /* 0x000e640000000a00 */
[----:B------:R-:W-:-:S05]  /*2700*/  LEA.HI.X R11, R0, UR5, R5, 0x2, P0 ;  /* 0x00000005000b7c11 */ /* 0x000fca00080f1405 */
[----:B------:R-:W3:Y:S02]  /*2710*/  LDG.E R0, desc[UR6][R10.64] ;  /* 0x000000060a007981 */ /* 0x000ee4000c1e1900 */
[----:B---3--:R-:W-:-:S04]  /*2720*/  IMAD.SHL.U32 R5, R0, 0x2, RZ ;  /* 0x0000000200057824 */ /* 0x008fc800078e00ff */
[----:B--2---:R-:W-:-:S05]  /*2730*/  IMAD.WIDE R12, R5, 0x4, R12 ;  /* 0x00000004050c7825 */ /* 0x004fca00078e020c */
[----:B------:R-:W2:Y:S04]  /*2740*/  LDG.E R5, desc[UR6][R12.64] ;  /* 0x000000060c057981 */ /* 0x000ea8000c1e1900 */
[----:B------:R-:W3:Y:S01]  /*2750*/  LDG.E R8, desc[UR6][R12.64+0x4] ;  /* 0x000004060c087981 */ /* 0x000ee2000c1e1900 */
[----:B------:R-:W-:Y:S02]  /*2760*/  MOV R10, R4 ;  /* 0x00000004000a7202 */ /* 0x000fe40000000f00 */
[----:B0-----:R-:W-:Y:S02]  /*2770*/  MOV R11, R9 ;  /* 0x00000009000b7202 */ /* 0x001fe40000000f00 */
[----:B------:R-:W-:Y:S02]  /*2780*/  ISETP.EQ.U32.AND P1, PT, R10, RZ, PT ;  /* 0x000000ff0a00720c */ /* 0x000fe40003f22070 */
[----:B--2---:R-:W-:-:S02]  /*2790*/  IABS R19, R5 ;  /* 0x0000000500137213 */ /* 0x004fc40000000000 */
[----:B---3--:R-:W-:-:S03]  /*27a0*/  IABS R23, R8 ;  /* 0x0000000800177213 */ /* 0x008fc60000000000 */
        /* <DEDUP_REMOVED lines=9> */
[-C--:B------:R-:W-:Y:S01]  /*2840*/  ISETP.GE.AND P3, PT, R17, R2.reuse, PT ;  /* 0x000000021100720c */ /* 0x080fe20003f66270 */
[----:B------:R-:W-:Y:S01]  /*2850*/  VIADD R9, R14, 0xffffffff ;  /* 0xffffffff0e097836 */ /* 0x000fe20000000000 */
[C---:B------:R-:W-:Y:S01]  /*2860*/  ISETP.EQ.OR.EX P0, PT, R11.reuse, RZ, !P0, P1 ;  /* 0x000000ff0b00720c */ /* 0x040fe20004702710 */
[----:B------:R-:W-:Y:S01]  /*2870*/  VIADD R19, R16, 0xffffffff ;  /* 0xffffffff10137836 */ /* 0x000fe20000000000 */
[----:B------:R-:W-:Y:S01]  /*2880*/  ISETP.EQ.OR.EX P3, PT, R11, RZ, !P3, P1 ;  /* 0x000000ff0b00720c */ /* 0x000fe20005f62710 */
[----:B------:R-:W-:Y:S01]  /*2890*/  IMAD R13, R23, 0x3, -R2 ;  /* 0x00000003170d7824 */ /* 0x000fe200078e0a02 */
[----:B------:R-:W-:-:S02]  /*28a0*/  ISETP.GE.AND P2, PT, R25, R2, PT ;  /* 0x000000021900720c */ /* 0x000fc40003f46270 */
[----:B------:R-:W-:Y:S01]  /*28b0*/  ISETP.GE.AND P6, PT, R29, R2, PT ;  /* 0x000000021d00720c */ /* 0x000fe20003fc6270 */
[----:B------:R-:W-:Y:S01]  /*28c0*/  IMAD R33, R13, 0x8, R50 ;  /* 0x000000080d217824 */ /* 0x000fe200078e0232 */
        /* <DEDUP_REMOVED lines=9> */
[--C-:B-1----:R-:W-:Y:S01]  /*2960*/  IMAD.WIDE R24, R25, 0x8, R26.reuse ;  /* 0x0000000819187825 */ /* 0x102fe200078e021a */
        /* <DEDUP_REMOVED lines=35> */
.L_x_1410:
        /* <DEDUP_REMOVED lines=11> */
[----:B------:R0:W2:Y:S07]  /*2c50*/  @P0 LDG.E.64 R22, desc[UR6][R24.64+0x8] ;  /* 0x0000080618160981 */ /* 0x0000ae000c1e1b00 */
[----:B------:R-:W-:Y:S02]  /*2c60*/  DFMA R18, R16, R18, 0.5 ;  /* 0x3fe000001012742b */ /* 0x000fe40000000012 */
[----:B------:R-:W-:-:S08]  /*2c70*/  DMUL R16, R14, R16 ;  /* 0x000000100e107228 */ /* 0x000fd00000000000 */
[----:B------:R-:W-:Y:S01]  /*2c80*/  DFMA R16, R18, R16, R14 ;  /* 0x000000101210722b */ /* 0x000fe2000000000e */
[----:B------:R-:W-:-:S07]  /*2c90*/  ISETP.GE.U32.AND P2, PT, R14, 0x7ca00000, PT ;  /* 0x7ca000000e00780c */ /* 0x000fce0003f46070 */
[----:B------:R-:W-:Y:S02]  /*2ca0*/  DMUL R26, R10, R16 ;  /* 0x000000100a1a7228 */ /* 0x000fe40000000000 */
[----:B0-----:R-:W-:Y:S01]  /*2cb0*/  IADD3 R25, PT, PT, R17, -0x100000, RZ ;  /* 0xfff0000011197810 */ /* 0x001fe20007ffe0ff */
        /* <DEDUP_REMOVED lines=14> */
[----:B------:R-:W-:-:S02]  /*2da0*/  IMAD.MOV.U32 R13, RZ, RZ, R25 ;  /* 0x000000ffff0d7224 */ /* 0x000fc400078e0019 */
[----:B------:R-:W-:-:S07]  /*2db0*/  IMAD.MOV.U32 R12, RZ, RZ, R10 ;  /* 0x000000ffff0c7224 */ /* 0x000fce00078e000a */
[----:B------:R-:W-:Y:S05]  /*2dc0*/  CALL.REL.NOINC `($__internal_5_$__cuda_sm20_dsqrt_rn_f64_mediumpath_v1) ;  /* 0x0000001c00d87944 */ /* 0x000fea0003c00000 */
[----:B------:R-:W-:-:S07]  /*2dd0*/  IMAD.MOV.U32 R13, RZ, RZ, R0 ;  /* 0x000000ffff0d7224 */ /* 0x000fce00078e0000 */
.L_x_1413:
[----:B------:R-:W-:Y:S05]  /*2de0*/  BSYNC.RECONVERGENT B0 ;  /* 0x0000000000007941 */ /* 0x000fea0003800200 */
.L_x_1412:
        /* <DEDUP_REMOVED lines=22> */
[----:B------:R-:W-:Y:S05]  /*2f50*/  CALL.REL.NOINC `($__internal_4_$__cuda_sm20_div_rn_f64_full) ;  /* 0x0000001400dc7944 */ /* 0x000fea0003c00000 */
[----:B------:R-:W-:-:S04]  /*2f60*/  LOP3.LUT R13, R13, R12, RZ, 0x3c, !PT ;  /* 0x0000000c0d0d7212 */ /* 0x000fc800078e3cff */
[----:B------:R-:W-:-:S04]  /*2f70*/  LOP3.LUT R12, R13, R12, RZ, 0x3c, !PT ;  /* 0x0000000c0d0c7212 */ /* 0x000fc800078e3cff */
[----:B------:R-:W-:-:S07]  /*2f80*/  LOP3.LUT R13, R13, R12, RZ, 0x3c, !PT ;  /* 0x0000000c0d0d7212 */ /* 0x000fce00078e3cff */
.L_x_1415:
[----:B------:R-:W-:Y:S05]  /*2f90*/  BSYNC.RECONVERGENT B4 ;  /* 0x0000000000047941 */ /* 0x000fea0003800200 */
.L_x_1414:
[----:B------:R-:W-:Y:S01]  /*2fa0*/  DADD R22, RZ, R12 ;  /* 0x00000000ff167229 */ /* 0x000fe2000000000c */
[----:B------:R-:W-:Y:S10]  /*2fb0*/  @!P1 BRA `(.L_x_1416) ;  /* 0x0000000000149947 */ /* 0x000ff40003800000 */
.L_x_1411:
[----:B------:R-:W0:Y:S02]  /*2fc0*/  LDC.64 R12, c[0x0][0x398] ;  /* 0x0000e600ff0c7b82 */ /* 0x000e240000000a00 */
[----:B0-----:R-:W2:Y:S02]  /*2fd0*/  LDG.E.U8 R12, desc[UR6][R12.64+0x22] ;  /* 0x000022060c0c7981 */ /* 0x001ea4000c1e1100 */
[----:B--2---:R-:W-:-:S13]  /*2fe0*/  ISETP.NE.AND P0, PT, R12, RZ, PT ;  /* 0x000000ff0c00720c */ /* 0x004fda0003f05270 */
[----:B------:R-:W-:Y:S05]  /*2ff0*/  @!P0 BREAK.RELIABLE B3 ;  /* 0x0000000000038942 */ /* 0x000fea0003800100 */
[----:B------:R-:W-:Y:S05]  /*3000*/  @!P0 BRA `(.L_x_1417) ;  /* 0x0000001400108947 */ /* 0x000fea0003800000 */
.L_x_1416:
[----:B------:R-:W-:Y:S05]  /*3010*/  BSYNC.RELIABLE B3 ;  /* 0x0000000000037941 */ /* 0x000fea0003800100 */
.L_x_1409:
        /* <DEDUP_REMOVED lines=28> */
.L_x_1419:
[----:B------:R-:W-:Y:S05]  /*31e0*/  BSYNC.RECONVERGENT B3 ;  /* 0x0000000000037941 */ /* 0x000fea0003800200 */
.L_x_1418:
        /* <DEDUP_REMOVED lines=20> */
[----:B------:R-:W-:Y:S05]  /*3330*/  CALL.REL.NOINC `($__internal_4_$__cuda_sm20_div_rn_f64_full) ;  /* 0x0000001000e47944 */ /* 0x000fea0003c00000 */
[----:B------:R-:W-:-:S04]  /*3340*/  LOP3.LUT R13, R13, R12, RZ, 0x3c, !PT ;  /* 0x0000000c0d0d7212 */ /* 0x000fc800078e3cff */
[----:B------:R-:W-:-:S04]  /*3350*/  LOP3.LUT R12, R13, R12, RZ, 0x3c, !PT ;  /* 0x0000000c0d0c7212 */ /* 0x000fc800078e3cff */
[----:B------:R-:W-:-:S07]  /*3360*/  LOP3.LUT R13, R13, R12, RZ, 0x3c, !PT ;  /* 0x0000000c0d0d7212 */ /* 0x000fce00078e3cff */
.L_x_1421:
[----:B------:R-:W-:Y:S05]  /*3370*/  BSYNC.RECONVERGENT B3 ;  /* 0x0000000000037941 */ /* 0x000fea0003800200 */
.L_x_1420:
        /* <DEDUP_REMOVED lines=32> */
[----:B------:R-:W-:Y:S05]  /*3580*/  CALL.REL.NOINC `($__internal_5_$__cuda_sm20_dsqrt_rn_f64_mediumpath_v1) ;  /* 0x0000001400e87944 */ /* 0x000fea0003c00000 */
[----:B------:R-:W-:Y:S02]  /*3590*/  IMAD.MOV.U32 R24, RZ, RZ, R12 ;  /* 0x000000ffff187224 */ /* 0x000fe400078e000c */
[----:B------:R-:W-:-:S07]  /*35a0*/  IMAD.MOV.U32 R25, RZ, RZ, R0 ;  /* 0x000000ffff197224 */ /* 0x000fce00078e0000 */
.L_x_1423:
[----:B------:R-:W-:Y:S05]  /*35b0*/  BSYNC.RECONVERGENT B0 ;  /* 0x0000000000007941 */ /* 0x000fea0003800200 */
.L_x_1422:
        /* <DEDUP_REMOVED lines=28> */
.L_x_1425:
[----:B------:R-:W-:Y:S05]  /*3780*/  BSYNC.RECONVERGENT B3 ;  /* 0x0000000000037941 */ /* 0x000fea0003800200 */
.L_x_1424:
        /* <DEDUP_REMOVED lines=67> */
.L_x_1427:
[----:B------:R-:W-:Y:S05]  /*3bc0*/  BSYNC.RECONVERGENT B0 ;  /* 0x0000000000007941 */ /* 0x000fea0003800200 */
.L_x_1426:
        /* <DEDUP_REMOVED lines=18> */
.L_x_1429:
[----:B------:R-:W-:Y:S05]  /*3cf0*/  BSYNC.RECONVERGENT B3 ;  /* 0x0000000000037941 */ /* 0x000fea0003800200 */
.L_x_1428:
        /* <DEDUP_REMOVED lines=25> */
[----:B-----5:R-:W-:Y:S05]  /*3e90*/  CALL.REL.NOINC `($__internal_4_$__cuda_sm20_div_rn_f64_full) ;  /* 0x00000008000c7944 */ /* 0x020fea0003c00000 */
[----:B------:R-:W-:Y:S02]  /*3ea0*/  IMAD.MOV.U32 R14, RZ, RZ, R13 ;  /* 0x000000ffff0e7224 */ /* 0x000fe400078e000d */
[----:B------:R-:W-:-:S07]  /*3eb0*/  IMAD.MOV.U32 R15, RZ, RZ, R12 ;  /* 0x000000ffff0f7224 */ /* 0x000fce00078e000c */
.L_x_1431:
[----:B------:R-:W-:Y:S05]  /*3ec0*/  BSYNC.RECONVERGENT B3 ;  /* 0x0000000000037941 */ /* 0x000fea0003800200 */
.L_x_1430:
        /* <DEDUP_REMOVED lines=64> */
[----:B------:R-:W-:Y:S01]  /*42d0*/  @!P1 LEA R15, R12, 0x3ff00000, 0x14 ;  /* 0x3ff000000c0f9811 */ /* 0x000fe200078ea0ff */
[----:B------:R-:W-:-:S06]  /*42e0*/  @!P1 IMAD.MOV.U32 R12, RZ, RZ, R18 ;  /* 0x000000ffff0c9224 */ /* 0x000fcc00078e0012 */
[----:B------:R-:W-:-:S11]  /*42f0*/  @!P1 DMUL R16, R12, R14 ;  /* 0x0000000e0c109228 */ /* 0x000fd60000000000 */
.L_x_1433:
[----:B------:R-:W-:Y:S05]  /*4300*/  BSYNC.RECONVERGENT B0 ;  /* 0x0000000000007941 */ /* 0x000fea0003800200 */
.L_x_1432:
        /* <DEDUP_REMOVED lines=18> */
.L_x_1435:
[----:B------:R-:W-:Y:S05]  /*4430*/  BSYNC.RECONVERGENT B3 ;  /* 0x0000000000037941 */ /* 0x000fea0003800200 */
.L_x_1434:
[----:B------:R-:W-:-:S11]  /*4440*/  DADD R22, R22, -R12 ;  /* 0x0000000016167229 */ /* 0x000fd6000000080c */
.L_x_1417:
[----:B------:R-:W-:Y:S05]  /*4450*/  BSYNC.RECONVERGENT B1 ;  /* 0x0000000000017941 */ /* 0x000fea0003800200 */
.L_x_1408:
[----:B------:R-:W-:Y:S01]  /*4460*/  VIADD R31, R31, UR8 ;  /* 0x000000081f1f7c36 */ /* 0x000fe20008000000 */
[----:B------:R-:W-:-:S04]  /*4470*/  DADD R6, R6, R22 ;  /* 0x0000000006067229 */ /* 0x000fc80000000016 */
[----:B------:R-:W-:-:S13]  /*4480*/  ISETP.GE.AND P0, PT, R31, R51, PT ;  /* 0x000000331f00720c */ /* 0x000fda0003f06270 */
[----:B------:R-:W-:Y:S05]  /*4490*/  @!P0 BRA `(.L_x_1436) ;  /* 0xffffffe0007c8947 */ /* 0x000fea000383ffff */
.L_x_1407:
[----:B-1----:R-:W-:Y:S05]  /*44a0*/  BSYNC.RECONVERGENT B2 ;  /* 0x0000000000027941 */ /* 0x002fea0003800200 */
.L_x_1406:
[----:B------:R-:W-:Y:S05]  /*44b0*/  WARPSYNC.ALL ;  /* 0x0000000000007948 */ /* 0x000fea0003800000 */
[----:B------:R-:W1:Y:S01]  /*44c0*/  S2UR UR5, SR_CgaCtaId ;  /* 0x00000000000579c3 */ /* 0x000e620000008800 */
[----:B------:R-:W-:Y:S01]  /*44d0*/  UMOV UR4, 0x400 ;  /* 0x0000040000047882 */ /* 0x000fe20000000000 */
[----:B------:R-:W-:Y:S01]  /*44e0*/  UISETP.GE.U32.AND UP0, UPT, UR8, 0x2, UPT ;  /* 0x000000020800788c */ /* 0x000fe2000bf06070 */
[----:B------:R-:W-:Y:S01]  /*44f0*/  ISETP.NE.AND P1, PT, R20, RZ, PT ;  /* 0x000000ff1400720c */ /* 0x000fe20003f25270 */
[----:B-1----:R-:W-:-:S06]  /*4500*/  ULEA UR4, UR5, UR4, 0x18 ;  /* 0x0000000405047291 */ /* 0x002fcc000f8ec0ff */
[----:B------:R-:W-:-:S05]  /*4510*/  LEA R9, R20, UR4, 0x3 ;  /* 0x0000000414097c11 */ /* 0x000fca000f8e18ff */
[----:B------:R1:W-:Y:S01]  /*4520*/  STS.64 [R9], R6 ;  /* 0x0000000609007388 */ /* 0x0003e20000000a00 */
[----:B------:R-:W-:Y:S06]  /*4530*/  BAR.SYNC.DEFER_BLOCKING 0x0 ;  /* 0x0000000000007b1d */ /* 0x000fec0000010000 */
[----:B------:R-:W-:Y:S05]  /*4540*/  BRA.U !UP0, `(.L_x_1437) ;  /* 0x00000001083c7547 */ /* 0x000fea000b800000 */
[----:B------:R-:W-:-:S05]  /*4550*/  UMOV UR4, 0x1 ;  /* 0x0000000100047882 */ /* 0x000fca0000000000 */
.L_x_1438:
[----:B0-----:R-:W-:Y:S01]  /*4560*/  IMAD.U32 R0, RZ, RZ, UR4 ;  /* 0x00000004ff007e24 */ /* 0x001fe2000f8e00ff */
[----:B------:R-:W-:-:S03]  /*4570*/  USHF.L.U32 UR4, UR4, 0x1, URZ ;  /* 0x0000000104047899 */ /* 0x000fc600080006ff */
[----:B--2---:R-:W-:Y:S01]  /*4580*/  IMAD.IADD R2, R20, 0x1, R0 ;  /* 0x0000000114027824 */ /* 0x004fe200078e0200 */
[----:B------:R-:W-:Y:S02]  /*4590*/  UIADD3 UR5, UPT, UPT, UR4, -0x1, URZ ;  /* 0xffffffff04057890 */ /* 0x000fe4000fffe0ff */
[----:B------:R-:W-:-:S04]  /*45a0*/  UISETP.GE.AND UP0, UPT, UR4, UR8, UPT ;  /* 0x000000080400728c */ /* 0x000fc8000bf06270 */
[----:B------:R-:W-:-:S04]  /*45b0*/  LOP3.LUT P0, RZ, R20, UR5, RZ, 0xc0, !PT ;  /* 0x0000000514ff7c12 */ /* 0x000fc8000f80c0ff */
[----:B------:R-:W-:-:S13]  /*45c0*/  ISETP.GE.OR P0, PT, R2, UR8, P0 ;  /* 0x0000000802007c0c */ /* 0x000fda0008706670 */
[----:B------:R-:W-:Y:S01]  /*45d0*/  @!P0 IMAD R0, R0, 0x8, R9 ;  /* 0x0000000800008824 */ /* 0x000fe200078e0209 */
[----:B------:R-:W-:Y:S04]  /*45e0*/  @!P0 LDS.64 R4, [R9] ;  /* 0x0000000009048984 */ /* 0x000fe80000000a00 */
[----:B------:R-:W0:Y:S02]  /*45f0*/  @!P0 LDS.64 R2, [R0] ;  /* 0x0000000000028984 */ /* 0x000e240000000a00 */
[----:B0-----:R-:W-:-:S07]  /*4600*/  @!P0 DADD R2, R2, R4 ;  /* 0x0000000002028229 */ /* 0x001fce0000000004 */
[----:B------:R2:W-:Y:S01]  /*4610*/  @!P0 STS.64 [R9], R2 ;  /* 0x0000000209008388 */ /* 0x0005e20000000a00 */
[----:B------:R-:W-:Y:S06]  /*4620*/  BAR.SYNC.DEFER_BLOCKING 0x0 ;  /* 0x0000000000007b1d */ /* 0x000fec0000010000 */
[----:B------:R-:W-:Y:S05]  /*4630*/  BRA.U !UP0, `(.L_x_1438) ;  /* 0xfffffffd08c87547 */ /* 0x000fea000b83ffff */
.L_x_1437:
[----:B------:R-:W-:Y:S05]  /*4640*/  @P1 EXIT ;  /* 0x000000000000194d */ /* 0x000fea0003800000 */
[----:B------:R-:W3:Y:S01]  /*4650*/  S2UR UR5, SR_CgaCtaId ;  /* 0x00000000000579c3 */ /* 0x000ee20000008800 */
[----:B------:R-:W-:-:S07]  /*4660*/  UMOV UR4, 0x400 ;  /* 0x0000040000047882 */ /* 0x000fce0000000000 */
[----:B------:R-:W4:Y:S01]  /*4670*/  LDC.64 R4, c[0x0][0x3d0] ;  /* 0x0000f400ff047b82 */ /* 0x000f220000000a00 */
[----:B---3--:R-:W-:Y:S01]  /*4680*/  ULEA UR4, UR5, UR4, 0x18 ;  /* 0x0000000405047291 */ /* 0x008fe2000f8ec0ff */
[----:B----4-:R-:W-:-:S08]  /*4690*/  IMAD.WIDE.U32 R4, R21, 0x8, R4 ;  /* 0x0000000815047825 */ /* 0x010fd000078e0004 */
[----:B--2---:R-:W2:Y:S04]  /*46a0*/  LDS.64 R2, [UR4] ;  /* 0x00000004ff027984 */ /* 0x004ea80008000a00 */
[----:B--2---:R-:W-:Y:S01]  /*46b0*/  STG.E.64 desc[UR6][R4.64], R2 ;  /* 0x0000000204007986 */ /* 0x004fe2000c101b06 */
[----:B------:R-:W-:Y:S05]  /*46c0*/  EXIT ;  /* 0x000000000000794d */ /* 0x000fea0003800000 */
        .weak           $__internal_4_$__cuda_sm20_div_rn_f64_full
        .type           $__internal_4_$__cuda_sm20_div_rn_f64_full,@function
        .size           $__internal_4_$__cuda_sm20_div_rn_f64_full,($__internal_5_$__cuda_sm20_dsqrt_rn_f64_mediumpath_v1 - $__internal_4_$__cuda_sm20_div_rn_f64_full)
$__internal_4_$__cuda_sm20_div_rn_f64_full:
[C---:B------:R-:W-:Y:S01]  /*46d0*/  FSETP.GEU.AND P0, PT, |R12|.reuse, 1.469367938527859385e-39, PT ;  /* 0x001000000c00780b */ /* 0x040fe20003f0e200 */
[----:B------:R-:W-:Y:S01]  /*46e0*/  IMAD.MOV.U32 R52, RZ, RZ, R13 ;  /* 0x000000ffff347224 */ /* 0x000fe200078e000d */
[----:B------:R-:W-:Y:S01]  /*46f0*/  LOP3.LUT R16, R12, 0x800fffff, RZ, 0xc0, !PT ;  /* 0x800fffff0c107812 */ /* 0x000fe200078ec0ff */
[----:B------:R-:W-:Y:S01]  /*4700*/  IMAD.MOV.U32 R53, RZ, RZ, R12 ;  /* 0x000000ffff357224 */ /* 0x000fe200078e000c */
[----:B------:R-:W-:Y:S01]  /*4710*/  MOV R54, R13 ;  /* 0x0000000d00367202 */ /* 0x000fe20000000f00 */
[----:B------:R-:W-:Y:S01]  /*4720*/  IMAD.MOV.U32 R59, RZ, RZ, R14 ;  /* 0x000000ffff3b7224 */ /* 0x000fe200078e000e */
[----:B------:R-:W-:Y:S01]  /*4730*/  LOP3.LUT R55, R16, 0x3ff00000, RZ, 0xfc, !PT ;  /* 0x3ff0000010377812 */ /* 0x000fe200078efcff */
[----:B------:R-:W-:Y:S01]  /*4740*/  IMAD.MOV.U32 R56, RZ, RZ, 0x1 ;  /* 0x00000001ff387424 */ /* 0x000fe200078e00ff */
[----:B------:R-:W-:Y:S01]  /*4750*/  LOP3.LUT R14, R12, 0x7ff00000, RZ, 0xc0, !PT ;  /* 0x7ff000000c0e7812 */ /* 0x000fe200078ec0ff */
[----:B------:R-:W-:Y:S01]  /*4760*/  IMAD.MOV.U32 R58, RZ, RZ, R15 ;  /* 0x000000ffff3a7224 */ /* 0x000fe200078e000f */
[C---:B------:R-:W-:Y:S01]  /*4770*/  FSETP.GEU.AND P3, PT, |R59|.reuse, 1.469367938527859385e-39, PT ;  /* 0x001000003b00780b */ /* 0x040fe20003f6e200 */
[----:B------:R-:W-:Y:S01]  /*4780*/  IMAD.MOV.U32 R12, RZ, RZ, 0x1ca00000 ;  /* 0x1ca00000ff0c7424 */ /* 0x000fe200078e00ff */
[----:B------:R-:W-:Y:S01]  /*4790*/  LOP3.LUT R13, R59, 0x7ff00000, RZ, 0xc0, !PT ;  /* 0x7ff000003b0d7812 */ /* 0x000fe200078ec0ff */
[----:B------:R-:W-:Y:S01]  /*47a0*/  @!P0 DMUL R54, R52, 8.98846567431157953865e+307 ;  /* 0x7fe0000034368828 */ /* 0x000fe20000000000 */
[----:B------:R-:W-:Y:S01]  /*47b0*/  IMAD.MOV.U32 R60, RZ, RZ, R58 ;  /* 0x000000ffff3c7224 */ /* 0x000fe200078e003a */
[----:B------:R-:W-:Y:S01]  /*47c0*/  BSSY.RECONVERGENT B0, `(.L_x_1439) ;  /* 0x0000051000007945 */ /* 0x000fe20003800200 */
[----:B------:R-:W-:-:S03]  /*47d0*/  ISETP.GE.U32.AND P2, PT, R13, R14, PT ;  /* 0x0000000e0d00720c */ /* 0x000fc60003f46070 */
[----:B------:R-:W0:Y:S04]  /*47e0*/  MUFU.RCP64H R57, R55 ;  /* 0x0000003700397308 */ /* 0x000e280000001800 */
[----:B------:R-:W-:Y:S02]  /*47f0*/  @!P3 LOP3.LUT R15, R53, 0x7ff00000, RZ, 0xc0, !PT ;  /* 0x7ff00000350fb812 */ /* 0x000fe400078ec0ff */
[----:B------:R-:W-:Y:S02]  /*4800*/  @!P0 LOP3.LUT R14, R55, 0x7ff00000, RZ, 0xc0, !PT ;  /* 0x7ff00000370e8812 */ /* 0x000fe400078ec0ff */
[----:B------:R-:W-:-:S04]  /*4810*/  @!P3 ISETP.GE.U32.AND P4, PT, R13, R15, PT ;  /* 0x0000000f0d00b20c */ /* 0x000fc80003f86070 */
[----:B------:R-:W-:-:S04]  /*4820*/  @!P3 SEL R15, R12, 0x63400000, !P4 ;  /* 0x634000000c0fb807 */ /* 0x000fc80006000000 */
[----:B------:R-:W-:Y:S01]  /*4830*/  @!P3 LOP3.LUT R15, R15, 0x80000000, R59, 0xf8, !PT ;  /* 0x800000000f0fb812 */ /* 0x000fe200078ef83b */
[----:B0-----:R-:W-:-:S08]  /*4840*/  DFMA R16, R56, -R54, 1 ;  /* 0x3ff000003810742b */ /* 0x001fd00000000836 */
[----:B------:R-:W-:-:S08]  /*4850*/  DFMA R16, R16, R16, R16 ;  /* 0x000000101010722b */ /* 0x000fd00000000010 */
[----:B------:R-:W-:Y:S01]  /*4860*/  DFMA R56, R56, R16, R56 ;  /* 0x000000103838722b */ /* 0x000fe20000000038 */
[----:B------:R-:W-:Y:S02]  /*4870*/  SEL R16, R12, 0x63400000, !P2 ;  /* 0x634000000c107807 */ /* 0x000fe40005000000 */
[----:B------:R-:W-:Y:S01]  /*4880*/  @!P3 LOP3.LUT R17, R15, 0x100000, RZ, 0xfc, !PT ;  /* 0x001000000f11b812 */ /* 0x000fe200078efcff */
[----:B------:R-:W-:Y:S01]  /*4890*/  IMAD.MOV.U32 R15, RZ, RZ, R13 ;  /* 0x000000ffff0f7224 */ /* 0x000fe200078e000d */
[----:B------:R-:W-:Y:S01]  /*48a0*/  LOP3.LUT R61, R16, 0x800fffff, R59, 0xf8, !PT ;  /* 0x800fffff103d7812 */ /* 0x000fe200078ef83b */
[----:B------:R-:W-:Y:S02]  /*48b0*/  @!P3 IMAD.MOV.U32 R16, RZ, RZ, RZ ;  /* 0x000000ffff10b224 */ /* 0x000fe400078e00ff */
[----:B------:R-:W-:-:S04]  /*48c0*/  DFMA R62, R56, -R54, 1 ;  /* 0x3ff00000383e742b */ /* 0x000fc80000000836 */
[----:B------:R-:W-:-:S04]  /*48d0*/  @!P3 DFMA R60, R60, 2, -R16 ;  /* 0x400000003c3cb82b */ /* 0x000fc80000000810 */
[----:B------:R-:W-:-:S06]  /*48e0*/  DFMA R62, R56, R62, R56 ;  /* 0x0000003e383e722b */ /* 0x000fcc0000000038 */
[----:B------:R-:W-:Y:S02]  /*48f0*/  @!P3 LOP3.LUT R15, R61, 0x7ff00000, RZ, 0xc0, !PT ;  /* 0x7ff000003d0fb812 */ /* 0x000fe400078ec0ff */
[----:B------:R-:W-:-:S08]  /*4900*/  DMUL R16, R62, R60 ;  /* 0x0000003c3e107228 */ /* 0x000fd00000000000 */
[----:B------:R-:W-:-:S08]  /*4910*/  DFMA R56, R16, -R54, R60 ;  /* 0x800000361038722b */ /* 0x000fd0000000003c */
[----:B------:R-:W-:Y:S01]  /*4920*/  DFMA R56, R62, R56, R16 ;  /* 0x000000383e38722b */ /* 0x000fe20000000010 */
        /* <DEDUP_REMOVED lines=34> */
.L_x_1440:
        /* <DEDUP_REMOVED lines=12> */
[----:B------:R-:W-:Y:S02]  /*4c10*/  @!P0 IMAD.MOV.U32 R16, RZ, RZ, RZ ;  /* 0x000000ffff108224 */ /* 0x000fe400078e00ff */
[----:B------:R-:W-:Y:S02]  /*4c20*/  @!P0 IMAD.MOV.U32 R17, RZ, RZ, R12 ;  /* 0x000000ffff118224 */ /* 0x000fe400078e000c */
[----:B------:R-:W-:Y:S02]  /*4c30*/  @P0 IMAD.MOV.U32 R16, RZ, RZ, RZ ;  /* 0x000000ffff100224 */ /* 0x000fe400078e00ff */
[----:B------:R-:W-:Y:S01]  /*4c40*/  @P0 IMAD.MOV.U32 R17, RZ, RZ, R13 ;  /* 0x000000ffff110224 */ /* 0x000fe200078e000d */
[----:B------:R-:W-:Y:S06]  /*4c50*/  BRA `(.L_x_1441) ;  /* 0x00000000001c7947 */ /* 0x000fec0003800000 */
.L_x_1443:
[----:B------:R-:W-:Y:S01]  /*4c60*/  LOP3.LUT R12, R53, 0x80000, RZ, 0xfc, !PT ;  /* 0x00080000350c7812 */ /* 0x000fe200078efcff */
[----:B------:R-:W-:-:S04]  /*4c70*/  IMAD.MOV.U32 R16, RZ, RZ, R52 ;  /* 0x000000ffff107224 */ /* 0x000fc800078e0034 */
[----:B------:R-:W-:Y:S01]  /*4c80*/  IMAD.MOV.U32 R17, RZ, RZ, R12 ;  /* 0x000000ffff117224 */ /* 0x000fe200078e000c */
[----:B------:R-:W-:Y:S06]  /*4c90*/  BRA `(.L_x_1441) ;  /* 0x00000000000c7947 */ /* 0x000fec0003800000 */
.L_x_1442:
[----:B------:R-:W-:Y:S01]  /*4ca0*/  LOP3.LUT R12, R59, 0x80000, RZ, 0xfc, !PT ;  /* 0x000800003b0c7812 */ /* 0x000fe200078efcff */
[----:B------:R-:W-:-:S03]  /*4cb0*/  IMAD.MOV.U32 R16, RZ, RZ, R58 ;  /* 0x000000ffff107224 */ /* 0x000fc600078e003a */
[----:B------:R-:W-:-:S07]  /*4cc0*/  MOV R17, R12 ;  /* 0x0000000c00117202 */ /* 0x000fce0000000f00 */
.L_x_1441:
[----:B------:R-:W-:Y:S05]  /*4cd0*/  BSYNC.RECONVERGENT B0 ;  /* 0x0000000000007941 */ /* 0x000fea0003800200 */
.L_x_1439:
[----:B------:R-:W-:Y:S02]  /*4ce0*/  IMAD.MOV.U32 R14, RZ, RZ, R0 ;  /* 0x000000ffff0e7224 */ /* 0x000fe400078e0000 */
[----:B------:R-:W-:Y:S02]  /*4cf0*/  IMAD.MOV.U32 R15, RZ, RZ, 0x0 ;  /* 0x00000000ff0f7424 */ /* 0x000fe400078e00ff */
[----:B------:R-:W-:Y:S02]  /*4d00*/  IMAD.MOV.U32 R13, RZ, RZ, R16 ;  /* 0x000000ffff0d7224 */ /* 0x000fe400078e0010 */
[----:B------:R-:W-:Y:S01]  /*4d10*/  IMAD.MOV.U32 R12, RZ, RZ, R17 ;  /* 0x000000ffff0c7224 */ /* 0x000fe200078e0011 */
[----:B------:R-:W-:Y:S06]  /*4d20*/  RET.REL.NODEC R14 `(poseAndCalcDofEnergy) ;  /* 0xffffffb00eb47950 */ /* 0x000fec0003c3ffff */
        .weak           $__internal_5_$__cuda_sm20_dsqrt_rn_f64_mediumpath_v1
        .type           $__internal_5_$__cuda_sm20_dsqrt_rn_f64_mediumpath_v1,@function
        .size           $__internal_5_$__cuda_sm20_dsqrt_rn_f64_mediumpath_v1,($poseAndCalcDofEnergy$__internal_trig_reduction_slowpathd - $__internal_5_$__cuda_sm20_dsqrt_rn_f64_mediumpath_v1)
$__internal_5_$__cuda_sm20_dsqrt_rn_f64_mediumpath_v1:
[----:B------:R-:W-:Y:S01]  /*4d30*/  ISETP.GE.U32.AND P2, PT, R14, -0x3400000, PT ;  /* 0xfcc000000e00780c */ /* 0x000fe20003f46070 */
[----:B------:R-:W-:Y:S01]  /*4d40*/  BSSY.RECONVERGENT B4, `(.L_x_1444) ;  /* 0x0000029000047945 */ /* 0x000fe20003800200 */
[----:B------:R-:W-:Y:S01]  /*4d50*/  IMAD.MOV.U32 R54, RZ, RZ, R12 ;  /* 0x000000ffff367224 */ /* 0x000fe200078e000c */
[----:B------:R-:W-:Y:S01]  /*4d60*/  MOV R57, R17 ;  /* 0x0000001100397202 */ /* 0x000fe20000000f00 */
[----:B------:R-:W-:Y:S02]  /*4d70*/  IMAD.MOV.U32 R55, RZ, RZ, R0 ;  /* 0x000000ffff377224 */ /* 0x000fe400078e0000 */
[----:B------:R-:W-:Y:S02]  /*4d80*/  IMAD.MOV.U32 R56, RZ, RZ, R18 ;  /* 0x000000ffff387224 */ /* 0x000fe400078e0012 */
[----:B------:R-:W-:Y:S02]  /*4d90*/  IMAD.MOV.U32 R12, RZ, RZ, R19 ;  /* 0x000000ffff0c7224 */ /* 0x000fe400078e0013 */
[----:B------:R-:W-:-:S03]  /*4da0*/  IMAD.MOV.U32 R17, RZ, RZ, R15 ;  /* 0x000000ffff117224 */ /* 0x000fc600078e000f */
        /* <DEDUP_REMOVED lines=9> */
.L_x_1445:
        /* <DEDUP_REMOVED lines=24> */
.L_x_1447:
[----:B------:R-:W-:-:S11]  /*4fc0*/  DADD R12, R54, R54 ;  /* 0x00000000360c7229 */ /* 0x000fd60000000036 */
.L_x_1446:
[----:B------:R-:W-:Y:S05]  /*4fd0*/  BSYNC.RECONVERGENT B4 ;  /* 0x0000000000047941 */ /* 0x000fea0003800200 */
.L_x_1444:
[----:B------:R-:W-:Y:S02]  /*4fe0*/  IMAD.MOV.U32 R53, RZ, RZ, 0x0 ;  /* 0x00000000ff357424 */ /* 0x000fe400078e00ff */
[----:B------:R-:W-:Y:S02]  /*4ff0*/  IMAD.MOV.U32 R0, RZ, RZ, R13 ;  /* 0x000000ffff007224 */ /* 0x000fe400078e000d */
[----:B------:R-:W-:Y:S05]  /*5000*/  RET.REL.NODEC R52 `(poseAndCalcDofEnergy) ;  /* 0xffffffac34fc7950 */ /* 0x000fea0003c3ffff */
        .type           $poseAndCalcDofEnergy$__internal_trig_reduction_slowpathd,@function
        .size           $poseAndCalcDofEnergy$__internal_trig_reduction_slowpathd,(.L_x_1547 - $poseAndCalcDofEnergy$__internal_trig_reduction_slowpathd)
$poseAndCalcDofEnergy$__internal_trig_reduction_slowpathd:
[----:B------:R-:W0:Y:S01]  /*5010*/  LDC R15, c[0x0][0x3cc] ;  /* 0x0000f300ff0f7b82 */ /* 0x000e220000000800 */
[----:B------:R-:W-:-:S07]  /*5020*/  IMAD.MOV.U32 R38, RZ, RZ, RZ ;  /* 0x000000ffff267224 */ /* 0x000fce00078e00ff */
[----:B------:R-:W1:Y:S08]  /*5030*/  LDC R48, c[0x0][0x3c8] ;  /* 0x0000f200ff307b82 */ /* 0x000e700000000800 */
[----:B------:R-:W2:Y:S01]  /*5040*/  LDC R49, c[0x0][0x3cc] ;  /* 0x0000f300ff317b82 */ /* 0x000ea20000000800 */
[----:B0-----:R-:W-:-:S04]  /*5050*/  SHF.R.U32.HI R16, RZ, 0x14, R15 ;  /* 0x00000014ff107819 */ /* 0x001fc8000001160f */
[----:B------:R-:W-:-:S04]  /*5060*/  LOP3.LUT R0, R16, 0x7ff, RZ, 0xc0, !PT ;  /* 0x000007ff10007812 */ /* 0x000fc800078ec0ff */
[----:B------:R-:W-:-:S13]  /*5070*/  ISETP.NE.AND P0, PT, R0, 0x7ff, PT ;  /* 0x000007ff0000780c */ /* 0x000fda0003f05270 */
[----:B-12---:R-:W-:Y:S05]  /*5080*/  @!P0 BRA `(.L_x_1448) ;  /* 0x0000000800308947 */ /* 0x006fea0003800000 */
[----:B------:R-:W-:Y:S01]  /*5090*/  VIADD R0, R0, 0xfffffc00 ;  /* 0xfffffc0000007836 */ /* 0x000fe20000000000 */
[----:B------:R-:W-:-:S04]  /*50a0*/  CS2R R34, SRZ ;  /* 0x0000000000227805 */ /* 0x000fc8000001ff00 */
[----:B------:R-:W-:Y:S02]  /*50b0*/  SHF.R.U32.HI R17, RZ, 0x6, R0 ;  /* 0x00000006ff117819 */ /* 0x000fe40000011600 */
[----:B------:R-:W-:Y:S02]  /*50c0*/  ISETP.GE.U32.AND P0, PT, R0, 0x80, PT ;  /* 0x000000800000780c */ /* 0x000fe40003f06070 */
[C---:B------:R-:W-:Y:S02]  /*50d0*/  IADD3 R46, PT, PT, -R17.reuse, 0x13, RZ ;  /* 0x00000013112e7810 */ /* 0x040fe40007ffe1ff */
[----:B------:R-:W-:Y:S02]  /*50e0*/  IADD3 R53, PT, PT, -R17, 0xf, RZ ;  /* 0x0000000f11357810 */ /* 0x000fe40007ffe1ff */
[----:B------:R-:W-:-:S04]  /*50f0*/  SEL R46, R46, 0x12, P0 ;  /* 0x000000122e2e7807 */ /* 0x000fc80000000000 */
[----:B------:R-:W-:-:S13]  /*5100*/  ISETP.GE.AND P0, PT, R53, R46, PT ;  /* 0x0000002e3500720c */ /* 0x000fda0003f06270 */
[----:B------:R-:W-:Y:S05]  /*5110*/  @P0 BRA `(.L_x_1449) ;  /* 0x0000000000900947 */ /* 0x000fea0003800000 */
[C---:B------:R-:W-:Y:S01]  /*5120*/  SHF.L.U64.HI R47, R48.reuse, 0xb, R49 ;  /* 0x0000000b302f7819 */ /* 0x040fe20000010231 */
[----:B------:R-:W-:Y:S01]  /*5130*/  IMAD.SHL.U32 R48, R48, 0x800, RZ ;  /* 0x0000080030307824 */ /* 0x000fe200078e00ff */
[----:B------:R-:W-:Y:S01]  /*5140*/  MOV R0, R1 ;  /* 0x0000000100007202 */ /* 0x000fe20000000f00 */
[----:B------:R-:W-:Y:S01]  /*5150*/  IMAD.MOV.U32 R49, RZ, RZ, RZ ;  /* 0x000000ffff317224 */ /* 0x000fe200078e00ff */
[----:B------:R-:W-:Y:S02]  /*5160*/  IADD3 R52, PT, PT, RZ, -R17, -R46 ;  /* 0x80000011ff347210 */ /* 0x000fe40007ffe82e */
[----:B------:R-:W-:Y:S02]  /*5170*/  CS2R R34, SRZ ;  /* 0x0000000000227805 */ /* 0x000fe4000001ff00 */
[----:B------:R-:W-:Y:S01]  /*5180*/  LOP3.LUT R47, R47, 0x80000000, RZ, 0xfc, !PT ;  /* 0x800000002f2f7812 */ /* 0x000fe200078efcff */
[----:B------:R-:W0:Y:S01]  /*5190*/  LDCU.64 UR4, c[0x0][0x358] ;  /* 0x00006b00ff0477ac */ /* 0x000e220008000a00 */
[----:B------:R-:W-:-:S05]  /*51a0*/  NOP ;  /* 0x0000000000007918 */ /* 0x000fca0000000000 */
.L_x_1450:
[----:B------:R-:W1:Y:S02]  /*51b0*/  LDC.64 R38, c[0x4][RZ] ;  /* 0x01000000ff267b82 */ /* 0x000e640000000a00 */
[----:B-1----:R-:W-:-:S06]  /*51c0*/  IMAD.WIDE R38, R53, 0x8, R38 ;  /* 0x0000000835267825 */ /* 0x002fcc00078e0226 */
[----:B0-----:R-:W2:Y:S01]  /*51d0*/  LDG.E.64.CONSTANT R38, desc[UR4][R38.64] ;  /* 0x0000000426267981 */ /* 0x001ea2000c1e9b00 */
[----:B------:R-:W-:Y:S01]  /*51e0*/  VIADD R52, R52, 0x1 ;  /* 0x0000000134347836 */ /* 0x000fe20000000000 */
[----:B------:R-:W-:Y:S01]  /*51f0*/  IADD3 R53, PT, PT, R53, 0x1, RZ ;  /* 0x0000000135357810 */ /* 0x000fe20007ffe0ff */
[----:B--2---:R-:W-:-:S04]  /*5200*/  IMAD.WIDE.U32 R34, P2, R38, R48, R34 ;  /* 0x0000003026227225 */ /* 0x004fc80007840022 */
[----:B------:R-:W-:Y:S02]  /*5210*/  IMAD R55, R38, R47, RZ ;  /* 0x0000002f26377224 */ /* 0x000fe400078e02ff */
[CC--:B------:R-:W-:Y:S02]  /*5220*/  IMAD R54, R39.reuse, R48.reuse, RZ ;  /* 0x0000003027367224 */ /* 0x0c0fe400078e02ff */
[----:B------:R-:W-:Y:S01]  /*5230*/  IMAD.HI.U32 R57, R39, R48, RZ ;  /* 0x0000003027397227 */ /* 0x000fe200078e00ff */
[----:B------:R-:W-:-:S03]  /*5240*/  IADD3 R35, P0, PT, R55, R35, RZ ;  /* 0x0000002337237210 */ /* 0x000fc60007f1e0ff */
[----:B------:R-:W-:Y:S01]  /*5250*/  IMAD R55, R49, 0x8, R0 ;  /* 0x0000000831377824 */ /* 0x000fe200078e0200 */
[----:B------:R-:W-:Y:S01]  /*5260*/  IADD3 R35, P1, PT, R54, R35, RZ ;  /* 0x0000002336237210 */ /* 0x000fe20007f3e0ff */
[----:B------:R-:W-:-:S04]  /*5270*/  IMAD.HI.U32 R54, R38, R47, RZ ;  /* 0x0000002f26367227 */ /* 0x000fc800078e00ff */
[----:B------:R-:W-:Y:S01]  /*5280*/  IMAD.X R38, RZ, RZ, R54, P2 ;  /* 0x000000ffff267224 */ /* 0x000fe200010e0636 */
[----:B------:R0:W-:Y:S01]  /*5290*/  STL.64 [R55], R34 ;  /* 0x0000002237007387 */ /* 0x0001e20000100a00 */
[----:B------:R-:W-:-:S03]  /*52a0*/  IMAD.HI.U32 R54, R39, R47, RZ ;  /* 0x0000002f27367227 */ /* 0x000fc600078e00ff */
[----:B------:R-:W-:Y:S01]  /*52b0*/  IADD3.X R38, P0, PT, R57, R38, RZ, P0, !PT ;  /* 0x0000002639267210 */ /* 0x000fe2000071e4ff */
[----:B------:R-:W-:Y:S02]  /*52c0*/  IMAD R39, R39, R47, RZ ;  /* 0x0000002f27277224 */ /* 0x000fe400078e02ff */
[----:B------:R-:W-:-:S03]  /*52d0*/  VIADD R49, R49, 0x1 ;  /* 0x0000000131317836 */ /* 0x000fc60000000000 */
[----:B------:R-:W-:Y:S01]  /*52e0*/  IADD3.X R39, P1, PT, R39, R38, RZ, P1, !PT ;  /* 0x0000002627277210 */ /* 0x000fe20000f3e4ff */
[----:B------:R-:W-:Y:S01]  /*52f0*/  IMAD.X R38, RZ, RZ, R54, P0 ;  /* 0x000000ffff267224 */ /* 0x000fe200000e0636 */
[----:B------:R-:W-:-:S03]  /*5300*/  ISETP.NE.AND P0, PT, R52, -0xf, PT ;  /* 0xfffffff13400780c */ /* 0x000fc60003f05270 */
[----:B------:R-:W-:Y:S02]  /*5310*/  IMAD.X R38, RZ, RZ, R38, P1 ;  /* 0x000000ffff267224 */ /* 0x000fe400008e0626 */
[----:B0-----:R-:W-:Y:S02]  /*5320*/  IMAD.MOV.U32 R34, RZ, RZ, R39 ;  /* 0x000000ffff227224 */ /* 0x001fe400078e0027 */
[----:B------:R-:W-:-:S06]  /*5330*/  IMAD.MOV.U32 R35, RZ, RZ, R38 ;  /* 0x000000ffff237224 */ /* 0x000fcc00078e0026 */
[----:B------:R-:W-:Y:S05]  /*5340*/  @P0 BRA `(.L_x_1450) ;  /* 0xfffffffc00980947 */ /* 0x000fea000383ffff */
[----:B------:R-:W-:-:S07]  /*5350*/  IMAD.MOV.U32 R53, RZ, RZ, R46 ;  /* 0x000000ffff357224 */ /* 0x000fce00078e002e */
.L_x_1449:
[----:B------:R-:W-:Y:S01]  /*5360*/  LOP3.LUT P0, R59, R16, 0x3f, RZ, 0xc0, !PT ;  /* 0x0000003f103b7812 */ /* 0x000fe2000780c0ff */
[----:B------:R-:W-:-:S04]  /*5370*/  IMAD.IADD R0, R17, 0x1, R53 ;  /* 0x0000000111007824 */ /* 0x000fc800078e0235 */
[----:B------:R-:W-:-:S05]  /*5380*/  IMAD.U32 R61, R0, 0x8, R1 ;  /* 0x00000008003d7824 */ /* 0x000fca00078e0001 */
[----:B------:R0:W-:Y:S04]  /*5390*/  STL.64 [R61+-0x78], R34 ;  /* 0xffff88223d007387 */ /* 0x0001e80000100a00 */
[----:B------:R-:W2:Y:S04]  /*53a0*/  @P0 LDL.64 R48, [R1+0x8] ;  /* 0x0000080001300983 */ /* 0x000ea80000100a00 */
[----:B------:R-:W3:Y:S04]  /*53b0*/  LDL.64 R46, [R1+0x10] ;  /* 0x00001000012e7983 */ /* 0x000ee80000100a00 */
[----:B------:R-:W0:Y:S01]  /*53c0*/  LDL.64 R38, [R1+0x18] ;  /* 0x0000180001267983 */ /* 0x000e220000100a00 */
[----:B------:R-:W-:-:S02]  /*53d0*/  @P0 LOP3.LUT R16, R16, 0x3f, RZ, 0xc, !PT ;  /* 0x0000003f10100812 */ /* 0x000fc400078e0cff */
[--C-:B--2---:R-:W-:Y:S02]  /*53e0*/  @P0 SHF.R.U64 R17, R48, 0x1, R49.reuse ;  /* 0x0000000130110819 */ /* 0x104fe40000001231 */
[----:B------:R-:W-:Y:S02]  /*53f0*/  @P0 SHF.R.U32.HI R49, RZ, 0x1, R49 ;  /* 0x00000001ff310819 */ /* 0x000fe40000011631 */
[C---:B---3--:R-:W-:Y:S02]  /*5400*/  @P0 SHF.L.U32 R53, R46.reuse, R59, RZ ;  /* 0x0000003b2e350219 */ /* 0x048fe400000006ff */
[----:B------:R-:W-:Y:S02]  /*5410*/  @P0 SHF.R.U64 R0, R17, R16, R49 ;  /* 0x0000001011000219 */ /* 0x000fe40000001231 */
[--C-:B------:R-:W-:Y:S02]  /*5420*/  @P0 SHF.R.U32.HI R57, RZ, 0x1, R47.reuse ;  /* 0x00000001ff390819 */ /* 0x100fe4000001162f */
[----:B------:R-:W-:-:S02]  /*5430*/  @P0 SHF.R.U64 R55, R46, 0x1, R47 ;  /* 0x000000012e370819 */ /* 0x000fc4000000122f */
[-C--:B------:R-:W-:Y:S02]  /*5440*/  @P0 SHF.L.U64.HI R48, R46, R59.reuse, R47 ;  /* 0x0000003b2e300219 */ /* 0x080fe4000001022f */
[----:B------:R-:W-:Y:S02]  /*5450*/  @P0 SHF.R.U32.HI R17, RZ, R16, R49 ;  /* 0x00000010ff110219 */ /* 0x000fe40000011631 */
[----:B------:R-:W-:Y:S02]  /*5460*/  @P0 LOP3.LUT R46, R53, R0, RZ, 0xfc, !PT ;  /* 0x00000000352e0212 */ /* 0x000fe400078efcff */
[----:B0-----:R-:W-:Y:S02]  /*5470*/  @P0 SHF.L.U32 R34, R38, R59, RZ ;  /* 0x0000003b26220219 */ /* 0x001fe400000006ff */
[----:B------:R-:W-:Y:S02]  /*5480*/  @P0 SHF.R.U64 R55, R55, R16, R57 ;  /* 0x0000001037370219 */ /* 0x000fe40000001239 */
[----:B------:R-:W-:-:S02]  /*5490*/  @P0 LOP3.LUT R47, R48, R17, RZ, 0xfc, !PT ;  /* 0x00000011302f0212 */ /* 0x000fc400078efcff */
[----:B------:R-:W-:Y:S01]  /*54a0*/  @P0 SHF.R.U32.HI R57, RZ, R16, R57 ;  /* 0x00000010ff390219 */ /* 0x000fe20000011639 */
[----:B------:R-:W-:Y:S01]  /*54b0*/  IMAD.SHL.U32 R16, R46, 0x4, RZ ;  /* 0x000000042e107824 */ /* 0x000fe200078e00ff */
[----:B------:R-:W-:Y:S02]  /*54c0*/  @P0 SHF.L.U64.HI R0, R38, R59, R39 ;  /* 0x0000003b26000219 */ /* 0x000fe40000010227 */
        /* <DEDUP_REMOVED lines=22> */
[----:B------:R-:W-:Y:S02]  /*5630*/  IADD3 R0, PT, PT, -R34, 0x3f, RZ ;  /* 0x0000003f22007810 */ /* 0x000fe40007ffe1ff */
[----:B------:R-:W-:-:S04]  /*5640*/  @P1 IADD3 R0, PT, PT, R35, RZ, RZ ;  /* 0x000000ff23001210 */ /* 0x000fc80007ffe0ff */
[----:B------:R-:W-:-:S13]  /*5650*/  ISETP.NE.AND P1, PT, R0, RZ, PT ;  /* 0x000000ff0000720c */ /* 0x000fda0003f25270 */
[----:B------:R-:W-:Y:S05]  /*5660*/  @!P1 BRA `(.L_x_1451) ;  /* 0x0000000000289947 */ /* 0x000fea0003800000 */
[----:B------:R-:W-:Y:S02]  /*5670*/  LOP3.LUT R17, R0, 0x3f, RZ, 0xc0, !PT ;  /* 0x0000003f00117812 */ /* 0x000fe400078ec0ff */
[--C-:B------:R-:W-:Y:S02]  /*5680*/  SHF.R.U64 R35, R16, 0x1, R49.reuse ;  /* 0x0000000110237819 */ /* 0x100fe40000001231 */
[----:B------:R-:W-:Y:S02]  /*5690*/  SHF.R.U32.HI R49, RZ, 0x1, R49 ;  /* 0x00000001ff317819 */ /* 0x000fe40000011631 */
[----:B------:R-:W-:Y:S02]  /*56a0*/  LOP3.LUT R16, R0, 0x3f, RZ, 0xc, !PT ;  /* 0x0000003f00107812 */ /* 0x000fe400078e0cff */
[CC--:B------:R-:W-:Y:S02]  /*56b0*/  SHF.L.U64.HI R47, R46.reuse, R17.reuse, R47 ;  /* 0x000000112e2f7219 */ /* 0x0c0fe4000001022f */
[----:B------:R-:W-:-:S02]  /*56c0*/  SHF.L.U32 R17, R46, R17, RZ ;  /* 0x000000112e117219 */ /* 0x000fc400000006ff */
[-CC-:B------:R-:W-:Y:S02]  /*56d0*/  SHF.R.U64 R46, R35, R16.reuse, R49.reuse ;  /* 0x00000010232e7219 */ /* 0x180fe40000001231 */
[----:B------:R-:W-:Y:S02]  /*56e0*/  SHF.R.U32.HI R16, RZ, R16, R49 ;  /* 0x00000010ff107219 */ /* 0x000fe40000011631 */
[----:B------:R-:W-:Y:S02]  /*56f0*/  LOP3.LUT R46, R17, R46, RZ, 0xfc, !PT ;  /* 0x0000002e112e7212 */ /* 0x000fe400078efcff */
[----:B------:R-:W-:-:S07]  /*5700*/  LOP3.LUT R47, R47, R16, RZ, 0xfc, !PT ;  /* 0x000000102f2f7212 */ /* 0x000fce00078efcff */
.L_x_1451:
[----:B------:R-:W-:Y:S01]  /*5710*/  IMAD.WIDE.U32 R34, R46, 0x2168c235, RZ ;  /* 0x2168c2352e227825 */ /* 0x000fe200078e00ff */
[----:B------:R-:W-:-:S03]  /*5720*/  SHF.R.U32.HI R39, RZ, 0x1e, R39 ;  /* 0x0000001eff277819 */ /* 0x000fc60000011627 */
[----:B------:R-:W-:Y:S01]  /*5730*/  IMAD.MOV.U32 R16, RZ, RZ, R35 ;  /* 0x000000ffff107224 */ /* 0x000fe200078e0023 */
[----:B------:R-:W-:Y:S01]  /*5740*/  IADD3 RZ, P1, PT, R34, R34, RZ ;  /* 0x0000002222ff7210 */ /* 0x000fe20007f3e0ff */
[----:B------:R-:W-:Y:S01]  /*5750*/  IMAD.MOV.U32 R17, RZ, RZ, RZ ;  /* 0x000000ffff117224 */ /* 0x000fe200078e00ff */
[----:B------:R-:W-:Y:S01]  /*5760*/  LEA.HI R38, R38, R39, RZ, 0x1 ;  /* 0x0000002726267211 */ /* 0x000fe200078f08ff */
[----:B------:R-:W-:-:S04]  /*5770*/  IMAD.HI.U32 R35, R47, -0x36f0255e, RZ ;  /* 0xc90fdaa22f237827 */ /* 0x000fc800078e00ff */
        /* <DEDUP_REMOVED lines=9> */
[C---:B------:R-:W-:Y:S01]  /*5810*/  ISETP.GT.AND.EX P1, PT, R34.reuse, RZ, PT, P3 ;  /* 0x000000ff2200720c */ /* 0x040fe20003f24330 */
[----:B------:R-:W-:-:S03]  /*5820*/  IMAD.X R35, R34, 0x1, R34, P2 ;  /* 0x0000000122237824 */ /* 0x000fc600010e0622 */
[----:B------:R-:W-:Y:S02]  /*5830*/  SEL R16, R16, R17, P1 ;  /* 0x0000001110107207 */ /* 0x000fe40000800000 */
[----:B------:R-:W-:Y:S02]  /*5840*/  SEL R17, R35, R34, P1 ;  /* 0x0000002223117207 */ /* 0x000fe40000800000 */
[----:B------:R-:W-:Y:S02]  /*5850*/  IADD3 R16, P2, PT, R16, 0x1, RZ ;  /* 0x0000000110107810 */ /* 0x000fe40007f5e0ff */
[----:B------:R-:W-:Y:S02]  /*5860*/  SEL R35, RZ, 0xffffffff, !P1 ;  /* 0xffffffffff237807 */ /* 0x000fe40004800000 */
[----:B------:R-:W-:Y:S01]  /*5870*/  LOP3.LUT P1, R15, R15, 0x80000000, RZ, 0xc0, !PT ;  /* 0x800000000f0f7812 */ /* 0x000fe2000782c0ff */
[----:B------:R-:W-:Y:S01]  /*5880*/  IMAD.X R17, RZ, RZ, R17, P2 ;  /* 0x000000ffff117224 */ /* 0x000fe200010e0611 */
[----:B------:R-:W-:-:S02]  /*5890*/  IADD3 R0, PT, PT, R35, -R0, RZ ;  /* 0x8000000023007210 */ /* 0x000fc40007ffe0ff */
[----:B------:R-:W-:Y:S02]  /*58a0*/  @!P0 LOP3.LUT R15, R15, 0x80000000, RZ, 0x3c, !PT ;  /* 0x800000000f0f8812 */ /* 0x000fe400078e3cff */
[----:B------:R-:W-:Y:S01]  /*58b0*/  SHF.R.U64 R16, R16, 0xa, R17 ;  /* 0x0000000a10107819 */ /* 0x000fe20000001211 */
[----:B------:R-:W-:-:S03]  /*58c0*/  IMAD.SHL.U32 R0, R0, 0x100000, RZ ;  /* 0x0010000000007824 */ /* 0x000fc600078e00ff */
[----:B------:R-:W-:-:S03]  /*58d0*/  IADD3 R16, P2, PT, R16, 0x1, RZ ;  /* 0x0000000110107810 */ /* 0x000fc60007f5e0ff */
[----:B------:R-:W-:Y:S01]  /*58e0*/  @P1 IMAD.MOV R38, RZ, RZ, -R38 ;  /* 0x000000ffff261224 */ /* 0x000fe200078e0a26 */
[----:B------:R-:W-:-:S04]  /*58f0*/  LEA.HI.X R17, R17, RZ, RZ, 0x16, P2 ;  /* 0x000000ff11117211 */ /* 0x000fc800010fb4ff */
[--C-:B------:R-:W-:Y:S02]  /*5900*/  SHF.R.U64 R16, R16, 0x1, R17.reuse ;  /* 0x0000000110107819 */ /* 0x100fe40000001211 */
[----:B------:R-:W-:Y:S02]  /*5910*/  SHF.R.U32.HI R17, RZ, 0x1, R17 ;  /* 0x00000001ff117819 */ /* 0x000fe40000011611 */
[----:B------:R-:W-:-:S04]  /*5920*/  IADD3 R48, P2, P3, RZ, RZ, R16 ;  /* 0x000000ffff307210 */ /* 0x000fc80007b5e010 */
[----:B------:R-:W-:-:S04]  /*5930*/  IADD3.X R0, PT, PT, R0, 0x3fe00000, R17, P2, P3 ;  /* 0x3fe0000000007810 */ /* 0x000fc800017e6411 */
[----:B------:R-:W-:-:S07]  /*5940*/  LOP3.LUT R49, R0, R15, RZ, 0xfc, !PT ;  /* 0x0000000f00317212 */ /* 0x000fce00078efcff */
.L_x_1448:
[----:B------:R-:W-:Y:S02]  /*5950*/  IMAD.MOV.U32 R15, RZ, RZ, 0x0 ;  /* 0x00000000ff0f7424 */ /* 0x000fe400078e00ff */
[----:B------:R-:W-:Y:S02]  /*5960*/  IMAD.MOV.U32 R0, RZ, RZ, R38 ;  /* 0x000000ffff007224 */ /* 0x000fe400078e0026 */
[----:B------:R-:W-:Y:S02]  /*5970*/  IMAD.MOV.U32 R16, RZ, RZ, R48 ;  /* 0x000000ffff107224 */ /* 0x000fe400078e0030 */
[----:B------:R-:W-:Y:S01]  /*5980*/  IMAD.MOV.U32 R17, RZ, RZ, R49 ;  /* 0x000000ffff117224 */ /* 0x000fe200078e0031 */
[----:B------:R-:W-:Y:S06]  /*5990*/  RET.REL.NODEC R14 `(poseAndCalcDofEnergy) ;  /* 0xffffffa40e987950 */ /* 0x000fec0003c3ffff */
.L_x_1452:
        /* <DEDUP_REMOVED lines=14> */
.L_x_1547:


//--------------------- .text.calcDofEnergy       --------------------------
	.section	.text.calcDofEnergy,"ax",@progbits
	.align	128
        .global         calcDofEnergy
        .type           calcDofEnergy,@function
        .size           calcDofEnergy,(.L_x_1549 - calcDofEnergy)
        .other          calcDofEnergy,@"STO_CUDA_ENTRY STV_DEFAULT"
calcDofEnergy:
.text.calcDofEnergy:
[----:B------:R-:W-:Y:S08]  /*0000*/  LDC R1, c[0x0][0x37c] ;  /* 0x0000df00ff017b82 */ /* 0x000ff00000000800 */
[----:B------:R-:W0:Y:S01]  /*0010*/  LDC R5, c[0x0][0x3b0] ;  /* 0x0000ec00ff057b82 */ /* 0x000e220000000800 */
[----:B------:R-:W1:Y:S07]  /*0020*/  LDCU.64 UR6, c[0x0][0x358] ;  /* 0x00006b00ff0677ac */ /* 0x000e6e0008000a00 */
[----:B------:R-:W0:Y:S01]  /*0030*/  LDC.64 R2, c[0x0][0x3a8] ;  /* 0x0000ea00ff027b82 */ /* 0x000e220000000a00 */
[----:B------:R-:W2:Y:S01]  /*0040*/  LDCU UR8, c[0x0][0x360] ;  /* 0x00006c00ff0877ac */ /* 0x000ea20008000800 */
[----:B------:R-:W3:Y:S01]  /*0050*/  LDCU.64 UR4, c[0x0][0x3a0] ;  /* 0x00007400ff0477ac */ /* 0x000ee20008000a00 */
[----:B0-----:R-:W-:-:S05]  /*0060*/  IMAD.WIDE R2, R5, 0x20, R2 ;  /* 0x0000002005027825 */ /* 0x001fca00078e0202 */
[----:B-1----:R-:W4:Y:S01]  /*0070*/  LDG.E.64 R8, desc[UR6][R2.64] ;  /* 0x0000000602087981 */ /* 0x002f22000c1e1b00 */
[----:B------:R-:W0:Y:S01]  /*0080*/  LDC R7, c[0x0][0x370] ;  /* 0x0000dc00ff077b82 */ /* 0x000e220000000800 */
[----:B------:R-:W-:Y:S01]  /*0090*/  BSSY.RECONVERGENT B1, `(.L_x_1453) ;  /* 0x00001c0000017945 */ /* 0x000fe20003800200 */
[-C--:B0-----:R-:W-:Y:S02]  /*00a0*/  IABS R10, R7.reuse ;  /* 0x00000007000a7213 */ /* 0x081fe40000000000 */
[----:B------:R-:W-:Y:S02]  /*00b0*/  IABS R12, R7 ;  /* 0x00000007000c7213 */ /* 0x000fe40000000000 */
[----:B------:R-:W0:Y:S03]  /*00c0*/  I2F.RP R0, R10 ;  /* 0x0000000a00007306 */ /* 0x000e260000209400 */
[----:B------:R-:W-:-:S05]  /*00d0*/  IMAD.MOV R12, RZ, RZ, -R12 ;  /* 0x000000ffff0c7224 */ /* 0x000fca00078e0a0c */
[----:B0-----:R-:W0:Y:S02]  /*00e0*/  MUFU.RCP R0, R0 ;  /* 0x0000000000007308 */ /* 0x001e240000001000 */
[----:B0-----:R-:W-:-:S06]  /*00f0*/  VIADD R4, R0, 0xffffffe ;  /* 0x0ffffffe00047836 */ /* 0x001fcc0000000000 */
[----:B------:R0:W1:Y:S02]  /*0100*/  F2I.FTZ.U32.TRUNC.NTZ R5, R4 ;  /* 0x0000000400057305 */ /* 0x000064000021f000 */
[----:B0-----:R-:W-:Y:S02]  /*0110*/  IMAD.MOV.U32 R4, RZ, RZ, RZ ;  /* 0x000000ffff047224 */ /* 0x001fe400078e00ff */
[----:B-1----:R-:W-:-:S04]  /*0120*/  IMAD.MOV R11, RZ, RZ, -R5 ;  /* 0x000000ffff0b7224 */ /* 0x002fc800078e0a05 */
[----:B------:R-:W-:-:S04]  /*0130*/  IMAD R11, R11, R10, RZ ;  /* 0x0000000a0b0b7224 */ /* 0x000fc800078e02ff */
[----:B------:R-:W-:-:S04]  /*0140*/  IMAD.HI.U32 R5, R5, R11, R4 ;  /* 0x0000000b05057227 */ /* 0x000fc800078e0004 */
[----:B------:R-:W-:Y:S01]  /*0150*/  IMAD.MOV.U32 R11, RZ, RZ, R12 ;  /* 0x000000ffff0b7224 */ /* 0x000fe200078e000c */
[----:B----4-:R-:W-:-:S04]  /*0160*/  IADD3 R6, PT, PT, R7, -0x1, R9 ;  /* 0xffffffff07067810 */ /* 0x010fc80007ffe009 */
[----:B------:R-:W-:Y:S02]  /*0170*/  IABS R0, R6 ;  /* 0x0000000600007213 */ /* 0x000fe40000000000 */
[----:B------:R-:W-:-:S03]  /*0180*/  LOP3.LUT R6, R6, R7, RZ, 0x3c, !PT ;  /* 0x0000000706067212 */ /* 0x000fc600078e3cff */
[----:B------:R-:W-:Y:S01]  /*0190*/  IMAD.HI.U32 R4, R5, R0, RZ ;  /* 0x0000000005047227 */ /* 0x000fe200078e00ff */
[----:B------:R-:W-:-:S03]  /*01a0*/  ISETP.GE.AND P2, PT, R6, RZ, PT ;  /* 0x000000ff0600720c */ /* 0x000fc60003f46270 */
[----:B------:R-:W-:Y:S02]  /*01b0*/  IMAD R5, R4, R11, R0 ;  /* 0x0000000b04057224 */ /* 0x000fe400078e0200 */
[----:B------:R-:W0:Y:S03]  /*01c0*/  S2R R0, SR_CTAID.X ;  /* 0x0000000000007919 */ /* 0x000e260000002500 */
[----:B------:R-:W-:-:S13]  /*01d0*/  ISETP.GT.U32.AND P1, PT, R10, R5, PT ;  /* 0x000000050a00720c */ /* 0x000fda0003f24070 */
[----:B------:R-:W-:Y:S02]  /*01e0*/  @!P1 IMAD.IADD R5, R5, 0x1, -R10 ;  /* 0x0000000105059824 */ /* 0x000fe400078e0a0a */
[----:B------:R-:W-:Y:S01]  /*01f0*/  @!P1 VIADD R4, R4, 0x1 ;  /* 0x0000000104049836 */ /* 0x000fe20000000000 */
[----:B------:R-:W-:Y:S02]  /*0200*/  ISETP.NE.AND P1, PT, R7, RZ, PT ;  /* 0x000000ff0700720c */ /* 0x000fe40003f25270 */
[----:B------:R-:W-:Y:S02]  /*0210*/  ISETP.GE.U32.AND P0, PT, R5, R10, PT ;  /* 0x0000000a0500720c */ /* 0x000fe40003f06070 */
[----:B------:R-:W-:Y:S01]  /*0220*/  CS2R R10, SRZ ;  /* 0x00000000000a7805 */ /* 0x000fe2000001ff00 */
[----:B------:R-:W1:Y:S10]  /*0230*/  S2R R5, SR_TID.X ;  /* 0x0000000000057919 */ /* 0x000e740000002100 */
[----:B------:R-:W-:-:S04]  /*0240*/  @P0 VIADD R4, R4, 0x1 ;  /* 0x0000000104040836 */ /* 0x000fc80000000000 */
[----:B------:R-:W-:Y:S01]  /*0250*/  @!P2 IMAD.MOV R4, RZ, RZ, -R4 ;  /* 0x000000ffff04a224 */ /* 0x000fe200078e0a04 */
[----:B------:R-:W-:-:S05]  /*0260*/  @!P1 LOP3.LUT R4, RZ, R7, RZ, 0x33, !PT ;  /* 0x00000007ff049212 */ /* 0x000fca00078e33ff */
[----:B0-----:R-:W-:-:S05]  /*0270*/  IMAD R6, R4, R0, R4 ;  /* 0x0000000004067224 */ /* 0x001fca00078e0204 */
[----:B------:R-:W-:Y:S01]  /*0280*/  VIMNMX R6, PT, PT, R9, R6, PT ;  /* 0x0000000609067248 */ /* 0x000fe20003fe0100 */
[----:B-1----:R-:W-:-:S05]  /*0290*/  IMAD R7, R4, R0, R5 ;  /* 0x0000000004077224 */ /* 0x002fca00078e0205 */
[----:B------:R-:W-:-:S13]  /*02a0*/  ISETP.GE.AND P0, PT, R7, R6, PT ;  /* 0x000000060700720c */ /* 0x000fda0003f06270 */
[----:B--23--:R-:W-:Y:S05]  /*02b0*/  @P0 BRA `(.L_x_1454) ;  /* 0x0000001800740947 */ /* 0x00cfea0003800000 */
[----:B------:R0:W5:Y:S01]  /*02c0*/  LDG.E R4, desc[UR6][R2.64+0x8] ;  /* 0x0000080602047981 */ /* 0x000162000c1e1900 */
[----:B------:R-:W-:-:S07]  /*02d0*/  CS2R R10, SRZ ;  /* 0x00000000000a7805 */ /* 0x000fce000001ff00 */
.L_x_1483:
[----:B0-----:R-:W-:Y:S01]  /*02e0*/  SHF.R.S32.HI R3, RZ, 0x1f, R7 ;  /* 0x0000001fff037819 */ /* 0x001fe20000011407 */
[----:B------:R-:W0:Y:S01]  /*02f0*/  LDC.64 R12, c[0x0][0x388] ;  /* 0x0000e200ff0c7b82 */ /* 0x000e220000000a00 */
[----:B------:R-:W-:-:S04]  /*0300*/  IADD3 R2, P0, PT, R8, R7, RZ ;  /* 0x0000000708027210 */ /* 0x000fc80007f1e0ff */
[----:B------:R-:W-:Y:S02]  /*0310*/  LEA.HI.X.SX32 R3, R8, R3, 0x1, P0 ;  /* 0x0000000308037211 */ /* 0x000fe400000f0eff */
[----:B------:R-:W-:-:S04]  /*0320*/  LEA R14, P0, R2, UR4, 0x2 ;  /* 0x00000004020e7c11 */ /* 0x000fc8000f8010ff */
[----:B------:R-:W-:-:S05]  /*0330*/  LEA.HI.X R15, R2, UR5, R3, 0x2, P0 ;  /* 0x00000005020f7c11 */ /* 0x000fca00080f1403 */
[----:B------:R-:W2:Y:S02]  /*0340*/  LDG.E R9, desc[UR6][R14.64] ;  /* 0x000000060e097981 */ /* 0x000ea4000c1e1900 */
[----:B--2---:R-:W-:-:S05]  /*0350*/  SHF.L.U32 R3, R9, 0x1, RZ ;  /* 0x0000000109037819 */ /* 0x004fca00000006ff */
[----:B0-----:R-:W-:Y:S02]  /*0360*/  IMAD.WIDE R12, R3, 0x4, R12 ;  /* 0x00000004030c7825 */ /* 0x001fe400078e020c */
[----:B------:R-:W0:Y:S03]  /*0370*/  LDC.64 R2, c[0x0][0x380] ;  /* 0x0000e000ff027b82 */ /* 0x000e260000000a00 */
[----:B------:R-:W2:Y:S04]  /*0380*/  LDG.E R20, desc[UR6][R12.64] ;  /* 0x000000060c147981 */ /* 0x000ea8000c1e1900 */
[----:B------:R-:W3:Y:S01]  /*0390*/  LDG.E R21, desc[UR6][R12.64+0x4] ;  /* 0x000004060c157981 */ /* 0x000ee2000c1e1900 */
[----:B------:R-:W-:Y:S01]  /*03a0*/  IMAD.MOV.U32 R16, RZ, RZ, 0x3 ;  /* 0x00000003ff107424 */ /* 0x000fe200078e00ff */
[----:B--2---:R-:W-:-:S02]  /*03b0*/  IABS R23, R20 ;  /* 0x0000001400177213 */ /* 0x004fc40000000000 */
[----:B---3--:R-:W-:-:S03]  /*03c0*/  IABS R25, R21 ;  /* 0x0000001500197213 */ /* 0x008fc60000000000 */
[----:B------:R-:W-:Y:S02]  /*03d0*/  IMAD R23, R23, R16, -0x3 ;  /* 0xfffffffd17177424 */ /* 0x000fe400078e0210 */
[----:B------:R-:W-:Y:S02]  /*03e0*/  IMAD R25, R16, R25, -0x3 ;  /* 0xfffffffd10197424 */ /* 0x000fe400078e0219 */
[----:B0-----:R-:W-:-:S04]  /*03f0*/  IMAD.WIDE R22, R23, 0x8, R2 ;  /* 0x0000000817167825 */ /* 0x001fc800078e0202 */
        /* <DEDUP_REMOVED lines=26> */
.L_x_1457:
[----:B------:R-:W0:Y:S01]  /*05a0*/  LDC.64 R28, c[0x0][0x398] ;  /* 0x0000e600ff1c7b82 */ /* 0x000e220000000a00 */
[----:B-----5:R-:W-:Y:S01]  /*05b0*/  ISETP.GE.AND P0, PT, R7, R4, PT ;  /* 0x000000040700720c */ /* 0x020fe20003f06270 */
        /* <DEDUP_REMOVED lines=14> */
[----:B------:R-:W-:Y:S01]  /*06a0*/  DMUL R16, R12, R26 ;  /* 0x0000001a0c107228 */ /* 0x000fe20000000000 */
[----:B---3--:R-:W-:Y:S01]  /*06b0*/  ISETP.NE.AND P0, PT, R2, RZ, PT ;  /* 0x000000ff0200720c */ /* 0x008fe20003f05270 */
[----:B------:R-:W-:Y:S02]  /*06c0*/  VIADD R3, R27, 0xfff00000 ;  /* 0xfff000001b037836 */ /* 0x000fe40000000000 */
[----:B------:R-:W-:-:S04]  /*06d0*/  IMAD.MOV.U32 R2, RZ, RZ, R26 ;  /* 0x000000ffff027224 */ /* 0x000fc800078e001a */
[----:B------:R-:W-:Y:S01]  /*06e0*/  DFMA R20, R16, -R16, R12 ;  /* 0x800000101014722b */ /* 0x000fe2000000000c */
[----:B------:R-:W-:Y:S01]  /*06f0*/  BSSY.RECONVERGENT B3, `(.L_x_1459) ;  /* 0x000000e000037945 */ /* 0x000fe20003800200 */
[----:B--2---:R-:W-:-:S06]  /*0700*/  DMUL R22, R22, R24 ;  /* 0x0000001816167228 */ /* 0x004fcc0000000000 */
        /* <DEDUP_REMOVED lines=9> */
[----:B------:R-:W-:Y:S05]  /*07a0*/  CALL.REL.NOINC `($__internal_7_$__cuda_sm20_dsqrt_rn_f64_mediumpath_v1) ;  /* 0x0000001c00347944 */ /* 0x000fea0003c00000 */
[----:B------:R-:W-:Y:S02]  /*07b0*/  IMAD.MOV.U32 R24, RZ, RZ, R18 ;  /* 0x000000ffff187224 */ /* 0x000fe400078e0012 */
[----:B------:R-:W-:-:S07]  /*07c0*/  IMAD.MOV.U32 R25, RZ, RZ, R19 ;  /* 0x000000ffff197224 */ /* 0x000fce00078e0013 */
.L_x_1460:
[----:B------:R-:W-:Y:S05]  /*07d0*/  BSYNC.RECONVERGENT B3 ;  /* 0x0000000000037941 */ /* 0x000fea0003800200 */
.L_x_1459:
        /* <DEDUP_REMOVED lines=17> */
[----:B------:R-:W-:-:S07]  /*08f0*/  MOV R32, 0x910 ;  /* 0x0000091000207802 */ /* 0x000fce0000000f00 */
[----:B------:R-:W-:Y:S05]  /*0900*/  CALL.REL.NOINC `($__internal_6_$__cuda_sm20_div_rn_f64_full) ;  /* 0x00000014006c7944 */ /* 0x000fea0003c00000 */
[----:B------:R-:W-:Y:S02]  /*0910*/  IMAD.MOV.U32 R16, RZ, RZ, R22 ;  /* 0x000000ffff107224 */ /* 0x000fe400078e0016 */
[----:B------:R-:W-:-:S07]  /*0920*/  IMAD.MOV.U32 R17, RZ, RZ, R23 ;  /* 0x000000ffff117224 */ /* 0x000fce00078e0017 */
.L_x_1462:
[----:B------:R-:W-:Y:S05]  /*0930*/  BSYNC.RECONVERGENT B3 ;  /* 0x0000000000037941 */ /* 0x000fea0003800200 */
.L_x_1461:
[----:B------:R-:W-:Y:S01]  /*0940*/  DADD R16, RZ, R16 ;  /* 0x00000000ff107229 */ /* 0x000fe20000000010 */
[----:B------:R-:W-:Y:S10]  /*0950*/  @!P1 BRA `(.L_x_1463) ;  /* 0x0000000000149947 */ /* 0x000ff40003800000 */
.L_x_1458:
[----:B------:R-:W0:Y:S02]  /*0960*/  LDC.64 R2, c[0x0][0x398] ;  /* 0x0000e600ff027b82 */ /* 0x000e240000000a00 */
[----:B0-----:R-:W2:Y:S02]  /*0970*/  LDG.E.U8 R2, desc[UR6][R2.64+0x22] ;  /* 0x0000220602027981 */ /* 0x001ea4000c1e1100 */
[----:B--2---:R-:W-:-:S13]  /*0980*/  ISETP.NE.AND P0, PT, R2, RZ, PT ;  /* 0x000000ff0200720c */ /* 0x004fda0003f05270 */
[----:B------:R-:W-:Y:S05]  /*0990*/  @!P0 BREAK.RELIABLE B2 ;  /* 0x0000000000028942 */ /* 0x000fea0003800100 */
[----:B------:R-:W-:Y:S05]  /*09a0*/  @!P0 BRA `(.L_x_1464) ;  /* 0x0000001000a48947 */ /* 0x000fea0003800000 */
.L_x_1463:
[----:B------:R-:W-:Y:S05]  /*09b0*/  BSYNC.RELIABLE B2 ;  /* 0x0000000000027941 */ /* 0x000fea0003800100 */
.L_x_1456:
        /* <DEDUP_REMOVED lines=21> */
[----:B-----5:R-:W-:Y:S05]  /*0b10*/  CALL.REL.NOINC `($__internal_6_$__cuda_sm20_div_rn_f64_full) ;  /* 0x0000001000e87944 */ /* 0x020fea0003c00000 */
[----:B------:R-:W-:Y:S01]  /*0b20*/  IMAD.MOV.U32 R2, RZ, RZ, R22 ;  /* 0x000000ffff027224 */ /* 0x000fe200078e0016 */
[----:B------:R-:W-:-:S07]  /*0b30*/  MOV R3, R23 ;  /* 0x0000001700037202 */ /* 0x000fce0000000f00 */
.L_x_1466:
[----:B------:R-:W-:Y:S05]  /*0b40*/  BSYNC.RECONVERGENT B2 ;  /* 0x0000000000027941 */ /* 0x000fea0003800200 */
.L_x_1465:
        /* <DEDUP_REMOVED lines=20> */
[----:B------:R-:W-:Y:S05]  /*0c90*/  CALL.REL.NOINC `($__internal_6_$__cuda_sm20_div_rn_f64_full) ;  /* 0x0000001000887944 */ /* 0x000fea0003c00000 */
.L_x_1468:
[----:B------:R-:W-:Y:S05]  /*0ca0*/  BSYNC.RECONVERGENT B2 ;  /* 0x0000000000027941 */ /* 0x000fea0003800200 */
.L_x_1467:
        /* <DEDUP_REMOVED lines=24> */
[----:B------:R-:W-:Y:S02]  /*0e30*/  IMAD.MOV.U32 R2, RZ, RZ, R20 ;  /* 0x000000ffff027224 */ /* 0x000fe400078e0014 */
[----:B------:R-:W-:Y:S01]  /*0e40*/  IMAD.MOV.U32 R20, RZ, RZ, R26 ;  /* 0x000000ffff147224 */ /* 0x000fe200078e001a */
[----:B------:R-:W-:Y:S01]  /*0e50*/  MOV R26, 0xeb0 ;  /* 0x00000eb0001a7802 */ /* 0x000fe20000000f00 */
[----:B------:R-:W-:Y:S02]  /*0e60*/  IMAD.MOV.U32 R21, RZ, RZ, R27 ;  /* 0x000000ffff157224 */ /* 0x000fe400078e001b */
[----:B------:R-:W-:Y:S02]  /*0e70*/  IMAD.MOV.U32 R9, RZ, RZ, R22 ;  /* 0x000000ffff097224 */ /* 0x000fe400078e0016 */
[----:B------:R-:W-:Y:S02]  /*0e80*/  IMAD.MOV.U32 R18, RZ, RZ, R12 ;  /* 0x000000ffff127224 */ /* 0x000fe400078e000c */
[----:B------:R-:W-:-:S07]  /*0e90*/  IMAD.MOV.U32 R19, RZ, RZ, R13 ;  /* 0x000000ffff137224 */ /* 0x000fce00078e000d */
[----:B------:R-:W-:Y:S05]  /*0ea0*/  CALL.REL.NOINC `($__internal_7_$__cuda_sm20_dsqrt_rn_f64_mediumpath_v1) ;  /* 0x0000001400747944 */ /* 0x000fea0003c00000 */
.L_x_1470:
[----:B------:R-:W-:Y:S05]  /*0eb0*/  BSYNC.RECONVERGENT B2 ;  /* 0x0000000000027941 */ /* 0x000fea0003800200 */
.L_x_1469:
[----:B------:R-:W2:Y:S04]  /*0ec0*/  LDG.E.64 R26, desc[UR6][R14.64+0x18] ;  /* 0x000018060e1a7981 */ /* 0x000ea8000c1e1b00 */
[----:B------:R-:W3:Y:S04]  /*0ed0*/  LDG.E.64 R20, desc[UR6][R14.64+0x20] ;  /* 0x000020060e147981 */ /* 0x000ee8000c1e1b00 */
[----:B------:R0:W5:Y:S01]  /*0ee0*/  LDG.E.64 R2, desc[UR6][R14.64+0x28] ;  /* 0x000028060e027981 */ /* 0x000162000c1e1b00 */
[----:B------:R-:W-:Y:S01]  /*0ef0*/  IMAD.MOV.U32 R22, RZ, RZ, 0x1 ;  /* 0x00000001ff167424 */ /* 0x000fe200078e00ff */
[----:B------:R-:W-:Y:S01]  /*0f00*/  BSSY.RECONVERGENT B2, `(.L_x_1471) ;  /* 0x0000013000027945 */ /* 0x000fe20003800200 */
[----:B--2---:R-:W1:Y:S04]  /*0f10*/  MUFU.RCP64H R23, R27 ;  /* 0x0000001b00177308 */ /* 0x004e680000001800 */
[----:B-1----:R-:W-:-:S08]  /*0f20*/  DFMA R24, -R26, R22, 1 ;  /* 0x3ff000001a18742b */ /* 0x002fd00000000116 */
[----:B------:R-:W-:-:S08]  /*0f30*/  DFMA R24, R24, R24, R24 ;  /* 0x000000181818722b */ /* 0x000fd00000000018 */
[----:B------:R-:W-:Y:S02]  /*0f40*/  DFMA R24, R22, R24, R22 ;  /* 0x000000181618722b */ /* 0x000fe40000000016 */
[----:B---3--:R-:W-:-:S06]  /*0f50*/  DADD R22, -R20, R18 ;  /* 0x0000000014167229 */ /* 0x008fcc0000000112 */
[----:B------:R-:W-:-:S04]  /*0f60*/  DFMA R28, -R26, R24, 1 ;  /* 0x3ff000001a1c742b */ /* 0x000fc80000000118 */
[----:B------:R-:W-:-:S04]  /*0f70*/  FSETP.GEU.AND P1, PT, |R23|, 6.5827683646048100446e-37, PT ;  /* 0x036000001700780b */ /* 0x000fc80003f2e200 */
[----:B------:R-:W-:-:S08]  /*0f80*/  DFMA R28, R24, R28, R24 ;  /* 0x0000001c181c722b */ /* 0x000fd00000000018 */
[----:B------:R-:W-:-:S08]  /*0f90*/  DMUL R20, R22, R28 ;  /* 0x0000001c16147228 */ /* 0x000fd00000000000 */
        /* <DEDUP_REMOVED lines=9> */
.L_x_1472:
[----:B------:R-:W-:Y:S05]  /*1030*/  BSYNC.RECONVERGENT B2 ;  /* 0x0000000000027941 */ /* 0x000fea0003800200 */
.L_x_1471:
[----:B------:R-:W-:Y:S01]  /*1040*/  DMUL R20, R20, -R20 ;  /* 0x8000001414147228 */ /* 0x000fe20000000000 */
[----:B------:R-:W-:Y:S01]  /*1050*/  IMAD.MOV.U32 R22, RZ, RZ, 0x652b82fe ;  /* 0x652b82feff167424 */ /* 0x000fe200078e00ff */
[----:B------:R-:W-:Y:S01]  /*1060*/  UMOV UR10, 0xfefa39ef ;  /* 0xfefa39ef000a7882 */ /* 0x000fe20000000000 */
[----:B------:R-:W-:Y:S01]  /*1070*/  IMAD.MOV.U32 R23, RZ, RZ, 0x3ff71547 ;  /* 0x3ff71547ff177424 */ /* 0x000fe200078e00ff */
[----:B------:R-:W-:Y:S01]  /*1080*/  UMOV UR11, 0x3fe62e42 ;  /* 0x3fe62e42000b7882 */ /* 0x000fe20000000000 */
[----:B------:R-:W-:Y:S04]  /*1090*/  BSSY.RECONVERGENT B2, `(.L_x_1473) ;  /* 0x000003d000027945 */ /* 0x000fe80003800200 */
[----:B------:R-:W-:Y:S01]  /*10a0*/  DFMA R22, R20, R22, 6.75539944105574400000e+15 ;  /* 0x433800001416742b */ /* 0x000fe20000000016 */
[----:B------:R-:W-:-:S07]  /*10b0*/  FSETP.GEU.AND P0, PT, |R21|, 4.1917929649353027344, PT ;  /* 0x4086232b1500780b */ /* 0x000fce0003f0e200 */
        /* <DEDUP_REMOVED lines=42> */
[----:B------:R-:W-:Y:S01]  /*1360*/  IMAD R27, R22, 0x100000, R31 ;  /* 0x00100000161b7824 */ /* 0x000fe200078e021f */
        /* <DEDUP_REMOVED lines=9> */
[----:B------:R-:W-:-:S04]  /*1400*/  @!P1 SHF.R.S32.HI R9, RZ, 0x1, R9 ;  /* 0x00000001ff099819 */ /* 0x000fc80000011409 */
[----:B------:R-:W-:Y:S01]  /*1410*/  @!P1 LEA R31, R9, R31, 0x14 ;  /* 0x0000001f091f9211 */ /* 0x000fe200078ea0ff */
[----:B------:R-:W-:-:S05]  /*1420*/  @!P1 IMAD.IADD R20, R22, 0x1, -R9 ;  /* 0x0000000116149824 */ /* 0x000fca00078e0a09 */
[----:B------:R-:W-:Y:S01]  /*1430*/  @!P1 LEA R21, R20, 0x3ff00000, 0x14 ;  /* 0x3ff0000014159811 */ /* 0x000fe200078ea0ff */
[----:B------:R-:W-:-:S06]  /*1440*/  @!P1 IMAD.MOV.U32 R20, RZ, RZ, RZ ;  /* 0x000000ffff149224 */ /* 0x000fcc00078e00ff */
[----:B------:R-:W-:-:S11]  /*1450*/  @!P1 DMUL R26, R30, R20 ;  /* 0x000000141e1a9228 */ /* 0x000fd60000000000 */
.L_x_1474:
[----:B------:R-:W-:Y:S05]  /*1460*/  BSYNC.RECONVERGENT B2 ;  /* 0x0000000000027941 */ /* 0x000fea0003800200 */
.L_x_1473:
        /* <DEDUP_REMOVED lines=12> */
[----:B------:R-:W-:Y:S05]  /*1530*/  CALL.REL.NOINC `($__internal_6_$__cuda_sm20_div_rn_f64_full) ;  /* 0x0000000800607944 */ /* 0x000fea0003c00000 */
[----:B------:R-:W-:Y:S02]  /*1540*/  IMAD.MOV.U32 R20, RZ, RZ, R22 ;  /* 0x000000ffff147224 */ /* 0x000fe400078e0016 */
[----:B------:R-:W-:-:S07]  /*1550*/  IMAD.MOV.U32 R21, RZ, RZ, R23 ;  /* 0x000000ffff157224 */ /* 0x000fce00078e0017 */
.L_x_1476:
[----:B------:R-:W-:Y:S05]  /*1560*/  BSYNC.RECONVERGENT B2 ;  /* 0x0000000000027941 */ /* 0x000fea0003800200 */
.L_x_1475:
        /* <DEDUP_REMOVED lines=20> */
[----:B------:R-:W-:-:S07]  /*16b0*/  MOV R32, 0x16d0 ;  /* 0x000016d000207802 */ /* 0x000fce0000000f00 */
[----:B-----5:R-:W-:Y:S05]  /*16c0*/  CALL.REL.NOINC `($__internal_6_$__cuda_sm20_div_rn_f64_full) ;  /* 0x0000000400fc7944 */ /* 0x020fea0003c00000 */
[----:B------:R-:W-:Y:S02]  /*16d0*/  IMAD.MOV.U32 R14, RZ, RZ, R22 ;  /* 0x000000ffff0e7224 */ /* 0x000fe400078e0016 */
[----:B------:R-:W-:-:S07]  /*16e0*/  IMAD.MOV.U32 R15, RZ, RZ, R23 ;  /* 0x000000ffff0f7224 */ /* 0x000fce00078e0017 */
.L_x_1478:
[----:B------:R-:W-:Y:S05]  /*16f0*/  BSYNC.RECONVERGENT B2 ;  /* 0x0000000000027941 */ /* 0x000fea0003800200 */
.L_x_1477:
[----:B------:R-:W-:Y:S01]  /*1700*/  DMUL R14, R14, -R14 ;  /* 0x8000000e0e0e7228 */ /* 0x000fe20000000000 */
[----:B------:R-:W-:Y:S01]  /*1710*/  MOV R18, 0x652b82fe ;  /* 0x652b82fe00127802 */ /* 0x000fe20000000f00 */
[----:B------:R-:W-:Y:S01]  /*1720*/  IMAD.MOV.U32 R19, RZ, RZ, 0x3ff71547 ;  /* 0x3ff71547ff137424 */ /* 0x000fe200078e00ff */
        /* <DEDUP_REMOVED lines=63> */
.L_x_1480:
[----:B------:R-:W-:Y:S05]  /*1b20*/  BSYNC.RECONVERGENT B2 ;  /* 0x0000000000027941 */ /* 0x000fea0003800200 */
.L_x_1479:
        /* <DEDUP_REMOVED lines=15> */
.L_x_1482:
[----:B------:R-:W-:Y:S05]  /*1c20*/  BSYNC.RECONVERGENT B2 ;  /* 0x0000000000027941 */ /* 0x000fea0003800200 */
.L_x_1481:
[----:B------:R-:W-:-:S11]  /*1c30*/  DADD R16, R16, -R2 ;  /* 0x0000000010107229 */ /* 0x000fd60000000802 */
.L_x_1464:
[----:B------:R-:W-:Y:S05]  /*1c40*/  BSYNC.RECONVERGENT B0 ;  /* 0x0000000000007941 */ /* 0x000fea0003800200 */
.L_x_1455:
[----:B------:R-:W-:Y:S01]  /*1c50*/  VIADD R7, R7, UR8 ;  /* 0x0000000807077c36 */ /* 0x000fe20008000000 */
[----:B------:R-:W-:-:S04]  /*1c60*/  DADD R10, R10, R16 ;  /* 0x000000000a0a7229 */ /* 0x000fc80000000010 */
[----:B------:R-:W-:-:S13]  /*1c70*/  ISETP.GE.AND P0, PT, R7, R6, PT ;  /* 0x000000060700720c */ /* 0x000fda0003f06270 */
[----:B------:R-:W-:Y:S05]  /*1c80*/  @!P0 BRA `(.L_x_1483) ;  /* 0xffffffe400948947 */ /* 0x000fea000383ffff */
.L_x_1454:
[----:B------:R-:W-:Y:S05]  /*1c90*/  BSYNC.RECONVERGENT B1 ;  /* 0x0000000000017941 */ /* 0x000fea0003800200 */
.L_x_1453:
[----:B------:R-:W-:Y:S05]  /*1ca0*/  WARPSYNC.ALL ;  /* 0x0000000000007948 */ /* 0x000fea0003800000 */
[----:B------:R-:W0:Y:S01]  /*1cb0*/  S2UR UR5, SR_CgaCtaId ;  /* 0x00000000000579c3 */ /* 0x000e220000008800 */
[----:B------:R-:W-:Y:S01]  /*1cc0*/  UMOV UR4, 0x400 ;  /* 0x0000040000047882 */ /* 0x000fe20000000000 */
[----:B------:R-:W-:Y:S01]  /*1cd0*/  UISETP.GE.U32.AND UP0, UPT, UR8, 0x2, UPT ;  /* 0x000000020800788c */ /* 0x000fe2000bf06070 */
[----:B------:R-:W-:Y:S01]  /*1ce0*/  ISETP.NE.AND P1, PT, R5, RZ, PT ;  /* 0x000000ff0500720c */ /* 0x000fe20003f25270 */
[----:B0-----:R-:W-:-:S06]  /*1cf0*/  ULEA UR4, UR5, UR4, 0x18 ;  /* 0x0000000405047291 */ /* 0x001fcc000f8ec0ff */
[----:B------:R-:W-:-:S05]  /*1d00*/  LEA R9, R5, UR4, 0x3 ;  /* 0x0000000405097c11 */ /* 0x000fca000f8e18ff */
[----:B------:R0:W-:Y:S01]  /*1d10*/  STS.64 [R9], R10 ;  /* 0x0000000a09007388 */ /* 0x0001e20000000a00 */
[----:B------:R-:W-:Y:S06]  /*1d20*/  BAR.SYNC.DEFER_BLOCKING 0x0 ;  /* 0x0000000000007b1d */ /* 0x000fec0000010000 */
[----:B------:R-:W-:Y:S05]  /*1d30*/  BRA.U !UP0, `(.L_x_1484) ;  /* 0x00000001083c7547 */ /* 0x000fea000b800000 */
[----:B------:R-:W-:-:S05]  /*1d40*/  UMOV UR4, 0x1 ;  /* 0x0000000100047882 */ /* 0x000fca0000000000 */
.L_x_1485:
[----:B-----5:R-:W-:Y:S01]  /*1d50*/  IMAD.U32 R4, RZ, RZ, UR4 ;  /* 0x00000004ff047e24 */ /* 0x020fe2000f8e00ff */
[----:B------:R-:W-:-:S03]  /*1d60*/  USHF.L.U32 UR4, UR4, 0x1, URZ ;  /* 0x0000000104047899 */ /* 0x000fc600080006ff */
[----:B-1----:R-:W-:Y:S01]  /*1d70*/  IMAD.IADD R2, R5, 0x1, R4 ;  /* 0x0000000105027824 */ /* 0x002fe200078e0204 */
[----:B------:R-:W-:Y:S02]  /*1d80*/  UIADD3 UR5, UPT, UPT, UR4, -0x1, URZ ;  /* 0xffffffff04057890 */ /* 0x000fe4000fffe0ff */
[----:B------:R-:W-:-:S04]  /*1d90*/  UISETP.GE.AND UP0, UPT, UR4, UR8, UPT ;  /* 0x000000080400728c */ /* 0x000fc8000bf06270 */
[----:B------:R-:W-:-:S04]  /*1da0*/  LOP3.LUT P0, RZ, R5, UR5, RZ, 0xc0, !PT ;  /* 0x0000000505ff7c12 */ /* 0x000fc8000f80c0ff */
[----:B------:R-:W-:-:S13]  /*1db0*/  ISETP.GE.OR P0, PT, R2, UR8, P0 ;  /* 0x0000000802007c0c */ /* 0x000fda0008706670 */
[----:B------:R-:W-:Y:S01]  /*1dc0*/  @!P0 IMAD R4, R4, 0x8, R9 ;  /* 0x0000000804048824 */ /* 0x000fe200078e0209 */
[----:B------:R-:W-:Y:S04]  /*1dd0*/  @!P0 LDS.64 R6, [R9] ;  /* 0x0000000009068984 */ /* 0x000fe80000000a00 */
[----:B------:R-:W1:Y:S02]  /*1de0*/  @!P0 LDS.64 R2, [R4] ;  /* 0x0000000004028984 */ /* 0x000e640000000a00 */
[----:B-1----:R-:W-:-:S07]  /*1df0*/  @!P0 DADD R2, R2, R6 ;  /* 0x0000000002028229 */ /* 0x002fce0000000006 */
[----:B------:R1:W-:Y:S01]  /*1e00*/  @!P0 STS.64 [R9], R2 ;  /* 0x0000000209008388 */ /* 0x0003e20000000a00 */
[----:B------:R-:W-:Y:S06]  /*1e10*/  BAR.SYNC.DEFER_BLOCKING 0x0 ;  /* 0x0000000000007b1d */ /* 0x000fec0000010000 */
[----:B------:R-:W-:Y:S05]  /*1e20*/  BRA.U !UP0, `(.L_x_1485) ;  /* 0xfffffffd08c87547 */ /* 0x000fea000b83ffff */
.L_x_1484:
[----:B------:R-:W-:Y:S05]  /*1e30*/  @P1 EXIT ;  /* 0x000000000000194d */ /* 0x000fea0003800000 */
[----:B------:R-:W2:Y:S01]  /*1e40*/  S2UR UR5, SR_CgaCtaId ;  /* 0x00000000000579c3 */ /* 0x000ea20000008800 */
[----:B------:R-:W-:-:S07]  /*1e50*/  UMOV UR4, 0x400 ;  /* 0x0000040000047882 */ /* 0x000fce0000000000 */
[----:B-----5:R-:W3:Y:S01]  /*1e60*/  LDC.64 R4, c[0x0][0x3b8] ;  /* 0x0000ee00ff047b82 */ /* 0x020ee20000000a00 */
[----:B--2---:R-:W-:Y:S01]  /*1e70*/  ULEA UR4, UR5, UR4, 0x18 ;  /* 0x0000000405047291 */ /* 0x004fe2000f8ec0ff */
[----:B---3--:R-:W-:-:S08]  /*1e80*/  IMAD.WIDE.U32 R4, R0, 0x8, R4 ;  /* 0x0000000800047825 */ /* 0x008fd000078e0004 */
[----:B-1----:R-:W1:Y:S04]  /*1e90*/  LDS.64 R2, [UR4] ;  /* 0x00000004ff027984 */ /* 0x002e680008000a00 */
[----:B-1----:R-:W-:Y:S01]  /*1ea0*/  STG.E.64 desc[UR6][R4.64], R2 ;  /* 0x0000000204007986 */ /* 0x002fe2000c101b06 */
[----:B------:R-:W-:Y:S05]  /*1eb0*/  EXIT ;  /* 0x000000000000794d */ /* 0x000fea0003800000 */
        .weak           $__internal_6_$__cuda_sm20_div_rn_f64_full
        .type           $__internal_6_$__cuda_sm20_div_rn_f64_full,@function
        .size           $__internal_6_$__cuda_sm20_div_rn_f64_full,($__internal_7_$__cuda_sm20_dsqrt_rn_f64_mediumpath_v1 - $__internal_6_$__cuda_sm20_div_rn_f64_full)
$__internal_6_$__cuda_sm20_div_rn_f64_full:
[----:B------:R-:W-:Y:S01]  /*1ec0*/  FSETP.GEU.AND P3, PT, |R23|, 1.469367938527859385e-39, PT ;  /* 0x001000001700780b */ /* 0x000fe20003f6e200 */
[----:B------:R-:W-:Y:S01]  /*1ed0*/  IMAD.MOV.U32 R33, RZ, RZ, 0x1ca00000 ;  /* 0x1ca00000ff217424 */ /* 0x000fe200078e00ff */
[C---:B------:R-:W-:Y:S01]  /*1ee0*/  FSETP.GEU.AND P0, PT, |R27|.reuse, 1.469367938527859385e-39, PT ;  /* 0x001000001b00780b */ /* 0x040fe20003f0e200 */
[----:B------:R-:W-:Y:S01]  /*1ef0*/  IMAD.MOV.U32 R36, RZ, RZ, 0x1 ;  /* 0x00000001ff247424 */ /* 0x000fe200078e00ff */
[----:B------:R-:W-:Y:S01]  /*1f00*/  LOP3.LUT R24, R27, 0x800fffff, RZ, 0xc0, !PT ;  /* 0x800fffff1b187812 */ /* 0x000fe200078ec0ff */
[----:B------:R-:W-:Y:S01]  /*1f10*/  BSSY.RECONVERGENT B4, `(.L_x_1486) ;  /* 0x0000052000047945 */ /* 0x000fe20003800200 */
[----:B------:R-:W-:Y:S02]  /*1f20*/  LOP3.LUT R9, R23, 0x7ff00000, RZ, 0xc0, !PT ;  /* 0x7ff0000017097812 */ /* 0x000fe400078ec0ff */
[----:B------:R-:W-:Y:S02]  /*1f30*/  LOP3.LUT R25, R24, 0x3ff00000, RZ, 0xfc, !PT ;  /* 0x3ff0000018197812 */ /* 0x000fe400078efcff */
[----:B------:R-:W-:Y:S01]  /*1f40*/  MOV R24, R26 ;  /* 0x0000001a00187202 */ /* 0x000fe20000000f00 */
[----:B------:R-:W-:Y:S01]  /*1f50*/  IMAD.MOV.U32 R34, RZ, RZ, R9 ;  /* 0x000000ffff227224 */ /* 0x000fe200078e0009 */
[C---:B------:R-:W-:Y:S01]  /*1f60*/  LOP3.LUT R35, R27.reuse, 0x7ff00000, RZ, 0xc0, !PT ;  /* 0x7ff000001b237812 */ /* 0x040fe200078ec0ff */
[----:B------:R-:W-:Y:S01]  /*1f70*/  @!P3 IMAD.MOV.U32 R30, RZ, RZ, RZ ;  /* 0x000000ffff1eb224 */ /* 0x000fe200078e00ff */
[----:B------:R-:W-:Y:S01]  /*1f80*/  @!P3 LOP3.LUT R28, R27, 0x7ff00000, RZ, 0xc0, !PT ;  /* 0x7ff000001b1cb812 */ /* 0x000fe200078ec0ff */
[----:B------:R-:W-:Y:S01]  /*1f90*/  @!P0 DMUL R24, R26, 8.98846567431157953865e+307 ;  /* 0x7fe000001a188828 */ /* 0x000fe20000000000 */
[----:B------:R-:W-:-:S02]  /*1fa0*/  ISETP.GE.U32.AND P2, PT, R9, R35, PT ;  /* 0x000000230900720c */ /* 0x000fc40003f46070 */
[----:B------:R-:W-:Y:S02]  /*1fb0*/  @!P3 ISETP.GE.U32.AND P4, PT, R9, R28, PT ;  /* 0x0000001c0900b20c */ /* 0x000fe40003f86070 */
[C---:B------:R-:W-:Y:S01]  /*1fc0*/  SEL R29, R33.reuse, 0x63400000, !P2 ;  /* 0x63400000211d7807 */ /* 0x040fe20005000000 */
[----:B------:R-:W0:Y:S01]  /*1fd0*/  MUFU.RCP64H R37, R25 ;  /* 0x0000001900257308 */ /* 0x000e220000001800 */
[----:B------:R-:W-:Y:S02]  /*1fe0*/  @!P3 SEL R31, R33, 0x63400000, !P4 ;  /* 0x63400000211fb807 */ /* 0x000fe40006000000 */
[--C-:B------:R-:W-:Y:S02]  /*1ff0*/  LOP3.LUT R29, R29, 0x800fffff, R23.reuse, 0xf8, !PT ;  /* 0x800fffff1d1d7812 */ /* 0x100fe400078ef817 */
[----:B------:R-:W-:Y:S02]  /*2000*/  @!P3 LOP3.LUT R28, R31, 0x80000000, R23, 0xf8, !PT ;  /* 0x800000001f1cb812 */ /* 0x000fe400078ef817 */
[----:B------:R-:W-:-:S02]  /*2010*/  @!P0 LOP3.LUT R35, R25, 0x7ff00000, RZ, 0xc0, !PT ;  /* 0x7ff0000019238812 */ /* 0x000fc400078ec0ff */
[----:B------:R-:W-:Y:S01]  /*2020*/  @!P3 LOP3.LUT R31, R28, 0x100000, RZ, 0xfc, !PT ;  /* 0x001000001c1fb812 */ /* 0x000fe200078efcff */
[----:B------:R-:W-:-:S06]  /*2030*/  IMAD.MOV.U32 R28, RZ, RZ, R22 ;  /* 0x000000ffff1c7224 */ /* 0x000fcc00078e0016 */
[----:B------:R-:W-:Y:S02]  /*2040*/  @!P3 DFMA R28, R28, 2, -R30 ;  /* 0x400000001c1cb82b */ /* 0x000fe4000000081e */
[----:B0-----:R-:W-:-:S08]  /*2050*/  DFMA R30, R36, -R24, 1 ;  /* 0x3ff00000241e742b */ /* 0x001fd00000000818 */
[----:B------:R-:W-:Y:S01]  /*2060*/  DFMA R30, R30, R30, R30 ;  /* 0x0000001e1e1e722b */ /* 0x000fe2000000001e */
[----:B------:R-:W-:-:S07]  /*2070*/  @!P3 LOP3.LUT R34, R29, 0x7ff00000, RZ, 0xc0, !PT ;  /* 0x7ff000001d22b812 */ /* 0x000fce00078ec0ff */
[----:B------:R-:W-:-:S08]  /*2080*/  DFMA R36, R36, R30, R36 ;  /* 0x0000001e2424722b */ /* 0x000fd00000000024 */
[----:B------:R-:W-:-:S08]  /*2090*/  DFMA R38, R36, -R24, 1 ;  /* 0x3ff000002426742b */ /* 0x000fd00000000818 */
[----:B------:R-:W-:-:S08]  /*20a0*/  DFMA R38, R36, R38, R36 ;  /* 0x000000262426722b */ /* 0x000fd00000000024 */
[----:B------:R-:W-:-:S08]  /*20b0*/  DMUL R36, R38, R28 ;  /* 0x0000001c26247228 */ /* 0x000fd00000000000 */
[----:B------:R-:W-:-:S08]  /*20c0*/  DFMA R30, R36, -R24, R28 ;  /* 0x80000018241e722b */ /* 0x000fd0000000001c */
[----:B------:R-:W-:Y:S01]  /*20d0*/  DFMA R30, R38, R30, R36 ;  /* 0x0000001e261e722b */ /* 0x000fe20000000024 */
[----:B------:R-:W-:-:S05]  /*20e0*/  VIADD R36, R34, 0xffffffff ;  /* 0xffffffff22247836 */ /* 0x000fca0000000000 */
[----:B------:R-:W-:Y:S01]  /*20f0*/  ISETP.GT.U32.AND P0, PT, R36, 0x7feffffe, PT ;  /* 0x7feffffe2400780c */ /* 0x000fe20003f04070 */
[----:B------:R-:W-:-:S05]  /*2100*/  VIADD R36, R35, 0xffffffff ;  /* 0xffffffff23247836 */ /* 0x000fca0000000000 */
[----:B------:R-:W-:-:S13]  /*2110*/  ISETP.GT.U32.OR P0, PT, R36, 0x7feffffe, P0 ;  /* 0x7feffffe2400780c */ /* 0x000fda0000704470 */
[----:B------:R-:W-:Y:S05]  /*2120*/  @P0 BRA `(.L_x_1487) ;  /* 0x00000000006c0947 */ /* 0x000fea0003800000 */
[----:B------:R-:W-:Y:S01]  /*2130*/  LOP3.LUT R22, R27, 0x7ff00000, RZ, 0xc0, !PT ;  /* 0x7ff000001b167812 */ /* 0x000fe200078ec0ff */
[----:B------:R-:W-:-:S03]  /*2140*/  IMAD.MOV.U32 R34, RZ, RZ, RZ ;  /* 0x000000ffff227224 */ /* 0x000fc600078e00ff */
[CC--:B------:R-:W-:Y:S02]  /*2150*/  VIADDMNMX R23, R9.reuse, -R22.reuse, 0xb9600000, !PT ;  /* 0xb960000009177446 */ /* 0x0c0fe40007800916 */
[----:B------:R-:W-:Y:S02]  /*2160*/  ISETP.GE.U32.AND P0, PT, R9, R22, PT ;  /* 0x000000160900720c */ /* 0x000fe40003f06070 */
[----:B------:R-:W-:Y:S02]  /*2170*/  VIMNMX R23, PT, PT, R23, 0x46a00000, PT ;  /* 0x46a0000017177848 */ /* 0x000fe40003fe0100 */
[----:B------:R-:W-:-:S05]  /*2180*/  SEL R22, R33, 0x63400000, !P0 ;  /* 0x6340000021167807 */ /* 0x000fca0004000000 */
[----:B------:R-:W-:-:S05]  /*2190*/  IMAD.IADD R22, R23, 0x1, -R22 ;  /* 0x0000000117167824 */ /* 0x000fca00078e0a16 */
[----:B------:R-:W-:-:S06]  /*21a0*/  IADD3 R35, PT, PT, R22, 0x7fe00000, RZ ;  /* 0x7fe0000016237810 */ /* 0x000fcc0007ffe0ff */
        /* <DEDUP_REMOVED lines=17> */
[----:B------:R-:W-:Y:S01]  /*22c0*/  FSEL R37, R27, R37, !P0 ;  /* 0x000000251b257208 */ /* 0x000fe20004000000 */
[----:B------:R-:W-:Y:S06]  /*22d0*/  BRA `(.L_x_1488) ;  /* 0x0000000000547947 */ /* 0x000fec0003800000 */
.L_x_1487:
        /* <DEDUP_REMOVED lines=12> */
[----:B------:R-:W-:Y:S02]  /*23a0*/  @!P0 IMAD.MOV.U32 R36, RZ, RZ, RZ ;  /* 0x000000ffff248224 */ /* 0x000fe400078e00ff */
[----:B------:R-:W-:Y:S01]  /*23b0*/  @P0 IMAD.MOV.U32 R36, RZ, RZ, RZ ;  /* 0x000000ffff240224 */ /* 0x000fe200078e00ff */
[----:B------:R-:W-:Y:S01]  /*23c0*/  @P0 MOV R37, R9 ;  /* 0x0000000900250202 */ /* 0x000fe20000000f00 */
[----:B------:R-:W-:Y:S06]  /*23d0*/  BRA `(.L_x_1488) ;  /* 0x0000000000147947 */ /* 0x000fec0003800000 */
.L_x_1490:
[----:B------:R-:W-:Y:S01]  /*23e0*/  LOP3.LUT R37, R27, 0x80000, RZ, 0xfc, !PT ;  /* 0x000800001b257812 */ /* 0x000fe200078efcff */
[----:B------:R-:W-:Y:S01]  /*23f0*/  IMAD.MOV.U32 R36, RZ, RZ, R26 ;  /* 0x000000ffff247224 */ /* 0x000fe200078e001a */
[----:B------:R-:W-:Y:S06]  /*2400*/  BRA `(.L_x_1488) ;  /* 0x0000000000087947 */ /* 0x000fec0003800000 */
.L_x_1489:
[----:B------:R-:W-:Y:S01]  /*2410*/  LOP3.LUT R37, R23, 0x80000, RZ, 0xfc, !PT ;  /* 0x0008000017257812 */ /* 0x000fe200078efcff */
[----:B------:R-:W-:-:S07]  /*2420*/  IMAD.MOV.U32 R36, RZ, RZ, R22 ;  /* 0x000000ffff247224 */ /* 0x000fce00078e0016 */
.L_x_1488:
[----:B------:R-:W-:Y:S05]  /*2430*/  BSYNC.RECONVERGENT B4 ;  /* 0x0000000000047941 */ /* 0x000fea0003800200 */
.L_x_1486:
[----:B------:R-:W-:Y:S02]  /*2440*/  IMAD.MOV.U32 R33, RZ, RZ, 0x0 ;  /* 0x00000000ff217424 */ /* 0x000fe400078e00ff */
[----:B------:R-:W-:Y:S02]  /*2450*/  IMAD.MOV.U32 R22, RZ, RZ, R36 ;  /* 0x000000ffff167224 */ /* 0x000fe400078e0024 */
[----:B------:R-:W-:Y:S01]  /*2460*/  IMAD.MOV.U32 R23, RZ, RZ, R37 ;  /* 0x000000ffff177224 */ /* 0x000fe200078e0025 */
[----:B------:R-:W-:Y:S06]  /*2470*/  RET.REL.NODEC R32 `(calcDofEnergy) ;  /* 0xffffffd820e07950 */ /* 0x000fec0003c3ffff */
        .weak           $__internal_7_$__cuda_sm20_dsqrt_rn_f64_mediumpath_v1
        .type           $__internal_7_$__cuda_sm20_dsqrt_rn_f64_mediumpath_v1,@function
        .size           $__internal_7_$__cuda_sm20_dsqrt_rn_f64_mediumpath_v1,(.L_x_1549 - $__internal_7_$__cuda_sm20_dsqrt_rn_f64_mediumpath_v1)
$__internal_7_$__cuda_sm20_dsqrt_rn_f64_mediumpath_v1:
[----:B------:R-:W-:Y:S01]  /*2480*/  ISETP.GE.U32.AND P2, PT, R9, -0x3400000, PT ;  /* 0xfcc000000900780c */ /* 0x000fe20003f46070 */
[----:B------:R-:W-:-:S12]  /*2490*/  BSSY.RECONVERGENT B4, `(.L_x_1491) ;  /* 0x0000023000047945 */ /* 0x000fd80003800200 */
        /* <DEDUP_REMOVED lines=9> */
.L_x_1492:
        /* <DEDUP_REMOVED lines=9> */
[----:B------:R-:W-:Y:S01]  /*25c0*/  MOV R2, RZ ;  /* 0x000000ff00027202 */ /* 0x000fe20000000f00 */
[----:B------:R-:W-:Y:S02]  /*25d0*/  IMAD.MOV.U32 R24, RZ, RZ, 0x0 ;  /* 0x00000000ff187424 */ /* 0x000fe400078e00ff */
[----:B------:R-:W-:Y:S02]  /*25e0*/  IMAD.MOV.U32 R25, RZ, RZ, 0x3fd80000 ;  /* 0x3fd80000ff197424 */ /* 0x000fe400078e00ff */
        /* <DEDUP_REMOVED lines=12> */
.L_x_1494:
[----:B------:R-:W-:-:S11]  /*26b0*/  DADD R2, R18, R18 ;  /* 0x0000000012027229 */ /* 0x000fd60000000012 */
.L_x_1493:
[----:B------:R-:W-:Y:S05]  /*26c0*/  BSYNC.RECONVERGENT B4 ;  /* 0x0000000000047941 */ /* 0x000fea0003800200 */
.L_x_1491:
[----:B------:R-:W-:Y:S02]  /*26d0*/  IMAD.MOV.U32 R27, RZ, RZ, 0x0 ;  /* 0x00000000ff1b7424 */ /* 0x000fe400078e00ff */
[----:B------:R-:W-:Y:S02]  /*26e0*/  IMAD.MOV.U32 R18, RZ, RZ, R2 ;  /* 0x000000ffff127224 */ /* 0x000fe400078e0002 */
[----:B------:R-:W-:Y:S01]  /*26f0*/  IMAD.MOV.U32 R19, RZ, RZ, R3 ;  /* 0x000000ffff137224 */ /* 0x000fe200078e0003 */
[----:B------:R-:W-:Y:S06]  /*2700*/  RET.REL.NODEC R26 `(calcDofEnergy) ;  /* 0xffffffd81a3c7950 */ /* 0x000fec0003c3ffff */
.L_x_1495:
        /* <DEDUP_REMOVED lines=15> */
.L_x_1549:


//--------------------- .text.calcEnergy          --------------------------
	.section	.text.calcEnergy,"ax",@progbits
	.align	128
        .global         calcEnergy
        .type           calcEnergy,@function
        .size           calcEnergy,(.L_x_1551 - calcEnergy)
        .other          calcEnergy,@"STO_CUDA_ENTRY STV_DEFAULT"
calcEnergy:
.text.calcEnergy:
[----:B------:R-:W-:Y:S08]  /*0000*/  LDC R1, c[0x0][0x37c] ;  /* 0x0000df00ff017b82 */ /* 0x000ff00000000800 */
[----:B------:R-:W0:Y:S01]  /*0010*/  LDC.64 R2, c[0x0][0x398] ;  /* 0x0000e600ff027b82 */ /* 0x000e220000000a00 */
[----:B------:R-:W0:Y:S02]  /*0020*/  LDCU.64 UR6, c[0x0][0x358] ;  /* 0x00006b00ff0677ac */ /* 0x000e240008000a00 */
[----:B0-----:R-:W2:Y:S05]  /*0030*/  LDG.E R8, desc[UR6][R2.64] ;  /* 0x0000000602087981 */ /* 0x001eaa000c1e1900 */
[----:B------:R-:W0:Y:S01]  /*0040*/  LDC R9, c[0x0][0x360] ;  /* 0x0000d800ff097b82 */ /* 0x000e220000000800 */
[----:B------:R-:W-:Y:S07]  /*0050*/  BSSY.RECONVERGENT B1, `(.L_x_1496) ;  /* 0x00001c2000017945 */ /* 0x000fee0003800200 */
[----:B------:R-:W1:Y:S02]  /*0060*/  LDC R11, c[0x0][0x370] ;  /* 0x0000dc00ff0b7b82 */ /* 0x000e640000000800 */
[----:B-1----:R-:W-:-:S02]  /*0070*/  IABS R7, R11 ;  /* 0x0000000b00077213 */ /* 0x002fc40000000000 */
[----:B------:R-:W-:Y:S02]  /*0080*/  IABS R12, R11 ;  /* 0x0000000b000c7213 */ /* 0x000fe40000000000 */
[----:B------:R-:W1:Y:S03]  /*0090*/  I2F.RP R6, R7 ;  /* 0x0000000700067306 */ /* 0x000e660000209400 */
[----:B------:R-:W-:-:S05]  /*00a0*/  IMAD.MOV R12, RZ, RZ, -R12 ;  /* 0x000000ffff0c7224 */ /* 0x000fca00078e0a0c */
[----:B-1----:R-:W1:Y:S02]  /*00b0*/  MUFU.RCP R6, R6 ;  /* 0x0000000600067308 */ /* 0x002e640000001000 */
[----:B-1----:R-:W-:-:S06]  /*00c0*/  VIADD R4, R6, 0xffffffe ;  /* 0x0ffffffe06047836 */ /* 0x002fcc0000000000 */
[----:B------:R1:W3:Y:S02]  /*00d0*/  F2I.FTZ.U32.TRUNC.NTZ R5, R4 ;  /* 0x0000000400057305 */ /* 0x0002e4000021f000 */
[----:B-1----:R-:W-:Y:S02]  /*00e0*/  IMAD.MOV.U32 R4, RZ, RZ, RZ ;  /* 0x000000ffff047224 */ /* 0x002fe400078e00ff */
[----:B---3--:R-:W-:-:S04]  /*00f0*/  IMAD.MOV R10, RZ, RZ, -R5 ;  /* 0x000000ffff0a7224 */ /* 0x008fc800078e0a05 */
[----:B------:R-:W-:Y:S02]  /*0100*/  IMAD R13, R10, R7, RZ ;  /* 0x000000070a0d7224 */ /* 0x000fe400078e02ff */
[----:B------:R-:W1:Y:S02]  /*0110*/  S2R R10, SR_CTAID.X ;  /* 0x00000000000a7919 */ /* 0x000e640000002500 */
[----:B------:R-:W-:-:S04]  /*0120*/  IMAD.HI.U32 R5, R5, R13, R4 ;  /* 0x0000000d05057227 */ /* 0x000fc800078e0004 */
[----:B------:R-:W-:Y:S01]  /*0130*/  IMAD.MOV.U32 R4, RZ, RZ, R12 ;  /* 0x000000ffff047224 */ /* 0x000fe200078e000c */
[----:B------:R-:W-:Y:S02]  /*0140*/  CS2R R12, SRZ ;  /* 0x00000000000c7805 */ /* 0x000fe4000001ff00 */
[----:B--2---:R-:W-:-:S04]  /*0150*/  IADD3 R0, PT, PT, R11, -0x1, R8 ;  /* 0xffffffff0b007810 */ /* 0x004fc80007ffe008 */
[----:B------:R-:W-:Y:S02]  /*0160*/  IABS R6, R0 ;  /* 0x0000000000067213 */ /* 0x000fe40000000000 */
[----:B------:R-:W-:-:S03]  /*0170*/  LOP3.LUT R0, R0, R11, RZ, 0x3c, !PT ;  /* 0x0000000b00007212 */ /* 0x000fc600078e3cff */
[----:B------:R-:W-:Y:S01]  /*0180*/  IMAD.HI.U32 R5, R5, R6, RZ ;  /* 0x0000000605057227 */ /* 0x000fe200078e00ff */
[----:B------:R-:W-:-:S03]  /*0190*/  ISETP.GE.AND P2, PT, R0, RZ, PT ;  /* 0x000000ff0000720c */ /* 0x000fc60003f46270 */
[----:B------:R-:W-:-:S05]  /*01a0*/  IMAD R4, R5, R4, R6 ;  /* 0x0000000405047224 */ /* 0x000fca00078e0206 */
[----:B------:R-:W-:-:S13]  /*01b0*/  ISETP.GT.U32.AND P1, PT, R7, R4, PT ;  /* 0x000000040700720c */ /* 0x000fda0003f24070 */
[----:B------:R-:W-:Y:S02]  /*01c0*/  @!P1 IMAD.IADD R4, R4, 0x1, -R7 ;  /* 0x0000000104049824 */ /* 0x000fe400078e0a07 */
[----:B------:R-:W-:Y:S01]  /*01d0*/  @!P1 VIADD R5, R5, 0x1 ;  /* 0x0000000105059836 */ /* 0x000fe20000000000 */
[----:B------:R-:W-:Y:S02]  /*01e0*/  ISETP.NE.AND P1, PT, R11, RZ, PT ;  /* 0x000000ff0b00720c */ /* 0x000fe40003f25270 */
[----:B------:R-:W-:Y:S02]  /*01f0*/  ISETP.GE.U32.AND P0, PT, R4, R7, PT ;  /* 0x000000070400720c */ /* 0x000fe40003f06070 */
[----:B------:R-:W2:Y:S11]  /*0200*/  S2R R7, SR_TID.X ;  /* 0x0000000000077919 */ /* 0x000eb60000002100 */
[----:B------:R-:W-:-:S05]  /*0210*/  @P0 IADD3 R5, PT, PT, R5, 0x1, RZ ;  /* 0x0000000105050810 */ /* 0x000fca0007ffe0ff */
[----:B------:R-:W-:Y:S01]  /*0220*/  @!P2 IMAD.MOV R5, RZ, RZ, -R5 ;  /* 0x000000ffff05a224 */ /* 0x000fe200078e0a05 */
[----:B------:R-:W-:-:S05]  /*0230*/  @!P1 LOP3.LUT R5, RZ, R11, RZ, 0x33, !PT ;  /* 0x0000000bff059212 */ /* 0x000fca00078e33ff */
[----:B-1----:R-:W-:-:S05]  /*0240*/  IMAD R11, R5, R10, R5 ;  /* 0x0000000a050b7224 */ /* 0x002fca00078e0205 */
[----:B------:R-:W-:Y:S01]  /*0250*/  VIMNMX R8, PT, PT, R8, R11, PT ;  /* 0x0000000b08087248 */ /* 0x000fe20003fe0100 */
[----:B--2---:R-:W-:-:S05]  /*0260*/  IMAD R5, R5, R10, R7 ;  /* 0x0000000a05057224 */ /* 0x004fca00078e0207 */
[----:B------:R-:W-:-:S13]  /*0270*/  ISETP.GE.AND P0, PT, R5, R8, PT ;  /* 0x000000080500720c */ /* 0x000fda0003f06270 */
[----:B0-----:R-:W-:Y:S05]  /*0280*/  @P0 BRA `(.L_x_1497) ;  /* 0x0000001800780947 */ /* 0x001fea0003800000 */
[----:B------:R0:W5:Y:S01]  /*0290*/  LDG.E R6, desc[UR6][R2.64+0x4] ;  /* 0x0000040602067981 */ /* 0x000162000c1e1900 */
[----:B------:R-:W-:Y:S01]  /*02a0*/  CS2R R12, SRZ ;  /* 0x00000000000c7805 */ /* 0x000fe2000001ff00 */
[C---:B------:R-:W-:Y:S02]  /*02b0*/  IMAD R4, R5.reuse, 0x9, RZ ;  /* 0x0000000905047824 */ /* 0x040fe400078e02ff */
[----:B------:R-:W-:-:S07]  /*02c0*/  IMAD.SHL.U32 R0, R5, 0x2, RZ ;  /* 0x0000000205007824 */ /* 0x000fce00078e00ff */
.L_x_1526:
[----:B------:R-:W1:Y:S08]  /*02d0*/  LDC.64 R14, c[0x0][0x388] ;  /* 0x0000e200ff0e7b82 */ /* 0x000e700000000a00 */
[----:B------:R-:W2:Y:S01]  /*02e0*/  LDC.64 R20, c[0x0][0x380] ;  /* 0x0000e000ff147b82 */ /* 0x000ea20000000a00 */
[----:B-1----:R-:W-:-:S05]  /*02f0*/  IMAD.WIDE R14, R0, 0x4, R14 ;  /* 0x00000004000e7825 */ /* 0x002fca00078e020e */
[----:B0-----:R-:W3:Y:S04]  /*0300*/  LDG.E R2, desc[UR6][R14.64] ;  /* 0x000000060e027981 */ /* 0x001ee8000c1e1900 */
[----:B------:R-:W4:Y:S01]  /*0310*/  LDG.E R3, desc[UR6][R14.64+0x4] ;  /* 0x000004060e037981 */ /* 0x000f22000c1e1900 */
[----:B------:R-:W-:Y:S01]  /*0320*/  IMAD.MOV.U32 R16, RZ, RZ, 0x3 ;  /* 0x00000003ff107424 */ /* 0x000fe200078e00ff */
[----:B---3--:R-:W-:Y:S02]  /*0330*/  IABS R19, R2 ;  /* 0x0000000200137213 */ /* 0x008fe40000000000 */
[----:B----4-:R-:W-:-:S03]  /*0340*/  IABS R11, R3 ;  /* 0x00000003000b7213 */ /* 0x010fc60000000000 */
[----:B------:R-:W-:Y:S02]  /*0350*/  IMAD R19, R19, R16, -0x3 ;  /* 0xfffffffd13137424 */ /* 0x000fe400078e0210 */
[----:B------:R-:W-:Y:S02]  /*0360*/  IMAD R11, R16, R11, -0x3 ;  /* 0xfffffffd100b7424 */ /* 0x000fe400078e020b */
[----:B--2---:R-:W-:-:S04]  /*0370*/  IMAD.WIDE R18, R19, 0x8, R20 ;  /* 0x0000000813127825 */ /* 0x004fc800078e0214 */
        /* <DEDUP_REMOVED lines=25> */
.L_x_1500:
        /* <DEDUP_REMOVED lines=27> */
[----:B------:R-:W-:Y:S02]  /*06c0*/  IMAD.MOV.U32 R28, RZ, RZ, R26 ;  /* 0x000000ffff1c7224 */ /* 0x000fe400078e001a */
[----:B------:R-:W-:Y:S02]  /*06d0*/  IMAD.MOV.U32 R29, RZ, RZ, R27 ;  /* 0x000000ffff1d7224 */ /* 0x000fe400078e001b */
[----:B------:R-:W-:Y:S01]  /*06e0*/  IMAD.MOV.U32 R11, RZ, RZ, R2 ;  /* 0x000000ffff0b7224 */ /* 0x000fe200078e0002 */
[----:B------:R-:W-:Y:S01]  /*06f0*/  MOV R2, 0x750 ;  /* 0x0000075000027802 */ /* 0x000fe20000000f00 */
[----:B------:R-:W-:Y:S02]  /*0700*/  IMAD.MOV.U32 R23, RZ, RZ, R21 ;  /* 0x000000ffff177224 */ /* 0x000fe400078e0015 */
[----:B------:R-:W-:-:S02]  /*0710*/  IMAD.MOV.U32 R26, RZ, RZ, R18 ;  /* 0x000000ffff1a7224 */ /* 0x000fc400078e0012 */
[----:B------:R-:W-:Y:S02]  /*0720*/  IMAD.MOV.U32 R27, RZ, RZ, R19 ;  /* 0x000000ffff1b7224 */ /* 0x000fe400078e0013 */
[----:B------:R-:W-:-:S07]  /*0730*/  IMAD.MOV.U32 R21, RZ, RZ, R15 ;  /* 0x000000ffff157224 */ /* 0x000fce00078e000f */
[----:B------:R-:W-:Y:S05]  /*0740*/  CALL.REL.NOINC `($__internal_9_$__cuda_sm20_dsqrt_rn_f64_mediumpath_v1) ;  /* 0x0000001c00447944 */ /* 0x000fea0003c00000 */
.L_x_1503:
[----:B------:R-:W-:Y:S05]  /*0750*/  BSYNC.RECONVERGENT B3 ;  /* 0x0000000000037941 */ /* 0x000fea0003800200 */
.L_x_1502:
        /* <DEDUP_REMOVED lines=18> */
[----:B------:R-:W-:-:S07]  /*0880*/  MOV R38, 0x8a0 ;  /* 0x000008a000267802 */ /* 0x000fce0000000f00 */
[----:B------:R-:W-:Y:S05]  /*0890*/  CALL.REL.NOINC `($__internal_8_$__cuda_sm20_div_rn_f64_full) ;  /* 0x0000001400807944 */ /* 0x000fea0003c00000 */
[----:B------:R-:W-:Y:S02]  /*08a0*/  IMAD.MOV.U32 R18, RZ, RZ, R24 ;  /* 0x000000ffff127224 */ /* 0x000fe400078e0018 */
[----:B------:R-:W-:-:S07]  /*08b0*/  IMAD.MOV.U32 R19, RZ, RZ, R25 ;  /* 0x000000ffff137224 */ /* 0x000fce00078e0019 */
.L_x_1505:
[----:B------:R-:W-:Y:S05]  /*08c0*/  BSYNC.RECONVERGENT B3 ;  /* 0x0000000000037941 */ /* 0x000fea0003800200 */
.L_x_1504:
[----:B------:R-:W-:Y:S01]  /*08d0*/  DADD R18, RZ, R18 ;  /* 0x00000000ff127229 */ /* 0x000fe20000000012 */
[----:B------:R-:W-:Y:S10]  /*08e0*/  @!P1 BRA `(.L_x_1506) ;  /* 0x0000000000149947 */ /* 0x000ff40003800000 */
.L_x_1501:
[----:B------:R-:W0:Y:S02]  /*08f0*/  LDC.64 R2, c[0x0][0x398] ;  /* 0x0000e600ff027b82 */ /* 0x000e240000000a00 */
[----:B0-----:R-:W2:Y:S02]  /*0900*/  LDG.E.U8 R2, desc[UR6][R2.64+0x22] ;  /* 0x0000220602027981 */ /* 0x001ea4000c1e1100 */
[----:B--2---:R-:W-:-:S13]  /*0910*/  ISETP.NE.AND P0, PT, R2, RZ, PT ;  /* 0x000000ff0200720c */ /* 0x004fda0003f05270 */
[----:B------:R-:W-:Y:S05]  /*0920*/  @!P0 BREAK.RELIABLE B2 ;  /* 0x0000000000028942 */ /* 0x000fea0003800100 */
[----:B------:R-:W-:Y:S05]  /*0930*/  @!P0 BRA `(.L_x_1507) ;  /* 0x0000001000b08947 */ /* 0x000fea0003800000 */
.L_x_1506:
[----:B------:R-:W-:Y:S05]  /*0940*/  BSYNC.RELIABLE B2 ;  /* 0x0000000000027941 */ /* 0x000fea0003800100 */
.L_x_1499:
        /* <DEDUP_REMOVED lines=22> */
[----:B-----5:R-:W-:Y:S05]  /*0ab0*/  CALL.REL.NOINC `($__internal_8_$__cuda_sm20_div_rn_f64_full) ;  /* 0x0000001000f87944 */ /* 0x020fea0003c00000 */
[----:B------:R-:W-:Y:S01]  /*0ac0*/  MOV R2, R24 ;  /* 0x0000001800027202 */ /* 0x000fe20000000f00 */
[----:B------:R-:W-:-:S07]  /*0ad0*/  IMAD.MOV.U32 R3, RZ, RZ, R25 ;  /* 0x000000ffff037224 */ /* 0x000fce00078e0019 */
.L_x_1509:
[----:B------:R-:W-:Y:S05]  /*0ae0*/  BSYNC.RECONVERGENT B2 ;  /* 0x0000000000027941 */ /* 0x000fea0003800200 */
.L_x_1508:
        /* <DEDUP_REMOVED lines=20> */
[----:B------:R-:W-:Y:S05]  /*0c30*/  CALL.REL.NOINC `($__internal_8_$__cuda_sm20_div_rn_f64_full) ;  /* 0x0000001000987944 */ /* 0x000fea0003c00000 */
.L_x_1511:
[----:B------:R-:W-:Y:S05]  /*0c40*/  BSYNC.RECONVERGENT B2 ;  /* 0x0000000000027941 */ /* 0x000fea0003800200 */
.L_x_1510:
        /* <DEDUP_REMOVED lines=29> */
[----:B------:R-:W-:Y:S05]  /*0e20*/  CALL.REL.NOINC `($__internal_9_$__cuda_sm20_dsqrt_rn_f64_mediumpath_v1) ;  /* 0x00000014008c7944 */ /* 0x000fea0003c00000 */
[----:B------:R-:W-:Y:S01]  /*0e30*/  MOV R20, R22 ;  /* 0x0000001600147202 */ /* 0x000fe20000000f00 */
[----:B------:R-:W-:-:S07]  /*0e40*/  IMAD.MOV.U32 R21, RZ, RZ, R23 ;  /* 0x000000ffff157224 */ /* 0x000fce00078e0017 */
.L_x_1513:
[----:B------:R-:W-:Y:S05]  /*0e50*/  BSYNC.RECONVERGENT B2 ;  /* 0x0000000000027941 */ /* 0x000fea0003800200 */
.L_x_1512:
        /* <DEDUP_REMOVED lines=22> */
[----:B------:R-:W-:Y:S02]  /*0fc0*/  IMAD.MOV.U32 R22, RZ, RZ, R24 ;  /* 0x000000ffff167224 */ /* 0x000fe400078e0018 */
[----:B------:R-:W-:-:S07]  /*0fd0*/  IMAD.MOV.U32 R23, RZ, RZ, R25 ;  /* 0x000000ffff177224 */ /* 0x000fce00078e0019 */
.L_x_1515:
[----:B------:R-:W-:Y:S05]  /*0fe0*/  BSYNC.RECONVERGENT B2 ;  /* 0x0000000000027941 */ /* 0x000fea0003800200 */
.L_x_1514:
        /* <DEDUP_REMOVED lines=31> */
[----:B------:R-:W-:Y:S01]  /*11e0*/  UMOV UR5, 0x3f811111 ;  /* 0x3f81111100057882 */ /* 0x000fe20000000000 */
[----:B------:R-:W0:Y:S01]  /*11f0*/  MUFU.RCP64H R29, R15 ;  /* 0x0000000f001d7308 */ /* 0x000e220000001800 */
        /* <DEDUP_REMOVED lines=8> */
[----:B------:R-:W-:Y:S01]  /*1280*/  DFMA R30, R26, R30, UR4 ;  /* 0x000000041a1e7e2b */ /* 0x000fe2000800001e */
[----:B------:R-:W-:Y:S01]  /*1290*/  UMOV UR4, 0xb ;  /* 0x0000000b00047882 */ /* 0x000fe20000000000 */
[----:B------:R-:W-:Y:S01]  /*12a0*/  UMOV UR5, 0x3fe00000 ;  /* 0x3fe0000000057882 */ /* 0x000fe20000000000 */
[----:B------:R-:W-:-:S05]  /*12b0*/  DFMA R32, R32, R32, R32 ;  /* 0x000000202020722b */ /* 0x000fca0000000020 */
[----:B------:R-:W-:-:S03]  /*12c0*/  DFMA R30, R26, R30, UR4 ;  /* 0x000000041a1e7e2b */ /* 0x000fc6000800001e */
[----:B------:R-:W-:-:S05]  /*12d0*/  DFMA R32, R28, R32, R28 ;  /* 0x000000201c20722b */ /* 0x000fca000000001c */
        /* <DEDUP_REMOVED lines=19> */
.L_x_1517:
[----:B------:R-:W-:Y:S05]  /*1410*/  BSYNC.RECONVERGENT B2 ;  /* 0x0000000000027941 */ /* 0x000fea0003800200 */
.L_x_1516:
        /* <DEDUP_REMOVED lines=12> */
[----:B------:R-:W-:Y:S05]  /*14e0*/  CALL.REL.NOINC `($__internal_8_$__cuda_sm20_div_rn_f64_full) ;  /* 0x00000008006c7944 */ /* 0x000fea0003c00000 */
[----:B------:R-:W-:Y:S02]  /*14f0*/  IMAD.MOV.U32 R22, RZ, RZ, R24 ;  /* 0x000000ffff167224 */ /* 0x000fe400078e0018 */
[----:B------:R-:W-:-:S07]  /*1500*/  IMAD.MOV.U32 R23, RZ, RZ, R25 ;  /* 0x000000ffff177224 */ /* 0x000fce00078e0019 */
.L_x_1519:
[----:B------:R-:W-:Y:S05]  /*1510*/  BSYNC.RECONVERGENT B2 ;  /* 0x0000000000027941 */ /* 0x000fea0003800200 */
.L_x_1518:
        /* <DEDUP_REMOVED lines=20> */
[----:B------:R-:W-:Y:S02]  /*1660*/  MOV R29, R27 ;  /* 0x0000001b001d7202 */ /* 0x000fe40000000f00 */
[----:B------:R-:W-:-:S07]  /*1670*/  MOV R38, 0x1690 ;  /* 0x0000169000267802 */ /* 0x000fce0000000f00 */
[----:B-----5:R-:W-:Y:S05]  /*1680*/  CALL.REL.NOINC `($__internal_8_$__cuda_sm20_div_rn_f64_full) ;  /* 0x0000000800047944 */ /* 0x020fea0003c00000 */
[----:B------:R-:W-:Y:S02]  /*1690*/  IMAD.MOV.U32 R16, RZ, RZ, R24 ;  /* 0x000000ffff107224 */ /* 0x000fe400078e0018 */
[----:B------:R-:W-:-:S07]  /*16a0*/  IMAD.MOV.U32 R17, RZ, RZ, R25 ;  /* 0x000000ffff117224 */ /* 0x000fce00078e0019 */
.L_x_1521:
[----:B------:R-:W-:Y:S05]  /*16b0*/  BSYNC.RECONVERGENT B2 ;  /* 0x0000000000027941 */ /* 0x000fea0003800200 */
.L_x_1520:
        /* <DEDUP_REMOVED lines=36> */
[----:B------:R-:W-:-:S04]  /*1900*/  MOV R24, 0x1 ;  /* 0x0000000100187802 */ /* 0x000fc80000000f00 */
        /* <DEDUP_REMOVED lines=26> */
[----:B------:R-:W-:Y:S01]  /*1ab0*/  @!P1 LEA R17, R16, 0x3ff00000, 0x14 ;  /* 0x3ff0000010119811 */ /* 0x000fe200078ea0ff */
[----:B------:R-:W-:-:S06]  /*1ac0*/  @!P1 IMAD.MOV.U32 R16, RZ, RZ, RZ ;  /* 0x000000ffff109224 */ /* 0x000fcc00078e00ff */
[----:B------:R-:W-:-:S11]  /*1ad0*/  @!P1 DMUL R26, R24, R16 ;  /* 0x00000010181a9228 */ /* 0x000fd60000000000 */
.L_x_1523:
[----:B------:R-:W-:Y:S05]  /*1ae0*/  BSYNC.RECONVERGENT B2 ;  /* 0x0000000000027941 */ /* 0x000fea0003800200 */
.L_x_1522:
        /* <DEDUP_REMOVED lines=12> */
[----:B------:R-:W-:Y:S05]  /*1bb0*/  CALL.REL.NOINC `($__internal_8_$__cuda_sm20_div_rn_f64_full) ;  /* 0x0000000000b87944 */ /* 0x000fea0003c00000 */
[----:B------:R-:W-:Y:S02]  /*1bc0*/  IMAD.MOV.U32 R2, RZ, RZ, R24 ;  /* 0x000000ffff027224 */ /* 0x000fe400078e0018 */
[----:B------:R-:W-:-:S07]  /*1bd0*/  IMAD.MOV.U32 R3, RZ, RZ, R25 ;  /* 0x000000ffff037224 */ /* 0x000fce00078e0019 */
.L_x_1525:
[----:B------:R-:W-:Y:S05]  /*1be0*/  BSYNC.RECONVERGENT B2 ;  /* 0x0000000000027941 */ /* 0x000fea0003800200 */
.L_x_1524:
[----:B------:R-:W-:-:S11]  /*1bf0*/  DADD R18, R18, -R2 ;  /* 0x0000000012127229 */ /* 0x000fd60000000802 */
.L_x_1507:
[----:B------:R-:W-:Y:S05]  /*1c00*/  BSYNC.RECONVERGENT B0 ;  /* 0x0000000000007941 */ /* 0x000fea0003800200 */
.L_x_1498:
[C---:B------:R-:W-:Y:S01]  /*1c10*/  IMAD.IADD R5, R9.reuse, 0x1, R5 ;  /* 0x0000000109057824 */ /* 0x040fe200078e0205 */
[----:B------:R-:W-:Y:S01]  /*1c20*/  DADD R12, R12, R18 ;  /* 0x000000000c0c7229 */ /* 0x000fe20000000012 */
[C---:B------:R-:W-:Y:S02]  /*1c30*/  IMAD R4, R9.reuse, 0x9, R4 ;  /* 0x0000000909047824 */ /* 0x040fe400078e0204 */
[----:B------:R-:W-:Y:S01]  /*1c40*/  IMAD R0, R9, 0x2, R0 ;  /* 0x0000000209007824 */ /* 0x000fe200078e0200 */
[----:B------:R-:W-:-:S13]  /*1c50*/  ISETP.GE.AND P0, PT, R5, R8, PT ;  /* 0x000000080500720c */ /* 0x000fda0003f06270 */
[----:B------:R-:W-:Y:S05]  /*1c60*/  @!P0 BRA `(.L_x_1526) ;  /* 0xffffffe400988947 */ /* 0x000fea000383ffff */
.L_x_1497:
[----:B------:R-:W-:Y:S05]  /*1c70*/  BSYNC.RECONVERGENT B1 ;  /* 0x0000000000017941 */ /* 0x000fea0003800200 */
.L_x_1496:
[----:B------:R-:W-:Y:S05]  /*1c80*/  WARPSYNC.ALL ;  /* 0x0000000000007948 */ /* 0x000fea0003800000 */
[----:B------:R-:W0:Y:S01]  /*1c90*/  S2UR UR5, SR_CgaCtaId ;  /* 0x00000000000579c3 */ /* 0x000e220000008800 */
[----:B------:R-:W-:Y:S01]  /*1ca0*/  UMOV UR4, 0x400 ;  /* 0x0000040000047882 */ /* 0x000fe20000000000 */
[----:B------:R-:W-:Y:S02]  /*1cb0*/  ISETP.GE.U32.AND P0, PT, R9, 0x2, PT ;  /* 0x000000020900780c */ /* 0x000fe40003f06070 */
[----:B------:R-:W-:Y:S01]  /*1cc0*/  ISETP.NE.AND P1, PT, R7, RZ, PT ;  /* 0x000000ff0700720c */ /* 0x000fe20003f25270 */
[----:B0-----:R-:W-:-:S06]  /*1cd0*/  ULEA UR4, UR5, UR4, 0x18 ;  /* 0x0000000405047291 */ /* 0x001fcc000f8ec0ff */
[----:B------:R-:W-:-:S05]  /*1ce0*/  LEA R11, R7, UR4, 0x3 ;  /* 0x00000004070b7c11 */ /* 0x000fca000f8e18ff */
[----:B------:R0:W-:Y:S01]  /*1cf0*/  STS.64 [R11], R12 ;  /* 0x0000000c0b007388 */ /* 0x0001e20000000a00 */
[----:B------:R-:W-:Y:S06]  /*1d00*/  BAR.SYNC.DEFER_BLOCKING 0x0 ;  /* 0x0000000000007b1d */ /* 0x000fec0000010000 */
[----:B------:R-:W-:Y:S05]  /*1d10*/  @!P0 BRA `(.L_x_1527) ;  /* 0x00000000003c8947 */ /* 0x000fea0003800000 */
[----:B------:R-:W-:-:S05]  /*1d20*/  UMOV UR4, 0x1 ;  /* 0x0000000100047882 */ /* 0x000fca0000000000 */
.L_x_1528:
        /* <DEDUP_REMOVED lines=14> */
.L_x_1527:
[----:B------:R-:W-:Y:S05]  /*1e10*/  @P1 EXIT ;  /* 0x000000000000194d */ /* 0x000fea0003800000 */
[----:B------:R-:W1:Y:S01]  /*1e20*/  S2UR UR5, SR_CgaCtaId ;  /* 0x00000000000579c3 */ /* 0x000e620000008800 */
[----:B------:R-:W-:-:S07]  /*1e30*/  UMOV UR4, 0x400 ;  /* 0x0000040000047882 */ /* 0x000fce0000000000 */
[----:B------:R-:W0:Y:S01]  /*1e40*/  LDC.64 R4, c[0x0][0x3a0] ;  /* 0x0000e800ff047b82 */ /* 0x000e220000000a00 */
[----:B-1----:R-:W-:Y:S01]  /*1e50*/  ULEA UR4, UR5, UR4, 0x18 ;  /* 0x0000000405047291 */ /* 0x002fe2000f8ec0ff */
[----:B0-----:R-:W-:-:S08]  /*1e60*/  IMAD.WIDE.U32 R10, R10, 0x8, R4 ;  /* 0x000000080a0a7825 */ /* 0x001fd000078e0004 */
[----:B------:R-:W0:Y:S04]  /*1e70*/  LDS.64 R2, [UR4] ;  /* 0x00000004ff027984 */ /* 0x000e280008000a00 */
[----:B0-----:R-:W-:Y:S01]  /*1e80*/  STG.E.64 desc[UR6][R10.64], R2 ;  /* 0x000000020a007986 */ /* 0x001fe2000c101b06 */
[----:B------:R-:W-:Y:S05]  /*1e90*/  EXIT ;  /* 0x000000000000794d */ /* 0x000fea0003800000 */
        .weak           $__internal_8_$__cuda_sm20_div_rn_f64_full
        .type           $__internal_8_$__cuda_sm20_div_rn_f64_full,@function
        .size           $__internal_8_$__cuda_sm20_div_rn_f64_full,($__internal_9_$__cuda_sm20_dsqrt_rn_f64_mediumpath_v1 - $__internal_8_$__cuda_sm20_div_rn_f64_full)
$__internal_8_$__cuda_sm20_div_rn_f64_full:
[----:B------:R-:W-:Y:S01]  /*1ea0*/  FSETP.GEU.AND P3, PT, |R25|, 1.469367938527859385e-39, PT ;  /* 0x001000001900780b */ /* 0x000fe20003f6e200 */
[----:B------:R-:W-:Y:S01]  /*1eb0*/  IMAD.MOV.U32 R28, RZ, RZ, R26 ;  /* 0x000000ffff1c7224 */ /* 0x000fe200078e001a */
[C---:B------:R-:W-:Y:S01]  /*1ec0*/  FSETP.GEU.AND P0, PT, |R29|.reuse, 1.469367938527859385e-39, PT ;  /* 0x001000001d00780b */ /* 0x040fe20003f0e200 */
[----:B------:R-:W-:Y:S01]  /*1ed0*/  IMAD.MOV.U32 R39, RZ, RZ, 0x1ca00000 ;  /* 0x1ca00000ff277424 */ /* 0x000fe200078e00ff */
[----:B------:R-:W-:Y:S01]  /*1ee0*/  LOP3.LUT R27, R29, 0x800fffff, RZ, 0xc0, !PT ;  /* 0x800fffff1d1b7812 */ /* 0x000fe200078ec0ff */
[----:B------:R-:W-:Y:S01]  /*1ef0*/  IMAD.MOV.U32 R32, RZ, RZ, 0x1 ;  /* 0x00000001ff207424 */ /* 0x000fe200078e00ff */
[----:B------:R-:W-:Y:S01]  /*1f00*/  LOP3.LUT R11, R25, 0x7ff00000, RZ, 0xc0, !PT ;  /* 0x7ff00000190b7812 */ /* 0x000fe200078ec0ff */
[----:B------:R-:W-:Y:S01]  /*1f10*/  BSSY.RECONVERGENT B4, `(.L_x_1529) ;  /* 0x0000050000047945 */ /* 0x000fe20003800200 */
[----:B------:R-:W-:Y:S02]  /*1f20*/  LOP3.LUT R27, R27, 0x3ff00000, RZ, 0xfc, !PT ;  /* 0x3ff000001b1b7812 */ /* 0x000fe400078efcff */
[----:B------:R-:W-:-:S03]  /*1f30*/  LOP3.LUT R40, R29, 0x7ff00000, RZ, 0xc0, !PT ;  /* 0x7ff000001d287812 */ /* 0x000fc600078ec0ff */
[----:B------:R-:W-:Y:S02]  /*1f40*/  @!P3 LOP3.LUT R30, R29, 0x7ff00000, RZ, 0xc0, !PT ;  /* 0x7ff000001d1eb812 */ /* 0x000fe400078ec0ff */
[----:B------:R-:W-:Y:S01]  /*1f50*/  @!P0 DMUL R26, R28, 8.98846567431157953865e+307 ;  /* 0x7fe000001c1a8828 */ /* 0x000fe20000000000 */
[C---:B------:R-:W-:Y:S02]  /*1f60*/  ISETP.GE.U32.AND P2, PT, R11.reuse, R40, PT ;  /* 0x000000280b00720c */ /* 0x040fe40003f46070 */
[----:B------:R-:W-:Y:S01]  /*1f70*/  @!P3 ISETP.GE.U32.AND P4, PT, R11, R30, PT ;  /* 0x0000001e0b00b20c */ /* 0x000fe20003f86070 */
[----:B------:R-:W-:Y:S01]  /*1f80*/  IMAD.MOV.U32 R30, RZ, RZ, R24 ;  /* 0x000000ffff1e7224 */ /* 0x000fe200078e0018 */
[C---:B------:R-:W-:Y:S01]  /*1f90*/  SEL R31, R39.reuse, 0x63400000, !P2 ;  /* 0x63400000271f7807 */ /* 0x040fe20005000000 */
[----:B------:R-:W0:Y:S01]  /*1fa0*/  MUFU.RCP64H R33, R27 ;  /* 0x0000001b00217308 */ /* 0x000e220000001800 */
[----:B------:R-:W-:Y:S02]  /*1fb0*/  @!P3 SEL R35, R39, 0x63400000, !P4 ;  /* 0x634000002723b807 */ /* 0x000fe40006000000 */
[----:B------:R-:W-:-:S02]  /*1fc0*/  LOP3.LUT R31, R31, 0x800fffff, R25, 0xf8, !PT ;  /* 0x800fffff1f1f7812 */ /* 0x000fc400078ef819 */
[----:B------:R-:W-:Y:S02]  /*1fd0*/  @!P3 LOP3.LUT R34, R35, 0x80000000, R25, 0xf8, !PT ;  /* 0x800000002322b812 */ /* 0x000fe400078ef819 */
[----:B------:R-:W-:Y:S02]  /*1fe0*/  @!P0 LOP3.LUT R40, R27, 0x7ff00000, RZ, 0xc0, !PT ;  /* 0x7ff000001b288812 */ /* 0x000fe400078ec0ff */
[----:B------:R-:W-:Y:S01]  /*1ff0*/  @!P3 LOP3.LUT R35, R34, 0x100000, RZ, 0xfc, !PT ;  /* 0x001000002223b812 */ /* 0x000fe200078efcff */
[----:B------:R-:W-:-:S06]  /*2000*/  @!P3 IMAD.MOV.U32 R34, RZ, RZ, RZ ;  /* 0x000000ffff22b224 */ /* 0x000fcc00078e00ff */
[----:B------:R-:W-:Y:S02]  /*2010*/  @!P3 DFMA R30, R30, 2, -R34 ;  /* 0x400000001e1eb82b */ /* 0x000fe40000000822 */
[----:B0-----:R-:W-:-:S08]  /*2020*/  DFMA R34, R32, -R26, 1 ;  /* 0x3ff000002022742b */ /* 0x001fd0000000081a */
[----:B------:R-:W-:-:S08]  /*2030*/  DFMA R34, R34, R34, R34 ;  /* 0x000000222222722b */ /* 0x000fd00000000022 */
[----:B------:R-:W-:-:S08]  /*2040*/  DFMA R34, R32, R34, R32 ;  /* 0x000000222022722b */ /* 0x000fd00000000020 */
[----:B------:R-:W-:-:S08]  /*2050*/  DFMA R32, R34, -R26, 1 ;  /* 0x3ff000002220742b */ /* 0x000fd0000000081a */
[----:B------:R-:W-:-:S08]  /*2060*/  DFMA R32, R34, R32, R34 ;  /* 0x000000202220722b */ /* 0x000fd00000000022 */
[----:B------:R-:W-:-:S08]  /*2070*/  DMUL R34, R32, R30 ;  /* 0x0000001e20227228 */ /* 0x000fd00000000000 */
[----:B------:R-:W-:-:S08]  /*2080*/  DFMA R36, R34, -R26, R30 ;  /* 0x8000001a2224722b */ /* 0x000fd0000000001e */
[----:B------:R-:W-:Y:S01]  /*2090*/  DFMA R36, R32, R36, R34 ;  /* 0x000000242024722b */ /* 0x000fe20000000022 */
[----:B------:R-:W-:Y:S01]  /*20a0*/  IMAD.MOV.U32 R32, RZ, RZ, R11 ;  /* 0x000000ffff207224 */ /* 0x000fe200078e000b */
[----:B------:R-:W-:-:S04]  /*20b0*/  @!P3 LOP3.LUT R32, R31, 0x7ff00000, RZ, 0xc0, !PT ;  /* 0x7ff000001f20b812 */ /* 0x000fc800078ec0ff */
[----:B------:R-:W-:-:S04]  /*20c0*/  IADD3 R33, PT, PT, R32, -0x1, RZ ;  /* 0xffffffff20217810 */ /* 0x000fc80007ffe0ff */
[----:B------:R-:W-:Y:S01]  /*20d0*/  ISETP.GT.U32.AND P0, PT, R33, 0x7feffffe, PT ;  /* 0x7feffffe2100780c */ /* 0x000fe20003f04070 */
[----:B------:R-:W-:-:S05]  /*20e0*/  VIADD R33, R40, 0xffffffff ;  /* 0xffffffff28217836 */ /* 0x000fca0000000000 */
[----:B------:R-:W-:-:S13]  /*20f0*/  ISETP.GT.U32.OR P0, PT, R33, 0x7feffffe, P0 ;  /* 0x7feffffe2100780c */ /* 0x000fda0000704470 */
[----:B------:R-:W-:Y:S05]  /*2100*/  @P0 BRA `(.L_x_1530) ;  /* 0x00000000006c0947 */ /* 0x000fea0003800000 */
[----:B------:R-:W-:-:S04]  /*2110*/  LOP3.LUT R24, R29, 0x7ff00000, RZ, 0xc0, !PT ;  /* 0x7ff000001d187812 */ /* 0x000fc800078ec0ff */
[CC--:B------:R-:W-:Y:S02]  /*2120*/  ISETP.GE.U32.AND P0, PT, R11.reuse, R24.reuse, PT ;  /* 0x000000180b00720c */ /* 0x0c0fe40003f06070 */
[----:B------:R-:W-:Y:S02]  /*2130*/  VIADDMNMX R11, R11, -R24, 0xb9600000, !PT ;  /* 0xb96000000b0b7446 */ /* 0x000fe40007800918 */
[----:B------:R-:W-:Y:S02]  /*2140*/  SEL R24, R39, 0x63400000, !P0 ;  /* 0x6340000027187807 */ /* 0x000fe40004000000 */
[----:B------:R-:W-:-:S05]  /*2150*/  VIMNMX R11, PT, PT, R11, 0x46a00000, PT ;  /* 0x46a000000b0b7848 */ /* 0x000fca0003fe0100 */
[----:B------:R-:W-:Y:S02]  /*2160*/  IMAD.IADD R11, R11, 0x1, -R24 ;  /* 0x000000010b0b7824 */ /* 0x000fe400078e0a18 */
[----:B------:R-:W-:Y:S02]  /*2170*/  IMAD.MOV.U32 R24, RZ, RZ, RZ ;  /* 0x000000ffff187224 */ /* 0x000fe400078e00ff */
[----:B------:R-:W-:-:S06]  /*2180*/  VIADD R25, R11, 0x7fe00000 ;  /* 0x7fe000000b197836 */ /* 0x000fcc0000000000 */
[----:B------:R-:W-:-:S10]  /*2190*/  DMUL R34, R36, R24 ;  /* 0x0000001824227228 */ /* 0x000fd40000000000 */
[----:B------:R-:W-:-:S13]  /*21a0*/  FSETP.GTU.AND P0, PT, |R35|, 1.469367938527859385e-39, PT ;  /* 0x001000002300780b */ /* 0x000fda0003f0c200 */
[----:B------:R-:W-:Y:S05]  /*21b0*/  @P0 BRA `(.L_x_1531) ;  /* 0x0000000000940947 */ /* 0x000fea0003800000 */
[----:B------:R-:W-:-:S06]  /*21c0*/  DFMA R26, R36, -R26, R30 ;  /* 0x8000001a241a722b */ /* 0x000fcc000000001e */
[----:B------:R-:W-:-:S04]  /*21d0*/  IMAD.MOV.U32 R26, RZ, RZ, RZ ;  /* 0x000000ffff1a7224 */ /* 0x000fc800078e00ff */
[C---:B------:R-:W-:Y:S02]  /*21e0*/  FSETP.NEU.AND P0, PT, R27.reuse, RZ, PT ;  /* 0x000000ff1b00720b */ /* 0x040fe40003f0d000 */
[----:B------:R-:W-:-:S04]  /*21f0*/  LOP3.LUT R29, R27, 0x80000000, R29, 0x48, !PT ;  /* 0x800000001b1d7812 */ /* 0x000fc800078e481d */
[----:B------:R-:W-:-:S07]  /*2200*/  LOP3.LUT R27, R29, R25, RZ, 0xfc, !PT ;  /* 0x000000191d1b7212 */ /* 0x000fce00078efcff */
[----:B------:R-:W-:Y:S05]  /*2210*/  @!P0 BRA `(.L_x_1531) ;  /* 0x00000000007c8947 */ /* 0x000fea0003800000 */
[----:B------:R-:W-:Y:S01]  /*2220*/  IMAD.MOV R25, RZ, RZ, -R11 ;  /* 0x000000ffff197224 */ /* 0x000fe200078e0a0b */
[----:B------:R-:W-:Y:S01]  /*2230*/  MOV R24, RZ ;  /* 0x000000ff00187202 */ /* 0x000fe20000000f00 */
[----:B------:R-:W-:Y:S01]  /*2240*/  DMUL.RP R26, R36, R26 ;  /* 0x0000001a241a7228 */ /* 0x000fe20000008000 */
[----:B------:R-:W-:-:S04]  /*2250*/  IADD3 R11, PT, PT, -R11, -0x43300000, RZ ;  /* 0xbcd000000b0b7810 */ /* 0x000fc80007ffe1ff */
[----:B------:R-:W-:-:S05]  /*2260*/  DFMA R24, R34, -R24, R36 ;  /* 0x800000182218722b */ /* 0x000fca0000000024 */
[----:B------:R-:W-:-:S05]  /*2270*/  LOP3.LUT R29, R27, R29, RZ, 0x3c, !PT ;  /* 0x0000001d1b1d7212 */ /* 0x000fca00078e3cff */
[----:B------:R-:W-:-:S04]  /*2280*/  FSETP.NEU.AND P0, PT, |R25|, R11, PT ;  /* 0x0000000b1900720b */ /* 0x000fc80003f0d200 */
[----:B------:R-:W-:Y:S02]  /*2290*/  FSEL R34, R26, R34, !P0 ;  /* 0x000000221a227208 */ /* 0x000fe40004000000 */
[----:B------:R-:W-:Y:S01]  /*22a0*/  FSEL R35, R29, R35, !P0 ;  /* 0x000000231d237208 */ /* 0x000fe20004000000 */
[----:B------:R-:W-:Y:S06]  /*22b0*/  BRA `(.L_x_1531) ;  /* 0x0000000000547947 */ /* 0x000fec0003800000 */
.L_x_1530:
        /* <DEDUP_REMOVED lines=13> */
[----:B------:R-:W-:Y:S02]  /*2390*/  @P0 IMAD.MOV.U32 R34, RZ, RZ, RZ ;  /* 0x000000ffff220224 */ /* 0x000fe400078e00ff */
[----:B------:R-:W-:Y:S01]  /*23a0*/  @P0 IMAD.MOV.U32 R35, RZ, RZ, R11 ;  /* 0x000000ffff230224 */ /* 0x000fe200078e000b */
[----:B------:R-:W-:Y:S06]  /*23b0*/  BRA `(.L_x_1531) ;  /* 0x0000000000147947 */ /* 0x000fec0003800000 */
.L_x_1533:
[----:B------:R-:W-:Y:S01]  /*23c0*/  LOP3.LUT R35, R29, 0x80000, RZ, 0xfc, !PT ;  /* 0x000800001d237812 */ /* 0x000fe200078efcff */
[----:B------:R-:W-:Y:S01]  /*23d0*/  IMAD.MOV.U32 R34, RZ, RZ, R28 ;  /* 0x000000ffff227224 */ /* 0x000fe200078e001c */
[----:B------:R-:W-:Y:S06]  /*23e0*/  BRA `(.L_x_1531) ;  /* 0x0000000000087947 */ /* 0x000fec0003800000 */
.L_x_1532:
[----:B------:R-:W-:Y:S02]  /*23f0*/  LOP3.LUT R35, R25, 0x80000, RZ, 0xfc, !PT ;  /* 0x0008000019237812 */ /* 0x000fe400078efcff */
[----:B------:R-:W-:-:S07]  /*2400*/  MOV R34, R24 ;  /* 0x0000001800227202 */ /* 0x000fce0000000f00 */
.L_x_1531:
[----:B------:R-:W-:Y:S05]  /*2410*/  BSYNC.RECONVERGENT B4 ;  /* 0x0000000000047941 */ /* 0x000fea0003800200 */
.L_x_1529:
[----:B------:R-:W-:Y:S02]  /*2420*/  IMAD.MOV.U32 R39, RZ, RZ, 0x0 ;  /* 0x00000000ff277424 */ /* 0x000fe400078e00ff */
[----:B------:R-:W-:Y:S02]  /*2430*/  IMAD.MOV.U32 R24, RZ, RZ, R34 ;  /* 0x000000ffff187224 */ /* 0x000fe400078e0022 */
[----:B------:R-:W-:Y:S01]  /*2440*/  IMAD.MOV.U32 R25, RZ, RZ, R35 ;  /* 0x000000ffff197224 */ /* 0x000fe200078e0023 */
[----:B------:R-:W-:Y:S06]  /*2450*/  RET.REL.NODEC R38 `(calcEnergy) ;  /* 0xffffffd826e87950 */ /* 0x000fec0003c3ffff */
        .weak           $__internal_9_$__cuda_sm20_dsqrt_rn_f64_mediumpath_v1
        .type           $__internal_9_$__cuda_sm20_dsqrt_rn_f64_mediumpath_v1,@function
        .size           $__internal_9_$__cuda_sm20_dsqrt_rn_f64_mediumpath_v1,(.L_x_1551 - $__internal_9_$__cuda_sm20_dsqrt_rn_f64_mediumpath_v1)
$__internal_9_$__cuda_sm20_dsqrt_rn_f64_mediumpath_v1:
        /* <DEDUP_REMOVED lines=11> */
.L_x_1535:
        /* <DEDUP_REMOVED lines=24> */
.L_x_1537:
[----:B------:R-:W-:-:S11]  /*2690*/  DADD R22, R20, R20 ;  /* 0x0000000014167229 */ /* 0x000fd60000000014 */
.L_x_1536:
[----:B------:R-:W-:Y:S05]  /*26a0*/  BSYNC.RECONVERGENT B4 ;  /* 0x0000000000047941 */ /* 0x000fea0003800200 */
.L_x_1534:
[----:B------:R-:W-:-:S04]  /*26b0*/  IMAD.MOV.U32 R3, RZ, RZ, 0x0 ;  /* 0x00000000ff037424 */ /* 0x000fc800078e00ff */
[----:B------:R-:W-:Y:S05]  /*26c0*/  RET.REL.NODEC R2 `(calcEnergy) ;  /* 0xffffffd8024c7950 */ /* 0x000fea0003c3ffff */
.L_x_1538:
        /* <DEDUP_REMOVED lines=11> */
.L_x_1551:


//--------------------- .nv.global.init           --------------------------
	.section	.nv.global.init,"aw",@progbits
	.align	8
.nv.global.init:
	.type		__cudart_i2opi_d,@object
	.size		__cudart_i2opi_d,(.L_0 - __cudart_i2opi_d)
__cudart_i2opi_d:
        /*0000*/ 	.byte	0x08, 0x5d, 0x8d, 0x1f, 0xb1, 0x5f, 0xfb, 0x6b, 0xea, 0x92, 0x52, 0x8a, 0xf7, 0x39, 0x07, 0x3d
        /* <DEDUP_REMOVED lines=8> */
.L_0:


//--------------------- .nv.shared.ccd            --------------------------
	.section	.nv.shared.ccd,"aw",@nobits
	.sectionflags	@""
	.align	16
	.zero		1024


//--------------------- .nv.shared.reserved.0     --------------------------
	.section	.nv.shared.reserved.0,"aw",@nobits
	.weak		__nv_reservedSMEM_offset_0_alias
	.size		__nv_reservedSMEM_offset_0_alias, 0, 64
	.other		__nv_reservedSMEM_offset_0_alias,@"STO_CUDA_RESERVED_SHARED STV_DEFAULT"
__nv_reservedSMEM_offset_0_alias:
	.zero		0
	.zero		64


//--------------------- .nv.shared.linesearch     --------------------------
	.section	.nv.shared.linesearch,"aw",@nobits
	.sectionflags	@""
	.align	16
	.zero		1024


//--------------------- .nv.shared.poseAndCalcDofEnergy --------------------------
	.section	.nv.shared.poseAndCalcDofEnergy,"aw",@nobits
	.sectionflags	@""
	.align	16
	.zero		1024


//--------------------- .nv.shared.calcDofEnergy  --------------------------
	.section	.nv.shared.calcDofEnergy,"aw",@nobits
	.sectionflags	@""
	.align	16
	.zero		1024


//--------------------- .nv.shared.calcEnergy     --------------------------
	.section	.nv.shared.calcEnergy,"aw",@nobits
	.sectionflags	@""
	.align	16
	.zero		1024


//--------------------- .nv.constant0.ccd         --------------------------
	.section	.nv.constant0.ccd,"a",@progbits
	.sectionflags	@""
	.align	4
.nv.constant0.ccd:
	.zero		1000


//--------------------- .nv.constant0.linesearch  --------------------------
	.section	.nv.constant0.linesearch,"a",@progbits
	.sectionflags	@""
	.align	4
.nv.constant0.linesearch:
	.zero		1008


//--------------------- .nv.constant0.poseAndCalcDofEnergy --------------------------
	.section	.nv.constant0.poseAndCalcDofEnergy,"a",@progbits
	.sectionflags	@""
	.align	4
.nv.constant0.poseAndCalcDofEnergy:
	.zero		984


//--------------------- .nv.constant0.calcDofEnergy --------------------------
	.section	.nv.constant0.calcDofEnergy,"a",@progbits
	.sectionflags	@""
	.align	4
.nv.constant0.calcDofEnergy:
	.zero		960


//--------------------- .nv.constant0.calcEnergy  --------------------------
	.section	.nv.constant0.calcEnergy,"a",@progbits
	.sectionflags	@""
	.align	4
.nv.constant0.calcEnergy:
	.zero		936


//--------------------- SYMBOLS --------------------------

	.type		.nv.reservedSmem.offset0,@object
	.size		.nv.reservedSmem.offset0,0x4
	.type		.nv.reservedSmem.cap,@object
	.size		.nv.reservedSmem.cap,0x4
